def matmul_kernel(
    a_ptr,
    b_ptr,
    c_ptr,
    M,
    N,
    K,
    stride_am,
    stride_ak,
    stride_bk,
    stride_bn,
    stride_cm,
    stride_cn,
    BLOCK_M: tl.constexpr,
    BLOCK_N: tl.constexpr,
    BLOCK_K: tl.constexpr,
    GROUP_M: tl.constexpr,
):
    pid = tl.program_id(axis=0)
    num_pid_m = tl.cdiv(M, BLOCK_M)
    num_pid_n = tl.cdiv(N, BLOCK_N)
    num_pid_in_group = GROUP_M * num_pid_n
    group_id = pid // num_pid_in_group
    first_pid_m = group_id * GROUP_M
    group_size_m = min(num_pid_m - first_pid_m, GROUP_M)
    pid_m = first_pid_m + ((pid % num_pid_in_group) % group_size_m)
    pid_n = (pid % num_pid_in_group) // group_size_m

    offs_am = (pid_m * BLOCK_M + tl.arange(0, BLOCK_M)) % M
    offs_bn = (pid_n * BLOCK_N + tl.arange(0, BLOCK_N)) % N
    offs_k = tl.arange(0, BLOCK_K)
    a_ptrs = a_ptr + offs_am[:, None] * stride_am + offs_k[None, :] * stride_ak
    b_ptrs = b_ptr + offs_k[:, None] * stride_bk + offs_bn[None, :] * stride_bn

    acc = tl.zeros((BLOCK_M, BLOCK_N), dtype=tl.float32)
    for kk in range(0, tl.cdiv(K, BLOCK_K)):
        a = tl.load(a_ptrs, mask=offs_k[None, :] < K - kk * BLOCK_K, other=0.0)
        b = tl.load(b_ptrs, mask=offs_k[:, None] < K - kk * BLOCK_K, other=0.0)
        acc = tl.dot(a, b, acc)
        a_ptrs += BLOCK_K * stride_ak
        b_ptrs += BLOCK_K * stride_bk

    c = acc.to(c_ptr.dtype.element_ty)
    offs_cm = pid_m * BLOCK_M + tl.arange(0, BLOCK_M)
    offs_cn = pid_n * BLOCK_N + tl.arange(0, BLOCK_N)
    c_ptrs = c_ptr + offs_cm[:, None] * stride_cm + offs_cn[None, :] * stride_cn
    mask = (offs_cm[:, None] < M) & (offs_cn[None, :] < N)
    tl.store(c_ptrs, c, mask=mask)

# config = {"BLOCK_K": 64, "BLOCK_M": 512, "BLOCK_N": 512, "GROUP_M": 8, "arch": "sm_90", "dtype": "fp32", "num_ctas": 1, "num_stages": 8, "num_warps": 4}
# arch = sm_90


// ===== COMPILED SASS (sm_90a) =====

	.target	sm_90a

	.elftype	@"ET_EXEC"


//--------------------- .note.nv.tkinfo           --------------------------
	.section	.note.nv.tkinfo,"",@"SHT_NOTE"
	.sectionflags	@"SHF_NOTE_NV_TKINFO"
	.tkinfo
        /*0018*/ 	.word	0x00000002
        /*0030*/ 	.string	""
        /*0030*/ 	.string	"ptxas"
        /*0030*/ 	.string	"Cuda compilation tools, release 13.0, V13.0.88"
        /*0030*/ 	.string	"Build cuda_13.0.r13.0/compiler.36424714_0"
        /*0030*/ 	.string	"-v  -suppress-debug-info  -lineinfo  -arch sm_90a "



//--------------------- .note.nv.cuinfo           --------------------------
	.section	.note.nv.cuinfo,"",@"SHT_NOTE"
	.sectionflags	@"SHF_NOTE_NV_CUINFO"
        /*0018*/ 	.short	0x0002
        /*001a*/ 	.short	0x005a
        /*001c*/ 	.short	0x0082
	.zero		2


//--------------------- .nv.info                  --------------------------
	.section	.nv.info,"",@"SHT_CUDA_INFO"
	.align	4


	//----- nvinfo : EIATTR_REGCOUNT
	.align		4
        /*0000*/ 	.byte	0x04, 0x2f
        /*0002*/ 	.short	(.L_1 - .L_0)
	.align		4
.L_0:
        /*0004*/ 	.word	index@(matmul_kernel)
        /*0008*/ 	.word	0x000000ff


	//----- nvinfo : EIATTR_FRAME_SIZE
	.align		4
.L_1:
        /*000c*/ 	.byte	0x04, 0x11
        /*000e*/ 	.short	(.L_3 - .L_2)
	.align		4
.L_2:
        /*0010*/ 	.word	index@(matmul_kernel)
        /*0014*/ 	.word	0x00004308


	//----- nvinfo : EIATTR_MIN_STACK_SIZE
	.align		4
.L_3:
        /*0018*/ 	.byte	0x04, 0x12
        /*001a*/ 	.short	(.L_5 - .L_4)
	.align		4
.L_4:
        /*001c*/ 	.word	index@(matmul_kernel)
        /*0020*/ 	.word	0x00004308
.L_5:


//--------------------- .nv.compat                --------------------------
	.section	.nv.compat,"",@"SHT_CUDA_COMPAT_INFO"
	.align	4
        /*0000*/ 	.byte	0x02, 0x09, 0x01, 0x00, 0x02, 0x02, 0x04, 0x00, 0x02, 0x05, 0x05, 0x00, 0x03, 0x07, 0x01, 0x01
        /*0010*/ 	.byte	0x02, 0x03, 0x00, 0x00, 0x02, 0x06, 0x01, 0x00, 0x04, 0x0b, 0x08, 0x00, 0x00, 0x00, 0x00, 0x00
        /*0020*/ 	.byte	0x00, 0x00, 0x00, 0x00


//--------------------- .nv.info.matmul_kernel    --------------------------
	.section	.nv.info.matmul_kernel,"",@"SHT_CUDA_INFO"
	.sectionflags	@""
	.align	4


	//----- nvinfo : EIATTR_CUDA_API_VERSION
	.align		4
        /*0000*/ 	.byte	0x04, 0x37
        /*0002*/ 	.short	(.L_7 - .L_6)
.L_6:
        /*0004*/ 	.word	0x00000082


	//----- nvinfo : EIATTR_KPARAM_INFO
	.align		4
.L_7:
        /*0008*/ 	.byte	0x04, 0x17
        /*000a*/ 	.short	(.L_9 - .L_8)
.L_8:
        /*000c*/ 	.word	0x00000000
        /*0010*/ 	.short	0x000d
        /*0012*/ 	.short	0x0048
        /*0014*/ 	.byte	0x00, 0xf4, 0x21, 0x00


	//----- nvinfo : EIATTR_KPARAM_INFO
	.align		4
.L_9:
        /*0018*/ 	.byte	0x04, 0x17
        /*001a*/ 	.short	(.L_11 - .L_10)
.L_10:
        /*001c*/ 	.word	0x00000000
        /*0020*/ 	.short	0x000c
        /*0022*/ 	.short	0x0040
        /*0024*/ 	.byte	0x00, 0xf4, 0x21, 0x00


	//----- nvinfo : EIATTR_KPARAM_INFO
	.align		4
.L_11:
        /*0028*/ 	.byte	0x04, 0x17
        /*002a*/ 	.short	(.L_13 - .L_12)
.L_12:
        /*002c*/ 	.word	0x00000000
        /*0030*/ 	.short	0x000b
        /*0032*/ 	.short	0x0038
        /*0034*/ 	.byte	0x00, 0xf0, 0x11, 0x00


	//----- nvinfo : EIATTR_KPARAM_INFO
	.align		4
.L_13:
        /*0038*/ 	.byte	0x04, 0x17
        /*003a*/ 	.short	(.L_15 - .L_14)
.L_14:
        /*003c*/ 	.word	0x00000000
        /*0040*/ 	.short	0x000a
        /*0042*/ 	.short	0x0034
        /*0044*/ 	.byte	0x00, 0xf0, 0x11, 0x00


	//----- nvinfo : EIATTR_KPARAM_INFO
	.align		4
.L_15:
        /*0048*/ 	.byte	0x04, 0x17
        /*004a*/ 	.short	(.L_17 - .L_16)
.L_16:
        /*004c*/ 	.word	0x00000000
        /*0050*/ 	.short	0x0009
        /*0052*/ 	.short	0x0030
        /*0054*/ 	.byte	0x00, 0xf0, 0x11, 0x00


	//----- nvinfo : EIATTR_KPARAM_INFO
	.align		4
.L_17:
        /*0058*/ 	.byte	0x04, 0x17
        /*005a*/ 	.short	(.L_19 - .L_18)
.L_18:
        /*005c*/ 	.word	0x00000000
        /*0060*/ 	.short	0x0008
        /*0062*/ 	.short	0x002c
        /*0064*/ 	.byte	0x00, 0xf0, 0x11, 0x00


	//----- nvinfo : EIATTR_KPARAM_INFO
	.align		4
.L_19:
        /*0068*/ 	.byte	0x04, 0x17
        /*006a*/ 	.short	(.L_21 - .L_20)
.L_20:
        /*006c*/ 	.word	0x00000000
        /*0070*/ 	.short	0x0007
        /*0072*/ 	.short	0x0028
        /*0074*/ 	.byte	0x00, 0xf0, 0x11, 0x00


	//----- nvinfo : EIATTR_KPARAM_INFO
	.align		4
.L_21:
        /*0078*/ 	.byte	0x04, 0x17
        /*007a*/ 	.short	(.L_23 - .L_22)
.L_22:
        /*007c*/ 	.word	0x00000000
        /*0080*/ 	.short	0x0006
        /*0082*/ 	.short	0x0024
        /*0084*/ 	.byte	0x00, 0xf0, 0x11, 0x00


	//----- nvinfo : EIATTR_KPARAM_INFO
	.align		4
.L_23:
        /*0088*/ 	.byte	0x04, 0x17
        /*008a*/ 	.short	(.L_25 - .L_24)
.L_24:
        /*008c*/ 	.word	0x00000000
        /*0090*/ 	.short	0x0005
        /*0092*/ 	.short	0x0020
        /*0094*/ 	.byte	0x00, 0xf0, 0x11, 0x00


	//----- nvinfo : EIATTR_KPARAM_INFO
	.align		4
.L_25:
        /*0098*/ 	.byte	0x04, 0x17
        /*009a*/ 	.short	(.L_27 - .L_26)
.L_26:
        /*009c*/ 	.word	0x00000000
        /*00a0*/ 	.short	0x0004
        /*00a2*/ 	.short	0x001c
        /*00a4*/ 	.byte	0x00, 0xf0, 0x11, 0x00


	//----- nvinfo : EIATTR_KPARAM_INFO
	.align		4
.L_27:
        /*00a8*/ 	.byte	0x04, 0x17
        /*00aa*/ 	.short	(.L_29 - .L_28)
.L_28:
        /*00ac*/ 	.word	0x00000000
        /*00b0*/ 	.short	0x0003
        /*00b2*/ 	.short	0x0018
        /*00b4*/ 	.byte	0x00, 0xf0, 0x11, 0x00


	//----- nvinfo : EIATTR_KPARAM_INFO
	.align		4
.L_29:
        /*00b8*/ 	.byte	0x04, 0x17
        /*00ba*/ 	.short	(.L_31 - .L_30)
.L_30:
        /*00bc*/ 	.word	0x00000000
        /*00c0*/ 	.short	0x0002
        /*00c2*/ 	.short	0x0010
        /*00c4*/ 	.byte	0x00, 0xf4, 0x21, 0x00


	//----- nvinfo : EIATTR_KPARAM_INFO
	.align		4
.L_31:
        /*00c8*/ 	.byte	0x04, 0x17
        /*00ca*/ 	.short	(.L_33 - .L_32)
.L_32:
        /*00cc*/ 	.word	0x00000000
        /*00d0*/ 	.short	0x0001
        /*00d2*/ 	.short	0x0008
        /*00d4*/ 	.byte	0x00, 0xf4, 0x21, 0x00


	//----- nvinfo : EIATTR_KPARAM_INFO
	.align		4
.L_33:
        /*00d8*/ 	.byte	0x04, 0x17
        /*00da*/ 	.short	(.L_35 - .L_34)
.L_34:
        /*00dc*/ 	.word	0x00000000
        /*00e0*/ 	.short	0x0000
        /*00e2*/ 	.short	0x0000
        /*00e4*/ 	.byte	0x00, 0xf4, 0x21, 0x00


	//----- nvinfo : EIATTR_SPARSE_MMA_MASK
	.align		4
.L_35:
        /*00e8*/ 	.byte	0x03, 0x50
        /*00ea*/ 	.short	0x0000


	//----- nvinfo : EIATTR_MAXREG_COUNT
	.align		4
        /*00ec*/ 	.byte	0x03, 0x1b
        /*00ee*/ 	.short	0x00ff


	//----- nvinfo : EIATTR_NUM_BARRIERS
	.align		4
        /*00f0*/ 	.byte	0x02, 0x4c
        /*00f2*/ 	.byte	0x01
	.zero		1


	//----- nvinfo : EIATTR_ANNOTATIONS
	.align		4
        /*00f4*/ 	.byte	0x04, 0x55
        /*00f6*/ 	.short	(.L_37 - .L_36)


	//   ....[0]....
.L_36:
        /*00f8*/ 	.word	0x00000001
        /*00fc*/ 	.byte	0x80, 0x00, 0x00, 0x00, 0x01, 0x00, 0x00, 0x00, 0x70, 0x06, 0x00, 0x00, 0x01, 0x00, 0x00, 0x00
        /* <DEDUP_REMOVED lines=2668> */
        /*a7cc*/ 	.byte	0x80, 0x66, 0x04, 0x00


	//----- nvinfo : EIATTR_MERCURY_ISA_VERSION
	.align		4
.L_37:
        /*a7d0*/ 	.byte	0x03, 0x5f
        /*a7d2*/ 	.short	0x0101


	//----- nvinfo : EIATTR_EXIT_INSTR_OFFSETS
	.align		4
        /*a7d4*/ 	.byte	0x04, 0x1c
        /*a7d6*/ 	.short	(.L_39 - .L_38)


	//   ....[0]....
.L_38:
        /*a7d8*/ 	.word	0x000dc380


	//   ....[1]....
        /*a7dc*/ 	.word	0x000dc3a0


	//----- nvinfo : EIATTR_REQNTID
	.align		4
.L_39:
        /*a7e0*/ 	.byte	0x04, 0x10
        /*a7e2*/ 	.short	(.L_41 - .L_40)
.L_40:
        /*a7e4*/ 	.word	0x00000080
        /*a7e8*/ 	.word	0x00000001
        /*a7ec*/ 	.word	0x00000001


	//----- nvinfo : EIATTR_CBANK_PARAM_SIZE
	.align		4
.L_41:
        /*a7f0*/ 	.byte	0x03, 0x19
        /*a7f2*/ 	.short	0x0050


	//----- nvinfo : EIATTR_PARAM_CBANK
	.align		4
        /*a7f4*/ 	.byte	0x04, 0x0a
        /*a7f6*/ 	.short	(.L_43 - .L_42)
	.align		4
.L_42:
        /*a7f8*/ 	.word	index@(.nv.constant0.matmul_kernel)
        /*a7fc*/ 	.short	0x0210
        /*a7fe*/ 	.short	0x0050


	//----- nvinfo : EIATTR_SW_WAR
	.align		4
.L_43:
        /*a800*/ 	.byte	0x04, 0x36
        /*a802*/ 	.short	(.L_45 - .L_44)
.L_44:
        /*a804*/ 	.word	0x00000008
.L_45:


//--------------------- .nv.callgraph             --------------------------
	.section	.nv.callgraph,"",@"SHT_CUDA_CALLGRAPH"
	.align	4
	.sectionentsize	8
	.align		4
        /*0000*/ 	.word	0x00000000
	.align		4
        /*0004*/ 	.word	0xffffffff
	.align		4
        /*0008*/ 	.word	0x00000000
	.align		4
        /*000c*/ 	.word	0xfffffffe
	.align		4
        /*0010*/ 	.word	0x00000000
	.align		4
        /*0014*/ 	.word	0xfffffffd
	.align		4
        /*0018*/ 	.word	0x00000000
	.align		4
        /*001c*/ 	.word	0xfffffffc


//--------------------- .text.matmul_kernel       --------------------------
	.section	.text.matmul_kernel,"ax",@progbits
	.align	128
        .global         matmul_kernel
        .type           matmul_kernel,@function
        .size           matmul_kernel,(.L_x_3 - matmul_kernel)
        .other          matmul_kernel,@"STO_CUDA_ENTRY STV_DEFAULT"
matmul_kernel:
.text.matmul_kernel:
[----:B------:R-:W1:Y:S08]  /*0000*/  LDC R1, c[0x0][0x28] ;  /* 0x00000a00ff017b82 */ /* 0x000e700000000800 */
[----:B------:R-:W2:Y:S01]  /*0010*/  LDC.64 R2, c[0x0][0x228] ;  /* 0x00008a00ff027b82 */ /* 0x000ea20000000a00 */
[----:B-1----:R-:W-:Y:S01]  /*0020*/  VIADD R1, R1, 0xffffbcf8 ;  /* 0xffffbcf801017836 */ /* 0x002fe20000000000 */
[----:B------:R-:W1:Y:S01]  /*0030*/  S2R R5, SR_CTAID.X ;  /* 0x0000000000057919 */ /* 0x000e620000002500 */
[----:B------:R-:W-:Y:S01]  /*0040*/  ULDC UR4, c[0x0][0x234] ;  /* 0x00008d0000047ab9 */ /* 0x000fe20000000800 */
[----:B------:R-:W-:Y:S01]  /*0050*/  ULDC.64 UR6, c[0x0][0x210] ;  /* 0x0000840000067ab9 */ /* 0x000fe20000000a00 */
[----:B------:R-:W-:Y:S01]  /*0060*/  ULDC.64 UR8, c[0x0][0x218] ;  /* 0x0000860000087ab9 */ /* 0x000fe20000000a00 */
[----:B--2---:R-:W-:Y:S01]  /*0070*/  IMAD.MOV.U32 R15, RZ, RZ, R3 ;  /* 0x000000ffff0f7224 */ /* 0x004fe200078e0003 */
[----:B------:R2:W-:Y:S01]  /*0080*/  STL.64 [R1+0x31a0], R2 ;  /* 0x0031a00201007387 */ /* 0x0005e20000100a00 */
[----:B------:R-:W-:-:S02]  /*0090*/  IMAD.MOV.U32 R14, RZ, RZ, R2 ;  /* 0x000000ffff0e7224 */ /* 0x000fc400078e0002 */
[----:B------:R-:W-:-:S03]  /*00a0*/  VIADD R0, R15, 0x1ff ;  /* 0x000001ff0f007836 */ /* 0x000fc60000000000 */
[----:B------:R-:W-:Y:S02]  /*00b0*/  IABS R16, R14 ;  /* 0x0000000e00107213 */ /* 0x000fe40000000000 */
[----:B-1----:R-:W-:Y:S02]  /*00c0*/  IABS R8, R5 ;  /* 0x0000000500087213 */ /* 0x002fe40000000000 */
[----:B--2---:R-:W-:-:S04]  /*00d0*/  SHF.R.S32.HI R3, RZ, 0x1f, R0 ;  /* 0x0000001fff037819 */ /* 0x004fc80000011400 */
[----:B------:R-:W-:-:S04]  /*00e0*/  LEA.HI R3, R3, R0, RZ, 0x9 ;  /* 0x0000000003037211 */ /* 0x000fc800078f48ff */
[----:B------:R-:W-:-:S05]  /*00f0*/  SHF.R.S32.HI R3, RZ, 0x9, R3 ;  /* 0x00000009ff037819 */ /* 0x000fca0000011403 */
[----:B------:R-:W-:-:S05]  /*0100*/  IMAD.SHL.U32 R4, R3, 0x8, RZ ;  /* 0x0000000803047824 */ /* 0x000fca00078e00ff */
[-C--:B------:R-:W-:Y:S02]  /*0110*/  IABS R7, R4.reuse ;  /* 0x0000000400077213 */ /* 0x080fe40000000000 */
[----:B------:R-:W-:Y:S02]  /*0120*/  IABS R10, R4 ;  /* 0x00000004000a7213 */ /* 0x000fe40000000000 */
[----:B------:R-:W1:Y:S08]  /*0130*/  I2F.RP R0, R7 ;  /* 0x0000000700007306 */ /* 0x000e700000209400 */
[----:B-1----:R-:W1:Y:S02]  /*0140*/  MUFU.RCP R0, R0 ;  /* 0x0000000000007308 */ /* 0x002e640000001000 */
[----:B-1----:R-:W-:-:S02]  /*0150*/  VIADD R2, R0, 0xffffffe ;  /* 0x0ffffffe00027836 */ /* 0x002fc40000000000 */
[----:B------:R-:W-:-:S04]  /*0160*/  IMAD.MOV R0, RZ, RZ, -R10 ;  /* 0x000000ffff007224 */ /* 0x000fc800078e0a0a */
[----:B------:R1:W2:Y:S02]  /*0170*/  F2I.FTZ.U32.TRUNC.NTZ R3, R2 ;  /* 0x0000000200037305 */ /* 0x0002a4000021f000 */
[----:B-1----:R-:W-:Y:S02]  /*0180*/  IMAD.MOV.U32 R2, RZ, RZ, RZ ;  /* 0x000000ffff027224 */ /* 0x002fe400078e00ff */
[----:B--2---:R-:W-:-:S04]  /*0190*/  IMAD.MOV R6, RZ, RZ, -R3 ;  /* 0x000000ffff067224 */ /* 0x004fc800078e0a03 */
[----:B------:R-:W-:Y:S02]  /*01a0*/  IMAD R9, R6, R7, RZ ;  /* 0x0000000706097224 */ /* 0x000fe400078e02ff */
[----:B------:R-:W-:Y:S01]  /*01b0*/  IMAD.MOV.U32 R6, RZ, RZ, R8 ;  /* 0x000000ffff067224 */ /* 0x000fe200078e0008 */
[----:B------:R-:W-:Y:S01]  /*01c0*/  IABS R8, R15 ;  /* 0x0000000f00087213 */ /* 0x000fe20000000000 */
[----:B------:R-:W-:-:S06]  /*01d0*/  IMAD.HI.U32 R3, R3, R9, R2 ;  /* 0x0000000903037227 */ /* 0x000fcc00078e0002 */
[----:B------:R-:W-:-:S04]  /*01e0*/  IMAD.HI.U32 R3, R3, R6, RZ ;  /* 0x0000000603037227 */ /* 0x000fc800078e00ff */
[----:B------:R-:W-:-:S05]  /*01f0*/  IMAD R0, R3, R0, R6 ;  /* 0x0000000003007224 */ /* 0x000fca00078e0206 */
[----:B------:R-:W-:-:S13]  /*0200*/  ISETP.GT.U32.AND P1, PT, R7, R0, PT ;  /* 0x000000000700720c */ /* 0x000fda0003f24070 */
[----:B------:R-:W-:Y:S02]  /*0210*/  @!P1 IMAD.IADD R0, R0, 0x1, -R7 ;  /* 0x0000000100009824 */ /* 0x000fe400078e0a07 */
[----:B------:R-:W-:Y:S01]  /*0220*/  @!P1 VIADD R3, R3, 0x1 ;  /* 0x0000000103039836 */ /* 0x000fe20000000000 */
[----:B------:R-:W-:Y:S02]  /*0230*/  ISETP.NE.AND P1, PT, R4, RZ, PT ;  /* 0x000000ff0400720c */ /* 0x000fe40003f25270 */
[----:B------:R-:W-:Y:S02]  /*0240*/  ISETP.GE.U32.AND P0, PT, R0, R7, PT ;  /* 0x000000070000720c */ /* 0x000fe40003f06070 */
[----:B------:R-:W-:-:S04]  /*0250*/  LOP3.LUT R0, R5, R4, RZ, 0x3c, !PT ;  /* 0x0000000405007212 */ /* 0x000fc800078e3cff */
[----:B------:R-:W-:Y:S01]  /*0260*/  ISETP.GE.AND P2, PT, R0, RZ, PT ;  /* 0x000000ff0000720c */ /* 0x000fe20003f46270 */
[----:B------:R-:W-:Y:S02]  /*0270*/  VIADD R0, R14, 0x1ff ;  /* 0x000001ff0e007836 */ /* 0x000fe40000000000 */
[----:B------:R-:W1:Y:S04]  /*0280*/  S2R R14, SR_TID.X ;  /* 0x00000000000e7919 */ /* 0x000e680000002100 */
[----:B------:R-:W-:-:S04]  /*0290*/  @P0 VIADD R3, R3, 0x1 ;  /* 0x0000000103030836 */ /* 0x000fc80000000000 */
[----:B------:R-:W-:Y:S01]  /*02a0*/  IMAD.MOV.U32 R2, RZ, RZ, R3 ;  /* 0x000000ffff027224 */ /* 0x000fe200078e0003 */
[----:B------:R-:W-:-:S04]  /*02b0*/  SHF.R.S32.HI R3, RZ, 0x1f, R0 ;  /* 0x0000001fff037819 */ /* 0x000fc80000011400 */
[----:B------:R-:W-:Y:S02]  /*02c0*/  @!P2 IADD3 R2, -R2, RZ, RZ ;  /* 0x000000ff0202a210 */ /* 0x000fe40007ffe1ff */
[----:B------:R-:W-:Y:S02]  /*02d0*/  @!P1 LOP3.LUT R2, RZ, R4, RZ, 0x33, !PT ;  /* 0x00000004ff029212 */ /* 0x000fe400078e33ff */
[----:B------:R-:W-:-:S03]  /*02e0*/  LEA.HI R3, R3, R0, RZ, 0x9 ;  /* 0x0000000003037211 */ /* 0x000fc600078f48ff */
[----:B------:R-:W-:Y:S02]  /*02f0*/  IMAD.SHL.U32 R11, R2, 0x8, RZ ;  /* 0x00000008020b7824 */ /* 0x000fe400078e00ff */
[----:B------:R-:W-:-:S03]  /*0300*/  IMAD.MOV R2, RZ, RZ, -R2 ;  /* 0x000000ffff027224 */ /* 0x000fc600078e0a02 */
[----:B------:R-:W-:Y:S01]  /*0310*/  LEA.HI.SX32 R3, R3, -R11, 0x17 ;  /* 0x8000000b03037211 */ /* 0x000fe200078fbaff */
[----:B------:R-:W-:Y:S02]  /*0320*/  IMAD R12, R4, R2, R5 ;  /* 0x00000002040c7224 */ /* 0x000fe400078e0205 */
[----:B------:R-:W-:Y:S01]  /*0330*/  IMAD.MOV.U32 R2, RZ, RZ, RZ ;  /* 0x000000ffff027224 */ /* 0x000fe200078e00ff */
[----:B------:R-:W-:Y:S02]  /*0340*/  VIMNMX R13, R3, 0x8, PT ;  /* 0x00000008030d7848 */ /* 0x000fe40003fe0100 */
[----:B------:R-:W-:Y:S02]  /*0350*/  IABS R4, R12 ;  /* 0x0000000c00047213 */ /* 0x000fe40000000000 */
[----:B------:R-:W-:-:S04]  /*0360*/  IABS R6, R13 ;  /* 0x0000000d00067213 */ /* 0x000fc80000000000 */
[----:B------:R-:W2:Y:S08]  /*0370*/  I2F.RP R0, R6 ;  /* 0x0000000600007306 */ /* 0x000eb00000209400 */
[----:B--2---:R-:W2:Y:S02]  /*0380*/  MUFU.RCP R0, R0 ;  /* 0x0000000000007308 */ /* 0x004ea40000001000 */
[----:B--2---:R-:W-:-:S06]  /*0390*/  VIADD R3, R0, 0xffffffe ;  /* 0x0ffffffe00037836 */ /* 0x004fcc0000000000 */
[----:B------:R-:W2:Y:S02]  /*03a0*/  F2I.FTZ.U32.TRUNC.NTZ R3, R3 ;  /* 0x0000000300037305 */ /* 0x000ea4000021f000 */
[----:B--2---:R-:W-:-:S04]  /*03b0*/  IMAD.MOV R7, RZ, RZ, -R3 ;  /* 0x000000ffff077224 */ /* 0x004fc800078e0a03 */
[----:B------:R-:W-:Y:S01]  /*03c0*/  IMAD R5, R7, R6, RZ ;  /* 0x0000000607057224 */ /* 0x000fe200078e02ff */
[----:B------:R-:W-:-:S03]  /*03d0*/  IABS R7, R13 ;  /* 0x0000000d00077213 */ /* 0x000fc60000000000 */
[----:B------:R-:W-:-:S04]  /*03e0*/  IMAD.HI.U32 R0, R3, R5, R2 ;  /* 0x0000000503007227 */ /* 0x000fc800078e0002 */
[----:B------:R-:W-:Y:S02]  /*03f0*/  IMAD.MOV.U32 R3, RZ, RZ, R4 ;  /* 0x000000ffff037224 */ /* 0x000fe400078e0004 */
[----:B------:R-:W-:Y:S02]  /*0400*/  IMAD.MOV.U32 R2, RZ, RZ, R8 ;  /* 0x000000ffff027224 */ /* 0x000fe400078e0008 */
[----:B------:R-:W-:Y:S01]  /*0410*/  IMAD.MOV R4, RZ, RZ, -R7 ;  /* 0x000000ffff047224 */ /* 0x000fe200078e0a07 */
[----:B-1----:R-:W-:Y:S01]  /*0420*/  SHF.R.U32.HI R7, RZ, 0x6, R14 ;  /* 0x00000006ff077819 */ /* 0x002fe2000001160e */
[----:B------:R-:W-:Y:S01]  /*0430*/  IMAD.HI.U32 R0, R0, R3, RZ ;  /* 0x0000000300007227 */ /* 0x000fe200078e00ff */
[----:B------:R-:W1:Y:S02]  /*0440*/  I2F.RP R5, R2 ;  /* 0x0000000200057306 */ /* 0x000e640000209400 */
[----:B------:R-:W-:Y:S01]  /*0450*/  SGXT.U32 R7, R7, 0x1 ;  /* 0x000000010707781a */ /* 0x000fe20000000000 */
[----:B------:R-:W-:-:S05]  /*0460*/  IMAD R3, R0, R4, R3 ;  /* 0x0000000400037224 */ /* 0x000fca00078e0203 */
[----:B------:R-:W2:Y:S01]  /*0470*/  I2F.RP R4, R16 ;  /* 0x0000001000047306 */ /* 0x000ea20000209400 */
[----:B------:R-:W-:-:S07]  /*0480*/  ISETP.GT.U32.AND P1, PT, R6, R3, PT ;  /* 0x000000030600720c */ /* 0x000fce0003f24070 */
[----:B-1----:R-:W1:Y:S06]  /*0490*/  MUFU.RCP R5, R5 ;  /* 0x0000000500057308 */ /* 0x002e6c0000001000 */
[----:B------:R-:W-:Y:S02]  /*04a0*/  @!P1 IMAD.IADD R3, R3, 0x1, -R6 ;  /* 0x0000000103039824 */ /* 0x000fe400078e0a06 */
[----:B--2---:R-:W2:Y:S01]  /*04b0*/  MUFU.RCP R4, R4 ;  /* 0x0000000400047308 */ /* 0x004ea20000001000 */
[----:B------:R-:W-:Y:S01]  /*04c0*/  @!P1 VIADD R0, R0, 0x1 ;  /* 0x0000000100009836 */ /* 0x000fe20000000000 */
[----:B------:R-:W-:-:S02]  /*04d0*/  ISETP.NE.AND P1, PT, R13, RZ, PT ;  /* 0x000000ff0d00720c */ /* 0x000fc40003f25270 */
[----:B------:R-:W-:Y:S02]  /*04e0*/  ISETP.GE.U32.AND P0, PT, R3, R6, PT ;  /* 0x000000060300720c */ /* 0x000fe40003f06070 */
[----:B------:R-:W-:Y:S01]  /*04f0*/  LOP3.LUT R3, R12, R13, RZ, 0x3c, !PT ;  /* 0x0000000d0c037212 */ /* 0x000fe200078e3cff */
[----:B-1----:R-:W-:-:S03]  /*0500*/  VIADD R8, R5, 0xffffffe ;  /* 0x0ffffffe05087836 */ /* 0x002fc60000000000 */
[----:B------:R-:W-:Y:S01]  /*0510*/  ISETP.GE.AND P2, PT, R3, RZ, PT ;  /* 0x000000ff0300720c */ /* 0x000fe20003f46270 */
[----:B------:R-:W-:Y:S01]  /*0520*/  IMAD.SHL.U32 R3, R14, 0x4, RZ ;  /* 0x000000040e037824 */ /* 0x000fe200078e00ff */
[----:B------:R1:W3:Y:S01]  /*0530*/  F2I.FTZ.U32.TRUNC.NTZ R9, R8 ;  /* 0x0000000800097305 */ /* 0x0002e2000021f000 */
[----:B--2---:R-:W-:-:S04]  /*0540*/  VIADD R5, R4, 0xffffffe ;  /* 0x0ffffffe04057836 */ /* 0x004fc80000000000 */
[----:B------:R-:W-:Y:S02]  /*0550*/  @P0 VIADD R0, R0, 0x1 ;  /* 0x0000000100000836 */ /* 0x000fe40000000000 */
[----:B-1----:R-:W-:Y:S01]  /*0560*/  IMAD.MOV.U32 R8, RZ, RZ, RZ ;  /* 0x000000ffff087224 */ /* 0x002fe200078e00ff */
[----:B------:R-:W1:Y:S01]  /*0570*/  F2I.FTZ.U32.TRUNC.NTZ R5, R5 ;  /* 0x0000000500057305 */ /* 0x000e62000021f000 */
[----:B------:R-:W-:Y:S01]  /*0580*/  IMAD.MOV.U32 R10, RZ, RZ, R0 ;  /* 0x000000ffff0a7224 */ /* 0x000fe200078e0000 */
[----:B------:R-:W-:Y:S02]  /*0590*/  SHF.R.S32.HI R0, RZ, 0x6, R14 ;  /* 0x00000006ff007819 */ /* 0x000fe4000001140e */
[----:B------:R-:W-:Y:S01]  /*05a0*/  LOP3.LUT R14, R14, 0x7f, RZ, 0xc0, !PT ;  /* 0x0000007f0e0e7812 */ /* 0x000fe200078ec0ff */
[----:B------:R-:W-:Y:S01]  /*05b0*/  @!P2 IMAD.MOV R10, RZ, RZ, -R10 ;  /* 0x000000ffff0aa224 */ /* 0x000fe200078e0a0a */
[----:B------:R-:W-:Y:S02]  /*05c0*/  SGXT R0, R0, 0x1 ;  /* 0x000000010000781a */ /* 0x000fe40000000200 */
[----:B------:R-:W-:-:S02]  /*05d0*/  @!P1 LOP3.LUT R10, RZ, R13, RZ, 0x33, !PT ;  /* 0x0000000dff0a9212 */ /* 0x000fc400078e33ff */
[----:B------:R-:W-:Y:S02]  /*05e0*/  LOP3.LUT R0, R0, 0x90, RZ, 0xc0, !PT ;  /* 0x0000009000007812 */ /* 0x000fe400078ec0ff */
[----:B---3--:R-:W-:Y:S01]  /*05f0*/  IADD3 R15, RZ, -R9, RZ ;  /* 0x80000009ff0f7210 */ /* 0x008fe20007ffe0ff */
[----:B------:R-:W-:Y:S01]  /*0600*/  IMAD.MOV R4, RZ, RZ, -R10 ;  /* 0x000000ffff047224 */ /* 0x000fe200078e0a0a */
[----:B------:R-:W-:Y:S01]  /*0610*/  LOP3.LUT R6, R0, 0x7c, R3, 0x78, !PT ;  /* 0x0000007c00067812 */ /* 0x000fe200078e7803 */
[----:B------:R-:W-:Y:S02]  /*0620*/  IMAD.SHL.U32 R10, R10, 0x200, RZ ;  /* 0x000002000a0a7824 */ /* 0x000fe400078e00ff */
[----:B------:R-:W-:Y:S02]  /*0630*/  IMAD R0, R13, R4, R12 ;  /* 0x000000040d007224 */ /* 0x000fe400078e020c */
[----:B------:R-:W-:Y:S01]  /*0640*/  IMAD R3, R15, R2, RZ ;  /* 0x000000020f037224 */ /* 0x000fe200078e02ff */
[----:B------:R-:W-:Y:S01]  /*0650*/  LOP3.LUT R7, R10, R7, RZ, 0xfc, !PT ;  /* 0x000000070a077212 */ /* 0x000fe200078efcff */
[----:B-1----:R-:W-:Y:S01]  /*0660*/  IMAD.MOV R4, RZ, RZ, -R5 ;  /* 0x000000ffff047224 */ /* 0x002fe200078e0a05 */
[----:B------:R1:W-:Y:S01]  /*0670*/  STL [R1+0x7c], R6 ;  /* 0x00007c0601007387 */ /* 0x0003e20000100800 */
[----:B------:R-:W-:Y:S01]  /*0680*/  IMAD.IADD R0, R11, 0x1, R0 ;  /* 0x000000010b007824 */ /* 0x000fe200078e0200 */
[----:B------:R-:W-:Y:S01]  /*0690*/  LOP3.LUT R18, R7, 0x8, RZ, 0xfc, !PT ;  /* 0x0000000807127812 */ /* 0x000fe200078efcff */
[----:B------:R-:W-:Y:S01]  /*06a0*/  IMAD.HI.U32 R3, R9, R3, R8 ;  /* 0x0000000309037227 */ /* 0x000fe200078e0008 */
[----:B------:R-:W-:Y:S01]  /*06b0*/  LOP3.LUT R8, R7, 0x1fe, RZ, 0xfc, !PT ;  /* 0x000001fe07087812 */ /* 0x000fe200078efcff */
[----:B------:R-:W-:Y:S01]  /*06c0*/  STL [R1+0x31b8], R10 ;  /* 0x0031b80a01007387 */ /* 0x000fe20000100800 */
[----:B------:R-:W-:Y:S01]  /*06d0*/  IABS R19, R18 ;  /* 0x0000001200137213 */ /* 0x000fe20000000000 */
[----:B------:R-:W-:Y:S01]  /*06e0*/  IMAD.MOV.U32 R9, RZ, RZ, R4 ;  /* 0x000000ffff097224 */ /* 0x000fe200078e0004 */
[----:B------:R-:W-:Y:S01]  /*06f0*/  IABS R250, R8 ;  /* 0x0000000800fa7213 */ /* 0x000fe20000000000 */
[----:B------:R-:W-:Y:S01]  /*0700*/  IMAD R11, R0, 0x200, R14 ;  /* 0x00000200000b7824 */ /* 0x000fe200078e020e */
[----:B-1----:R-:W-:Y:S01]  /*0710*/  IABS R6, R7 ;  /* 0x0000000700067213 */ /* 0x002fe20000000000 */
[----:B------:R-:W-:Y:S01]  /*0720*/  IMAD.MOV.U32 R4, RZ, RZ, RZ ;  /* 0x000000ffff047224 */ /* 0x000fe200078e00ff */
[----:B------:R-:W-:Y:S01]  /*0730*/  ISETP.GE.AND P2, PT, R8, RZ, PT ;  /* 0x000000ff0800720c */ /* 0x000fe20003f46270 */
[----:B------:R-:W-:Y:S01]  /*0740*/  IMAD R9, R9, R16, RZ ;  /* 0x0000001009097224 */ /* 0x000fe200078e02ff */
[----:B------:R-:W-:Y:S01]  /*0750*/  IABS R245, R11 ;  /* 0x0000000b00f57213 */ /* 0x000fe20000000000 */
[----:B------:R-:W-:Y:S01]  /*0760*/  VIADD R12, R11, 0x80 ;  /* 0x000000800b0c7836 */ /* 0x000fe20000000000 */
[----:B------:R-:W-:Y:S01]  /*0770*/  LOP3.LUT R20, R7, 0x10, RZ, 0xfc, !PT ;  /* 0x0000001007147812 */ /* 0x000fe200078efcff */
[----:B------:R-:W-:Y:S01]  /*0780*/  IMAD.HI.U32 R4, R5, R9, R4 ;  /* 0x0000000905047227 */ /* 0x000fe200078e0004 */
[----:B------:R-:W-:-:S02]  /*0790*/  LOP3.LUT R23, R7, 0x1e, RZ, 0xfc, !PT ;  /* 0x0000001e07177812 */ /* 0x000fc400078efcff */
[----:B------:R-:W-:Y:S01]  /*07a0*/  IABS R247, R12 ;  /* 0x0000000c00f77213 */ /* 0x000fe20000000000 */
[----:B------:R-:W-:Y:S01]  /*07b0*/  IMAD.HI.U32 R0, R3, R6, RZ ;  /* 0x0000000603007227 */ /* 0x000fe200078e00ff */
[----:B------:R-:W-:Y:S01]  /*07c0*/  STL [R1+0x31f8], R12 ;  /* 0x0031f80c01007387 */ /* 0x000fe20000100800 */
[C---:B------:R-:W-:Y:S02]  /*07d0*/  LOP3.LUT R22, R7.reuse, 0x1c, RZ, 0xfc, !PT ;  /* 0x0000001c07167812 */ /* 0x040fe400078efcff */
[----:B------:R-:W-:Y:S01]  /*07e0*/  IMAD.MOV R9, RZ, RZ, -R0 ;  /* 0x000000ffff097224 */ /* 0x000fe200078e0a00 */
[C---:B------:R-:W-:Y:S01]  /*07f0*/  LOP3.LUT R25, R7.reuse, 0x2e, RZ, 0xfc, !PT ;  /* 0x0000002e07197812 */ /* 0x040fe200078efcff */
[C---:B------:R-:W-:Y:S01]  /*0800*/  IMAD.HI.U32 R0, R4.reuse, R245, RZ ;  /* 0x000000f504007227 */ /* 0x040fe200078e00ff */
[C---:B------:R-:W-:Y:S02]  /*0810*/  LOP3.LUT R26, R7.reuse, 0x30, RZ, 0xfc, !PT ;  /* 0x00000030071a7812 */ /* 0x040fe400078efcff */
[C---:B------:R-:W-:Y:S01]  /*0820*/  LOP3.LUT R27, R7.reuse, 0x32, RZ, 0xfc, !PT ;  /* 0x00000032071b7812 */ /* 0x040fe200078efcff */
[----:B------:R-:W-:Y:S01]  /*0830*/  IMAD.HI.U32 R5, R4, R247, RZ ;  /* 0x000000f704057227 */ /* 0x000fe200078e00ff */
[----:B------:R-:W-:-:S02]  /*0840*/  LOP3.LUT R29, R7, 0x36, RZ, 0xfc, !PT ;  /* 0x00000036071d7812 */ /* 0x000fc400078efcff */
[----:B------:R-:W-:Y:S01]  /*0850*/  LOP3.LUT R28, R7, 0x34, RZ, 0xfc, !PT ;  /* 0x00000034071c7812 */ /* 0x000fe200078efcff */
[----:B------:R-:W-:Y:S01]  /*0860*/  IMAD.MOV R0, RZ, RZ, -R0 ;  /* 0x000000ffff007224 */ /* 0x000fe200078e0a00 */
[----:B------:R-:W-:Y:S01]  /*0870*/  IADD3 R5, -R5, RZ, RZ ;  /* 0x000000ff05057210 */ /* 0x000fe20007ffe1ff */
[----:B------:R-:W-:Y:S01]  /*0880*/  IMAD R9, R2, R9, R6 ;  /* 0x0000000902097224 */ /* 0x000fe200078e0206 */
[----:B------:R-:W-:Y:S01]  /*0890*/  IABS R24, R29 ;  /* 0x0000001d00187213 */ /* 0x000fe20000000000 */
[----:B------:R-:W-:Y:S01]  /*08a0*/  VIADD R14, R11, 0x180 ;  /* 0x000001800b0e7836 */ /* 0x000fe20000000000 */
[----:B------:R-:W-:Y:S01]  /*08b0*/  LOP3.LUT R31, R7, 0x3a, RZ, 0xfc, !PT ;  /* 0x0000003a071f7812 */ /* 0x000fe200078efcff */
[----:B------:R-:W-:Y:S01]  /*08c0*/  IMAD.HI.U32 R6, R3, R250, RZ ;  /* 0x000000fa03067227 */ /* 0x000fe200078e00ff */
[C---:B------:R-:W-:Y:S02]  /*08d0*/  LOP3.LUT R30, R7.reuse, 0x38, RZ, 0xfc, !PT ;  /* 0x00000038071e7812 */ /* 0x040fe400078efcff */
[----:B------:R-:W-:Y:S01]  /*08e0*/  IABS R8, R14 ;  /* 0x0000000e00087213 */ /* 0x000fe20000000000 */
[C---:B------:R-:W-:Y:S01]  /*08f0*/  IMAD R245, R16.reuse, R0, R245 ;  /* 0x0000000010f57224 */ /* 0x040fe200078e02f5 */
[----:B------:R-:W-:Y:S01]  /*0900*/  LOP3.LUT R0, R7, 0x2, RZ, 0xfc, !PT ;  /* 0x0000000207007812 */ /* 0x000fe200078efcff */
[----:B------:R-:W-:Y:S01]  /*0910*/  VIADD R13, R11, 0x100 ;  /* 0x000001000b0d7836 */ /* 0x000fe20000000000 */
[C---:B------:R-:W-:Y:S01]  /*0920*/  LOP3.LUT R35, R7.reuse, 0x4a, RZ, 0xfc, !PT ;  /* 0x0000004a07237812 */ /* 0x040fe200078efcff */
[----:B------:R-:W-:Y:S01]  /*0930*/  IMAD.MOV R17, RZ, RZ, -R6 ;  /* 0x000000ffff117224 */ /* 0x000fe200078e0a06 */
[C---:B------:R-:W-:Y:S01]  /*0940*/  ISETP.GT.U32.AND P0, PT, R16.reuse, R245, PT ;  /* 0x000000f51000720c */ /* 0x040fe20003f04070 */
[----:B------:R-:W-:Y:S01]  /*0950*/  IMAD R247, R16, R5, R247 ;  /* 0x0000000510f77224 */ /* 0x000fe200078e02f7 */
[----:B------:R-:W-:Y:S01]  /*0960*/  IABS R15, R13 ;  /* 0x0000000d000f7213 */ /* 0x000fe20000000000 */
[----:B------:R-:W-:Y:S01]  /*0970*/  IMAD R250, R2, R17, R250 ;  /* 0x0000001102fa7224 */ /* 0x000fe200078e02fa */
[----:B------:R-:W-:Y:S01]  /*0980*/  IABS R5, R0 ;  /* 0x0000000000057213 */ /* 0x000fe20000000000 */
[----:B------:R-:W-:Y:S01]  /*0990*/  IMAD.MOV.U32 R17, RZ, RZ, R8 ;  /* 0x000000ffff117224 */ /* 0x000fe200078e0008 */
[----:B------:R-:W-:Y:S01]  /*09a0*/  ISETP.GT.U32.AND P5, PT, R16, R247, PT ;  /* 0x000000f71000720c */ /* 0x000fe20003fa4070 */
[----:B------:R-:W-:Y:S01]  /*09b0*/  IMAD.HI.U32 R6, R4, R15, RZ ;  /* 0x0000000f04067227 */ /* 0x000fe200078e00ff */
[----:B------:R-:W-:Y:S01]  /*09c0*/  ISETP.GT.U32.AND P3, PT, R2, R250, PT ;  /* 0x000000fa0200720c */ /* 0x000fe20003f64070 */
[----:B------:R-:W-:Y:S01]  /*09d0*/  STL [R1+0x31fc], R13 ;  /* 0x0031fc0d01007387 */ /* 0x000fe20000100800 */
[C---:B------:R-:W-:Y:S01]  /*09e0*/  LOP3.LUT R8, R7.reuse, 0x6, RZ, 0xfc, !PT ;  /* 0x0000000607087812 */ /* 0x040fe200078efcff */
[----:B------:R-:W-:Y:S01]  /*09f0*/  IMAD.HI.U32 R4, R4, R17, RZ ;  /* 0x0000001104047227 */ /* 0x000fe200078e00ff */
[----:B------:R-:W-:Y:S01]  /*0a00*/  ISETP.GE.AND P1, PT, R0, RZ, PT ;  /* 0x000000ff0000720c */ /* 0x000fe20003f26270 */
[----:B------:R-:W-:Y:S01]  /*0a10*/  STL [R1+0x3200], R11 ;  /* 0x0032000b01007387 */ /* 0x000fe20000100800 */
[----:B------:R-:W-:Y:S01]  /*0a20*/  LOP3.LUT R36, R7, 0x4c, RZ, 0xfc, !PT ;  /* 0x0000004c07247812 */ /* 0x000fe200078efcff */
[----:B------:R-:W-:Y:S01]  /*0a30*/  IMAD.MOV R6, RZ, RZ, -R6 ;  /* 0x000000ffff067224 */ /* 0x000fe200078e0a06 */
[----:B------:R-:W-:Y:S01]  /*0a40*/  IABS R32, R35 ;  /* 0x0000002300207213 */ /* 0x000fe20000000000 */
[----:B------:R-:W-:Y:S01]  /*0a50*/  IMAD.MOV R4, RZ, RZ, -R4 ;  /* 0x000000ffff047224 */ /* 0x000fe200078e0a04 */
[----:B------:R-:W-:Y:S01]  /*0a60*/  STL [R1+0x3204], R14 ;  /* 0x0032040e01007387 */ /* 0x000fe20000100800 */
[--C-:B------:R-:W-:Y:S01]  /*0a70*/  @!P0 IMAD.IADD R245, R245, 0x1, -R16.reuse ;  /* 0x00000001f5f58824 */ /* 0x100fe200078e0a10 */
[----:B------:R-:W-:Y:S01]  /*0a80*/  ISETP.GT.U32.AND P0, PT, R2, R9, PT ;  /* 0x000000090200720c */ /* 0x000fe20003f04070 */
[C---:B------:R-:W-:Y:S01]  /*0a90*/  IMAD R246, R16.reuse, R6, R15 ;  /* 0x0000000610f67224 */ /* 0x040fe200078e020f */
[----:B------:R-:W-:Y:S01]  /*0aa0*/  LOP3.LUT R6, R7, 0x4, RZ, 0xfc, !PT ;  /* 0x0000000407067812 */ /* 0x000fe200078efcff */
[C---:B------:R-:W-:Y:S01]  /*0ab0*/  IMAD R248, R16.reuse, R4, R17 ;  /* 0x0000000410f87224 */ /* 0x040fe200078e0211 */
[----:B------:R-:W-:Y:S01]  /*0ac0*/  IABS R17, R8 ;  /* 0x0000000800117213 */ /* 0x000fe20000000000 */
[----:B------:R-:W-:Y:S01]  /*0ad0*/  @!P5 IMAD.IADD R247, R247, 0x1, -R16 ;  /* 0x00000001f7f7d824 */ /* 0x000fe200078e0a10 */
[C---:B------:R-:W-:Y:S01]  /*0ae0*/  ISETP.GT.U32.AND P5, PT, R16.reuse, R245, PT ;  /* 0x000000f51000720c */ /* 0x040fe20003fa4070 */
[----:B------:R-:W-:Y:S01]  /*0af0*/  IMAD.HI.U32 R0, R3, R5, RZ ;  /* 0x0000000503007227 */ /* 0x000fe200078e00ff */
[----:B------:R-:W-:-:S02]  /*0b00*/  ISETP.GT.U32.AND P6, PT, R16, R246, PT ;  /* 0x000000f61000720c */ /* 0x000fc40003fc4070 */
[----:B------:R-:W-:Y:S01]  /*0b10*/  ISETP.GT.U32.AND P4, PT, R16, R248, PT ;  /* 0x000000f81000720c */ /* 0x000fe20003f84070 */
[----:B------:R-:W-:Y:S01]  /*0b20*/  IMAD.HI.U32 R4, R3, R17, RZ ;  /* 0x0000001103047227 */ /* 0x000fe200078e00ff */
[----:B------:R-:W-:Y:S02]  /*0b30*/  IABS R15, R6 ;  /* 0x00000006000f7213 */ /* 0x000fe40000000000 */
[----:B------:R-:W-:Y:S01]  /*0b40*/  IABS R33, R36 ;  /* 0x0000002400217213 */ /* 0x000fe20000000000 */
[----:B------:R-:W-:Y:S01]  /*0b50*/  @!P0 IMAD.IADD R9, R9, 0x1, -R2 ;  /* 0x0000000109098824 */ /* 0x000fe200078e0a02 */
[C---:B------:R-:W-:Y:S01]  /*0b60*/  LOP3.LUT R34, R7.reuse, 0x48, RZ, 0xfc, !PT ;  /* 0x0000004807227812 */ /* 0x040fe200078efcff */
[----:B------:R-:W-:Y:S01]  /*0b70*/  IMAD.MOV R0, RZ, RZ, -R0 ;  /* 0x000000ffff007224 */ /* 0x000fe200078e0a00 */
[----:B------:R-:W-:Y:S01]  /*0b80*/  LOP3.LUT R39, R7, 0x52, RZ, 0xfc, !PT ;  /* 0x0000005207277812 */ /* 0x000fe200078efcff */
[--C-:B------:R-:W-:Y:S01]  /*0b90*/  @!P5 IMAD.IADD R245, R245, 0x1, -R16.reuse ;  /* 0x00000001f5f5d824 */ /* 0x100fe200078e0a10 */
[----:B------:R-:W-:Y:S01]  /*0ba0*/  ISETP.GT.U32.AND P5, PT, R2, R9, PT ;  /* 0x000000090200720c */ /* 0x000fe20003fa4070 */
[--C-:B------:R-:W-:Y:S01]  /*0bb0*/  @!P6 IMAD.IADD R246, R246, 0x1, -R16.reuse ;  /* 0x00000001f6f6e824 */ /* 0x100fe200078e0a10 */
[----:B------:R-:W-:Y:S01]  /*0bc0*/  ISETP.GT.U32.AND P6, PT, R16, R247, PT ;  /* 0x000000f71000720c */ /* 0x000fe20003fc4070 */
[----:B------:R-:W-:Y:S01]  /*0bd0*/  @!P4 IMAD.IADD R248, R248, 0x1, -R16 ;  /* 0x00000001f8f8c824 */ /* 0x000fe200078e0a10 */
[----:B------:R-:W-:Y:S01]  /*0be0*/  STL [R1+0x31cc], R245 ;  /* 0x0031ccf501007387 */ /* 0x000fe20000100800 */
[----:B------:R-:W-:Y:S01]  /*0bf0*/  @!P3 IMAD.IADD R250, R250, 0x1, -R2 ;  /* 0x00000001fafab824 */ /* 0x000fe200078e0a02 */
[C---:B------:R-:W-:Y:S01]  /*0c00*/  ISETP.GT.U32.AND P4, PT, R16.reuse, R246, PT ;  /* 0x000000f61000720c */ /* 0x040fe20003f84070 */
[----:B------:R-:W-:Y:S01]  /*0c10*/  IMAD.MOV R4, RZ, RZ, -R4 ;  /* 0x000000ffff047224 */ /* 0x000fe200078e0a04 */
[----:B------:R-:W-:Y:S01]  /*0c20*/  ISETP.GT.U32.AND P3, PT, R16, R248, PT ;  /* 0x000000f81000720c */ /* 0x000fe20003f64070 */
[C---:B------:R-:W-:Y:S01]  /*0c30*/  IMAD R5, R2.reuse, R0, R5 ;  /* 0x0000000002057224 */ /* 0x040fe200078e0205 */
[----:B------:R-:W-:Y:S01]  /*0c40*/  ISETP.GT.U32.AND P0, PT, R2, R250, PT ;  /* 0x000000fa0200720c */ /* 0x000fe20003f04070 */
[----:B------:R-:W-:Y:S01]  /*0c50*/  IMAD.HI.U32 R0, R3, R15, RZ ;  /* 0x0000000f03007227 */ /* 0x000fe200078e00ff */
[----:B------:R-:W-:-:S02]  /*0c60*/  LOP3.LUT R40, R7, 0x54, RZ, 0xfc, !PT ;  /* 0x0000005407287812 */ /* 0x000fc400078efcff */
[----:B------:R-:W-:Y:S01]  /*0c70*/  LOP3.LUT R41, R7, 0x56, RZ, 0xfc, !PT ;  /* 0x0000005607297812 */ /* 0x000fe200078efcff */
[C---:B------:R-:W-:Y:S01]  /*0c80*/  IMAD R17, R2.reuse, R4, R17 ;  /* 0x0000000402117224 */ /* 0x040fe200078e0211 */
[----:B------:R-:W-:Y:S01]  /*0c90*/  IABS R37, R40 ;  /* 0x0000002800257213 */ /* 0x000fe20000000000 */
[----:B------:R-:W-:Y:S01]  /*0ca0*/  IMAD.MOV R0, RZ, RZ, -R0 ;  /* 0x000000ffff007224 */ /* 0x000fe200078e0a00 */
[----:B------:R-:W-:Y:S01]  /*0cb0*/  IABS R38, R41 ;  /* 0x0000002900267213 */ /* 0x000fe20000000000 */
[----:B------:R-:W-:Y:S01]  /*0cc0*/  @!P5 IMAD.IADD R9, R9, 0x1, -R2 ;  /* 0x000000010909d824 */ /* 0x000fe200078e0a02 */
[C---:B------:R-:W-:Y:S01]  /*0cd0*/  ISETP.GT.U32.AND P5, PT, R2.reuse, R17, PT ;  /* 0x000000110200720c */ /* 0x040fe20003fa4070 */
[----:B------:R-:W-:Y:S01]  /*0ce0*/  IMAD R15, R2, R0, R15 ;  /* 0x00000000020f7224 */ /* 0x000fe200078e020f */
[----:B------:R-:W-:Y:S01]  /*0cf0*/  @!P3 IADD3 R248, R248, -R16, RZ ;  /* 0x80000010f8f8b210 */ /* 0x000fe20007ffe0ff */
[----:B------:R-:W-:Y:S01]  /*0d00*/  @!P6 IMAD.IADD R247, R247, 0x1, -R16 ;  /* 0x00000001f7f7e824 */ /* 0x000fe200078e0a10 */
[----:B------:R-:W-:Y:S01]  /*0d10*/  ISETP.GT.U32.AND P6, PT, R2, R5, PT ;  /* 0x000000050200720c */ /* 0x000fe20003fc4070 */
[----:B------:R-:W-:Y:S01]  /*0d20*/  @!P0 IMAD.IADD R250, R250, 0x1, -R2 ;  /* 0x00000001fafa8824 */ /* 0x000fe200078e0a02 */
[----:B------:R-:W-:Y:S01]  /*0d30*/  ISETP.GT.U32.AND P3, PT, R2, R15, PT ;  /* 0x0000000f0200720c */ /* 0x000fe20003f64070 */
[----:B------:R-:W-:Y:S01]  /*0d40*/  IMAD.HI.U32 R0, R3, R19, RZ ;  /* 0x0000001303007227 */ /* 0x000fe200078e00ff */
[----:B------:R-:W-:Y:S01]  /*0d50*/  ISETP.GE.AND P0, PT, R8, RZ, PT ;  /* 0x000000ff0800720c */ /* 0x000fe20003f06270 */
[----:B------:R-:W-:Y:S01]  /*0d60*/  STL [R1+0x31d0], R247 ;  /* 0x0031d0f701007387 */ /* 0x000fe20000100800 */
[C---:B------:R-:W-:Y:S01]  /*0d70*/  LOP3.LUT R8, R7.reuse, 0xa, RZ, 0xfc, !PT ;  /* 0x0000000a07087812 */ /* 0x040fe200078efcff */
[----:B------:R-:W-:Y:S01]  /*0d80*/  @!P4 IMAD.IADD R246, R246, 0x1, -R16 ;  /* 0x00000001f6f6c824 */ /* 0x000fe200078e0a10 */
[----:B------:R-:W-:Y:S01]  /*0d90*/  LOP3.LUT R16, R7, 0xc, RZ, 0xfc, !PT ;  /* 0x0000000c07107812 */ /* 0x000fe200078efcff */
[----:B------:R-:W-:Y:S01]  /*0da0*/  @!P5 IMAD.IADD R17, R17, 0x1, -R2 ;  /* 0x000000011111d824 */ /* 0x000fe200078e0a02 */
[----:B------:R-:W-:Y:S01]  /*0db0*/  IABS R4, R8 ;  /* 0x0000000800047213 */ /* 0x000fe20000000000 */
[----:B------:R-:W-:Y:S01]  /*0dc0*/  IMAD.MOV R0, RZ, RZ, -R0 ;  /* 0x000000ffff007224 */ /* 0x000fe200078e0a00 */
[----:B------:R-:W-:Y:S01]  /*0dd0*/  STL [R1+0x31d4], R246 ;  /* 0x0031d4f601007387 */ /* 0x000fe20000100800 */
[----:B------:R-:W-:Y:S01]  /*0de0*/  @!P6 IMAD.IADD R5, R5, 0x1, -R2 ;  /* 0x000000010505e824 */ /* 0x000fe200078e0a02 */
[C---:B------:R-:W-:Y:S01]  /*0df0*/  ISETP.GT.U32.AND P5, PT, R2.reuse, R17, PT ;  /* 0x000000110200720c */ /* 0x040fe20003fa4070 */
[----:B------:R-:W-:Y:S01]  /*0e00*/  @!P2 IMAD.MOV R250, RZ, RZ, -R250 ;  /* 0x000000fffffaa224 */ /* 0x000fe200078e0afa */
[----:B------:R-:W-:Y:S01]  /*0e10*/  STL [R1+0x31d8], R248 ;  /* 0x0031d8f801007387 */ /* 0x000fe20000100800 */
[----:B------:R-:W-:Y:S01]  /*0e20*/  IMAD R19, R2, R0, R19 ;  /* 0x0000000002137224 */ /* 0x000fe200078e0213 */
[----:B------:R-:W-:Y:S01]  /*0e30*/  ISETP.GE.AND P6, PT, R7, RZ, PT ;  /* 0x000000ff0700720c */ /* 0x000fe20003fc6270 */
[----:B------:R-:W-:Y:S01]  /*0e40*/  IMAD.HI.U32 R0, R3, R4, RZ ;  /* 0x0000000403007227 */ /* 0x000fe200078e00ff */
[----:B------:R1:W-:Y:S01]  /*0e50*/  STL [R1+0x31f4], R250 ;  /* 0x0031f4fa01007387 */ /* 0x0003e20000100800 */
[----:B------:R-:W-:-:S02]  /*0e60*/  ISETP.GE.AND P4, PT, R6, RZ, PT ;  /* 0x000000ff0600720c */ /* 0x000fc40003f86270 */
[--C-:B------:R-:W-:Y:S01]  /*0e70*/  @!P3 IMAD.IADD R15, R15, 0x1, -R2.reuse ;  /* 0x000000010f0fb824 */ /* 0x100fe200078e0a02 */
[C---:B------:R-:W-:Y:S02]  /*0e80*/  ISETP.GT.U32.AND P3, PT, R2.reuse, R5, PT ;  /* 0x000000050200720c */ /* 0x040fe40003f64070 */
[----:B------:R-:W-:Y:S01]  /*0e90*/  IABS R6, R16 ;  /* 0x0000001000067213 */ /* 0x000fe20000000000 */
[----:B------:R-:W-:Y:S01]  /*0ea0*/  @!P5 IMAD.IADD R17, R17, 0x1, -R2 ;  /* 0x000000011111d824 */ /* 0x000fe200078e0a02 */
[----:B------:R-:W-:Y:S01]  /*0eb0*/  ISETP.GT.U32.AND P2, PT, R2, R15, PT ;  /* 0x0000000f0200720c */ /* 0x000fe20003f44070 */
[----:B-1----:R-:W-:Y:S01]  /*0ec0*/  IMAD.MOV.U32 R250, RZ, RZ, R9 ;  /* 0x000000fffffa7224 */ /* 0x002fe200078e0009 */
[C---:B------:R-:W-:Y:S01]  /*0ed0*/  LOP3.LUT R43, R7.reuse, 0x58, RZ, 0xfc, !PT ;  /* 0x00000058072b7812 */ /* 0x040fe200078efcff */
[----:B------:R-:W-:Y:S01]  /*0ee0*/  IMAD.MOV R9, RZ, RZ, -R0 ;  /* 0x000000ffff097224 */ /* 0x000fe200078e0a00 */
[C---:B------:R-:W-:Y:S01]  /*0ef0*/  LOP3.LUT R44, R7.reuse, 0x5a, RZ, 0xfc, !PT ;  /* 0x0000005a072c7812 */ /* 0x040fe200078efcff */
[----:B------:R-:W-:Y:S01]  /*0f00*/  @!P6 IMAD.MOV R250, RZ, RZ, -R250 ;  /* 0x000000fffffae224 */ /* 0x000fe200078e0afa */
[----:B------:R-:W-:Y:S01]  /*0f10*/  ISETP.GE.AND P6, PT, R18, RZ, PT ;  /* 0x000000ff1200720c */ /* 0x000fe20003fc6270 */
[C---:B------:R-:W-:Y:S01]  /*0f20*/  IMAD R9, R2.reuse, R9, R4 ;  /* 0x0000000902097224 */ /* 0x040fe200078e0204 */
[----:B------:R-:W-:Y:S01]  /*0f30*/  LOP3.LUT R18, R7, 0xe, RZ, 0xfc, !PT ;  /* 0x0000000e07127812 */ /* 0x000fe200078efcff */
[--C-:B------:R-:W-:Y:S01]  /*0f40*/  @!P3 IMAD.IADD R5, R5, 0x1, -R2.reuse ;  /* 0x000000010505b824 */ /* 0x100fe200078e0a02 */
[C---:B------:R-:W-:Y:S01]  /*0f50*/  ISETP.GT.U32.AND P3, PT, R2.reuse, R19, PT ;  /* 0x000000130200720c */ /* 0x040fe20003f64070 */
[----:B------:R-:W-:Y:S01]  /*0f60*/  IMAD.HI.U32 R0, R3, R6, RZ ;  /* 0x0000000603007227 */ /* 0x000fe200078e00ff */
[----:B------:R-:W-:Y:S01]  /*0f70*/  ISETP.GT.U32.AND P5, PT, R2, R9, PT ;  /* 0x000000090200720c */ /* 0x000fe20003fa4070 */
[----:B------:R-:W-:Y:S01]  /*0f80*/  STL [R1+0x3208], R250 ;  /* 0x003208fa01007387 */ /* 0x000fe20000100800 */
[----:B------:R-:W-:Y:S01]  /*0f90*/  IABS R4, R20 ;  /* 0x0000001400047213 */ /* 0x000fe20000000000 */
[----:B------:R-:W-:Y:S01]  /*0fa0*/  @!P2 IMAD.IADD R15, R15, 0x1, -R2 ;  /* 0x000000010f0fa824 */ /* 0x000fe200078e0a02 */
[----:B------:R-:W-:Y:S01]  /*0fb0*/  ISETP.GE.AND P2, PT, R8, RZ, PT ;  /* 0x000000ff0800720c */ /* 0x000fe20003f46270 */
[----:B------:R-:W-:Y:S01]  /*0fc0*/  IMAD.MOV.U32 R10, RZ, RZ, R5 ;  /* 0x000000ffff0a7224 */ /* 0x000fe200078e0005 */
[----:B------:R-:W-:Y:S01]  /*0fd0*/  IABS R8, R18 ;  /* 0x0000001200087213 */ /* 0x000fe20000000000 */
[----:B------:R-:W-:Y:S01]  /*0fe0*/  IMAD.MOV R5, RZ, RZ, -R0 ;  /* 0x000000ffff057224 */ /* 0x000fe200078e0a00 */
[C---:B------:R-:W-:Y:S01]  /*0ff0*/  LOP3.LUT R45, R7.reuse, 0x5c, RZ, 0xfc, !PT ;  /* 0x0000005c072d7812 */ /* 0x040fe200078efcff */
[----:B------:R-:W-:Y:S01]  /*1000*/  @!P1 IMAD.MOV R10, RZ, RZ, -R10 ;  /* 0x000000ffff0a9224 */ /* 0x000fe200078e0a0a */
[----:B------:R-:W-:Y:S01]  /*1010*/  LOP3.LUT R46, R7, 0x5e, RZ, 0xfc, !PT ;  /* 0x0000005e072e7812 */ /* 0x000fe200078efcff */
[----:B------:R-:W-:Y:S01]  /*1020*/  IMAD.HI.U32 R0, R3, R8, RZ ;  /* 0x0000000803007227 */ /* 0x000fe200078e00ff */
[----:B------:R-:W-:-:S02]  /*1030*/  @!P3 IADD3 R19, R19, -R2, RZ ;  /* 0x800000021313b210 */ /* 0x000fc40007ffe0ff */
[----:B------:R1:W-:Y:S01]  /*1040*/  STL [R1+0x3c], R10 ;  /* 0x00003c0a01007387 */ /* 0x0003e20000100800 */
[----:B------:R-:W-:Y:S01]  /*1050*/  @!P5 IMAD.IADD R9, R9, 0x1, -R2 ;  /* 0x000000010909d824 */ /* 0x000fe200078e0a02 */
[----:B------:R-:W-:Y:S01]  /*1060*/  ISETP.GT.U32.AND P1, PT, R2, R19, PT ;  /* 0x000000130200720c */ /* 0x000fe20003f24070 */
[----:B------:R-:W-:Y:S01]  /*1070*/  IMAD.MOV.U32 R11, RZ, RZ, R15 ;  /* 0x000000ffff0b7224 */ /* 0x000fe200078e000f */
[----:B------:R-:W-:Y:S01]  /*1080*/  ISETP.GE.AND P3, PT, R16, RZ, PT ;  /* 0x000000ff1000720c */ /* 0x000fe20003f66270 */
[----:B------:R-:W-:Y:S01]  /*1090*/  IMAD.MOV R15, RZ, RZ, -R0 ;  /* 0x000000ffff0f7224 */ /* 0x000fe200078e0a00 */
[C---:B------:R-:W-:Y:S01]  /*10a0*/  ISETP.GT.U32.AND P5, PT, R2.reuse, R9, PT ;  /* 0x000000090200720c */ /* 0x040fe20003fa4070 */
[C---:B------:R-:W-:Y:S01]  /*10b0*/  IMAD R5, R2.reuse, R5, R6 ;  /* 0x0000000502057224 */ /* 0x040fe200078e0206 */
[----:B------:R-:W-:Y:S01]  /*10c0*/  LOP3.LUT R16, R7, 0x14, RZ, 0xfc, !PT ;  /* 0x0000001407107812 */ /* 0x000fe200078efcff */
[----:B------:R-:W-:Y:S01]  /*10d0*/  IMAD.MOV.U32 R6, RZ, RZ, R4 ;  /* 0x000000ffff067224 */ /* 0x000fe200078e0004 */
[----:B------:R-:W-:Y:S01]  /*10e0*/  IABS R42, R46 ;  /* 0x0000002e002a7213 */ /* 0x000fe20000000000 */
[----:B------:R-:W-:Y:S01]  /*10f0*/  IMAD R15, R2, R15, R8 ;  /* 0x0000000f020f7224 */ /* 0x000fe200078e0208 */
[----:B------:R-:W-:Y:S01]  /*1100*/  IABS R8, R16 ;  /* 0x0000001000087213 */ /* 0x000fe20000000000 */
[----:B------:R-:W-:Y:S01]  /*1110*/  IMAD.HI.U32 R4, R3, R6, RZ ;  /* 0x0000000603047227 */ /* 0x000fe200078e00ff */
[----:B------:R-:W-:-:S02]  /*1120*/  LOP3.LUT R47, R7, 0x60, RZ, 0xfc, !PT ;  /* 0x00000060072f7812 */ /* 0x000fc400078efcff */
[----:B------:R-:W-:Y:S01]  /*1130*/  LOP3.LUT R48, R7, 0x66, RZ, 0xfc, !PT ;  /* 0x0000006607307812 */ /* 0x000fe200078efcff */
[----:B------:R-:W-:Y:S01]  /*1140*/  @!P4 IMAD.MOV R11, RZ, RZ, -R11 ;  /* 0x000000ffff0bc224 */ /* 0x000fe200078e0a0b */
[C---:B------:R-:W-:Y:S01]  /*1150*/  ISETP.GT.U32.AND P4, PT, R2.reuse, R5, PT ;  /* 0x000000050200720c */ /* 0x040fe20003f84070 */
[----:B------:R-:W-:Y:S01]  /*1160*/  @!P5 IMAD.IADD R9, R9, 0x1, -R2 ;  /* 0x000000010909d824 */ /* 0x000fe200078e0a02 */
[----:B------:R-:W-:Y:S01]  /*1170*/  ISETP.GT.U32.AND P5, PT, R2, R15, PT ;  /* 0x0000000f0200720c */ /* 0x000fe20003fa4070 */
[----:B-1----:R-:W-:Y:S01]  /*1180*/  IMAD.MOV.U32 R10, RZ, RZ, R17 ;  /* 0x000000ffff0a7224 */ /* 0x002fe200078e0011 */
[----:B------:R1:W-:Y:S01]  /*1190*/  STL [R1+0x38], R11 ;  /* 0x0000380b01007387 */ /* 0x0003e20000100800 */
[----:B------:R-:W-:Y:S01]  /*11a0*/  IMAD.MOV R17, RZ, RZ, -R4 ;  /* 0x000000ffff117224 */ /* 0x000fe200078e0a04 */
[----:B------:R-:W-:Y:S01]  /*11b0*/  LOP3.LUT R4, R7, 0x12, RZ, 0xfc, !PT ;  /* 0x0000001207047812 */ /* 0x000fe200078efcff */
[----:B------:R-:W-:Y:S01]  /*11c0*/  @!P1 IMAD.IADD R19, R19, 0x1, -R2 ;  /* 0x0000000113139824 */ /* 0x000fe200078e0a02 */
[----:B------:R-:W-:Y:S01]  /*11d0*/  ISETP.GE.AND P1, PT, R20, RZ, PT ;  /* 0x000000ff1400720c */ /* 0x000fe20003f26270 */
[----:B------:R-:W-:Y:S01]  /*11e0*/  IMAD R17, R2, R17, R6 ;  /* 0x0000001102117224 */ /* 0x000fe200078e0206 */
[----:B------:R-:W-:Y:S01]  /*11f0*/  IABS R6, R4 ;  /* 0x0000000400067213 */ /* 0x000fe20000000000 */
[----:B------:R-:W-:Y:S01]  /*1200*/  @!P0 IMAD.MOV R10, RZ, RZ, -R10 ;  /* 0x000000ffff0a8224 */ /* 0x000fe200078e0a0a */
[----:B------:R-:W-:Y:S01]  /*1210*/  ISETP.GE.AND P0, PT, R18, RZ, PT ;  /* 0x000000ff1200720c */ /* 0x000fe20003f06270 */
[--C-:B------:R-:W-:Y:S01]  /*1220*/  @!P4 IMAD.IADD R5, R5, 0x1, -R2.reuse ;  /* 0x000000010505c824 */ /* 0x100fe200078e0a02 */
[----:B------:R-:W-:Y:S01]  /*1230*/  LOP3.LUT R18, R7, 0x16, RZ, 0xfc, !PT ;  /* 0x0000001607127812 */ /* 0x000fe200078efcff */
[----:B-1----:R-:W-:Y:S01]  /*1240*/  IMAD.MOV.U32 R11, RZ, RZ, R19 ;  /* 0x000000ffff0b7224 */ /* 0x002fe200078e0013 */
[----:B------:R1:W-:Y:S01]  /*1250*/  STL [R1+0x34], R10 ;  /* 0x0000340a01007387 */ /* 0x0003e20000100800 */
[----:B------:R-:W-:Y:S01]  /*1260*/  @!P5 IMAD.IADD R15, R15, 0x1, -R2 ;  /* 0x000000010f0fd824 */ /* 0x000fe200078e0a02 */
[C---:B------:R-:W-:Y:S01]  /*1270*/  ISETP.GT.U32.AND P4, PT, R2.reuse, R5, PT ;  /* 0x000000050200720c */ /* 0x040fe20003f84070 */
[----:B------:R-:W-:Y:S01]  /*1280*/  @!P6 IMAD.MOV R11, RZ, RZ, -R11 ;  /* 0x000000ffff0be224 */ /* 0x000fe200078e0a0b */
[C---:B------:R-:W-:Y:S01]  /*1290*/  ISETP.GT.U32.AND P6, PT, R2.reuse, R17, PT ;  /* 0x000000110200720c */ /* 0x040fe20003fc4070 */
[----:B------:R-:W-:Y:S01]  /*12a0*/  IMAD.HI.U32 R0, R3, R6, RZ ;  /* 0x0000000603007227 */ /* 0x000fe200078e00ff */
[----:B------:R-:W-:-:S02]  /*12b0*/  ISETP.GT.U32.AND P5, PT, R2, R15, PT ;  /* 0x0000000f0200720c */ /* 0x000fc40003fa4070 */
[----:B------:R-:W-:Y:S01]  /*12c0*/  IABS R19, R18 ;  /* 0x0000001200137213 */ /* 0x000fe20000000000 */
[----:B-1----:R-:W-:Y:S01]  /*12d0*/  IMAD.MOV.U32 R10, RZ, RZ, R9 ;  /* 0x000000ffff0a7224 */ /* 0x002fe200078e0009 */
[C---:B------:R-:W-:Y:S01]  /*12e0*/  LOP3.LUT R20, R7.reuse, 0x1a, RZ, 0xfc, !PT ;  /* 0x0000001a07147812 */ /* 0x040fe200078efcff */
[----:B------:R-:W-:Y:S01]  /*12f0*/  IMAD.MOV R9, RZ, RZ, -R0 ;  /* 0x000000ffff097224 */ /* 0x000fe200078e0a00 */
[----:B------:R-:W-:Y:S01]  /*1300*/  LOP3.LUT R49, R7, 0x68, RZ, 0xfc, !PT ;  /* 0x0000006807317812 */ /* 0x000fe200078efcff */
[----:B------:R-:W-:Y:S01]  /*1310*/  IMAD.HI.U32 R0, R3, R8, RZ ;  /* 0x0000000803007227 */ /* 0x000fe200078e00ff */
[----:B------:R-:W-:Y:S02]  /*1320*/  @!P2 IADD3 R10, -R10, RZ, RZ ;  /* 0x000000ff0a0aa210 */ /* 0x000fe40007ffe1ff */
[----:B------:R-:W-:Y:S01]  /*1330*/  ISETP.GE.AND P2, PT, R4, RZ, PT ;  /* 0x000000ff0400720c */ /* 0x000fe20003f46270 */
[--C-:B------:R-:W-:Y:S01]  /*1340*/  @!P6 IMAD.IADD R17, R17, 0x1, -R2.reuse ;  /* 0x000000011111e824 */ /* 0x100fe200078e0a02 */
[----:B------:R-:W-:Y:S01]  /*1350*/  LOP3.LUT R52, R7, 0x6a, RZ, 0xfc, !PT ;  /* 0x0000006a07347812 */ /* 0x000fe200078efcff */
[--C-:B------:R-:W-:Y:S01]  /*1360*/  @!P4 IMAD.IADD R5, R5, 0x1, -R2.reuse ;  /* 0x000000010505c824 */ /* 0x100fe200078e0a02 */
[----:B------:R-:W-:Y:S01]  /*1370*/  STL [R1+0x320c], R10 ;  /* 0x00320c0a01007387 */ /* 0x000fe20000100800 */
[----:B------:R-:W-:Y:S01]  /*1380*/  @!P5 IMAD.IADD R15, R15, 0x1, -R2 ;  /* 0x000000010f0fd824 */ /* 0x000fe200078e0a02 */
[C---:B------:R-:W-:Y:S01]  /*1390*/  ISETP.GT.U32.AND P6, PT, R2.reuse, R17, PT ;  /* 0x000000110200720c */ /* 0x040fe20003fc4070 */
[----:B------:R-:W-:Y:S01]  /*13a0*/  IMAD R9, R2, R9, R6 ;  /* 0x0000000902097224 */ /* 0x000fe200078e0206 */
[----:B------:R1:W-:Y:S01]  /*13b0*/  STL [R1+0x30], R11 ;  /* 0x0000300b01007387 */ /* 0x0003e20000100800 */
[----:B------:R-:W-:Y:S01]  /*13c0*/  IMAD.MOV.U32 R6, RZ, RZ, R15 ;  /* 0x000000ffff067224 */ /* 0x000fe200078e000f */
[----:B------:R-:W-:Y:S01]  /*13d0*/  ISETP.GE.AND P4, PT, R16, RZ, PT ;  /* 0x000000ff1000720c */ /* 0x000fe20003f86270 */
[----:B------:R-:W-:Y:S01]  /*13e0*/  IMAD.HI.U32 R4, R3, R19, RZ ;  /* 0x0000001303047227 */ /* 0x000fe200078e00ff */
[----:B------:R-:W-:-:S02]  /*13f0*/  ISETP.GT.U32.AND P5, PT, R2, R9, PT ;  /* 0x000000090200720c */ /* 0x000fc40003fa4070 */
[----:B------:R-:W-:Y:S01]  /*1400*/  IABS R16, R22 ;  /* 0x0000001600107213 */ /* 0x000fe20000000000 */
[----:B------:R-:W-:Y:S01]  /*1410*/  @!P0 IMAD.MOV R6, RZ, RZ, -R6 ;  /* 0x000000ffff068224 */ /* 0x000fe200078e0a06 */
[C---:B------:R-:W-:Y:S01]  /*1420*/  LOP3.LUT R53, R7.reuse, 0x6c, RZ, 0xfc, !PT ;  /* 0x0000006c07357812 */ /* 0x040fe200078efcff */
[----:B------:R-:W-:Y:S01]  /*1430*/  IMAD.MOV R4, RZ, RZ, -R4 ;  /* 0x000000ffff047224 */ /* 0x000fe200078e0a04 */
[C---:B------:R-:W-:Y:S01]  /*1440*/  LOP3.LUT R55, R7.reuse, 0x70, RZ, 0xfc, !PT ;  /* 0x0000007007377812 */ /* 0x040fe200078efcff */
[----:B-1----:R-:W-:Y:S01]  /*1450*/  IMAD.MOV.U32 R11, RZ, RZ, R5 ;  /* 0x000000ffff0b7224 */ /* 0x002fe200078e0005 */
[C---:B------:R-:W-:Y:S01]  /*1460*/  LOP3.LUT R54, R7.reuse, 0x6e, RZ, 0xfc, !PT ;  /* 0x0000006e07367812 */ /* 0x040fe200078efcff */
[----:B------:R-:W-:Y:S01]  /*1470*/  IMAD.MOV R5, RZ, RZ, -R0 ;  /* 0x000000ffff057224 */ /* 0x000fe200078e0a00 */
[----:B------:R-:W-:Y:S01]  /*1480*/  LOP3.LUT R0, R7, 0x18, RZ, 0xfc, !PT ;  /* 0x0000001807007812 */ /* 0x000fe200078efcff */
[----:B------:R-:W-:Y:S01]  /*1490*/  @!P3 IMAD.MOV R11, RZ, RZ, -R11 ;  /* 0x000000ffff0bb224 */ /* 0x000fe200078e0a0b */
[----:B------:R-:W-:Y:S01]  /*14a0*/  ISETP.GE.AND P3, PT, R18, RZ, PT ;  /* 0x000000ff1200720c */ /* 0x000fe20003f66270 */
[----:B------:R-:W-:Y:S01]  /*14b0*/  @!P6 IMAD.IADD R17, R17, 0x1, -R2 ;  /* 0x000000011111e824 */ /* 0x000fe200078e0a02 */
[----:B------:R-:W-:Y:S01]  /*14c0*/  IABS R15, R0 ;  /* 0x00000000000f7213 */ /* 0x000fe20000000000 */
[C---:B------:R-:W-:Y:S01]  /*14d0*/  IMAD R5, R2.reuse, R5, R8 ;  /* 0x0000000502057224 */ /* 0x040fe200078e0208 */
[----:B------:R-:W-:Y:S01]  /*14e0*/  STL [R1+0x28], R11 ;  /* 0x0000280b01007387 */ /* 0x000fe20000100800 */
[----:B------:R-:W-:Y:S01]  /*14f0*/  IMAD R19, R2, R4, R19 ;  /* 0x0000000402137224 */ /* 0x000fe200078e0213 */
[----:B------:R-:W-:Y:S01]  /*1500*/  ISETP.GE.AND P6, PT, R0, RZ, PT ;  /* 0x000000ff0000720c */ /* 0x000fe20003fc6270 */
[----:B------:R-:W-:Y:S01]  /*1510*/  @!P5 IMAD.IADD R9, R9, 0x1, -R2 ;  /* 0x000000010909d824 */ /* 0x000fe200078e0a02 */
[----:B------:R1:W-:Y:S01]  /*1520*/  STL [R1+0x24], R6 ;  /* 0x0000240601007387 */ /* 0x0003e20000100800 */
[----:B------:R-:W-:Y:S01]  /*1530*/  ISETP.GT.U32.AND P0, PT, R2, R5, PT ;  /* 0x000000050200720c */ /* 0x000fe20003f04070 */
[----:B------:R-:W-:Y:S01]  /*1540*/  IMAD.HI.U32 R0, R3, R15, RZ ;  /* 0x0000000f03007227 */ /* 0x000fe200078e00ff */
[----:B------:R-:W-:-:S02]  /*1550*/  IABS R8, R20 ;  /* 0x0000001400087213 */ /* 0x000fc40000000000 */
[----:B------:R-:W-:Y:S02]  /*1560*/  ISETP.GT.U32.AND P5, PT, R2, R9, PT ;  /* 0x000000090200720c */ /* 0x000fe40003fa4070 */
[----:B------:R-:W-:Y:S01]  /*1570*/  IABS R18, R23 ;  /* 0x0000001700127213 */ /* 0x000fe20000000000 */
[----:B------:R-:W-:Y:S01]  /*1580*/  IMAD.HI.U32 R4, R3, R8, RZ ;  /* 0x0000000803047227 */ /* 0x000fe200078e00ff */
[----:B------:R-:W-:Y:S02]  /*1590*/  IABS R51, R55 ;  /* 0x0000003700337213 */ /* 0x000fe40000000000 */
[----:B------:R-:W-:Y:S01]  /*15a0*/  IABS R50, R54 ;  /* 0x0000003600327213 */ /* 0x000fe20000000000 */
[----:B-1----:R-:W-:Y:S01]  /*15b0*/  IMAD.MOV.U32 R6, RZ, RZ, R17 ;  /* 0x000000ffff067224 */ /* 0x002fe200078e0011 */
[----:B------:R-:W-:Y:S01]  /*15c0*/  LOP3.LUT R56, R7, 0x7c, RZ, 0xfc, !PT ;  /* 0x0000007c07387812 */ /* 0x000fe200078efcff */
[----:B------:R-:W-:Y:S01]  /*15d0*/  @!P0 IMAD.IADD R5, R5, 0x1, -R2 ;  /* 0x0000000105058824 */ /* 0x000fe200078e0a02 */
[----:B------:R-:W-:Y:S01]  /*15e0*/  LOP3.LUT R63, R7, 0x80, RZ, 0xfc, !PT ;  /* 0x00000080073f7812 */ /* 0x000fe200078efcff */
[----:B------:R-:W-:Y:S01]  /*15f0*/  IMAD.MOV R17, RZ, RZ, -R4 ;  /* 0x000000ffff117224 */ /* 0x000fe200078e0a04 */
[----:B------:R-:W-:Y:S01]  /*1600*/  @!P1 IADD3 R6, -R6, RZ, RZ ;  /* 0x000000ff06069210 */ /* 0x000fe20007ffe1ff */
[----:B------:R-:W-:Y:S01]  /*1610*/  @!P5 IMAD.IADD R9, R9, 0x1, -R2 ;  /* 0x000000010909d824 */ /* 0x000fe200078e0a02 */
[C---:B------:R-:W-:Y:S01]  /*1620*/  ISETP.GT.U32.AND P1, PT, R2.reuse, R19, PT ;  /* 0x000000130200720c */ /* 0x040fe20003f24070 */
[----:B------:R-:W-:Y:S01]  /*1630*/  IMAD.HI.U32 R4, R3, R18, RZ ;  /* 0x0000001203047227 */ /* 0x000fe200078e00ff */
[----:B------:R-:W-:Y:S01]  /*1640*/  ISETP.GT.U32.AND P0, PT, R2, R5, PT ;  /* 0x000000050200720c */ /* 0x000fe20003f04070 */
[----:B------:R1:W-:Y:S01]  /*1650*/  STL [R1+0x20], R6 ;  /* 0x0000200601007387 */ /* 0x0003e20000100800 */
[----:B------:R-:W-:Y:S01]  /*1660*/  ISETP.GE.AND P5, PT, R20, RZ, PT ;  /* 0x000000ff1400720c */ /* 0x000fe20003fa6270 */
[C---:B------:R-:W-:Y:S01]  /*1670*/  IMAD R17, R2.reuse, R17, R8 ;  /* 0x0000001102117224 */ /* 0x040fe200078e0208 */
[----:B------:R-:W-:Y:S01]  /*1680*/  LOP3.LUT R20, R7, 0x24, RZ, 0xfc, !PT ;  /* 0x0000002407147812 */ /* 0x000fe200078efcff */
[----:B------:R-:W-:Y:S01]  /*1690*/  IMAD.MOV.U32 R11, RZ, RZ, R9 ;  /* 0x000000ffff0b7224 */ /* 0x000fe200078e0009 */
[----:B------:R-:W-:Y:S01]  /*16a0*/  IABS R57, R56 ;  /* 0x0000003800397213 */ /* 0x000fe20000000000 */
[----:B------:R-:W-:Y:S01]  /*16b0*/  IMAD.MOV R9, RZ, RZ, -R4 ;  /* 0x000000ffff097224 */ /* 0x000fe200078e0a04 */
[----:B------:R-:W-:Y:S01]  /*16c0*/  IABS R58, R63 ;  /* 0x0000003f003a7213 */ /* 0x000fe20000000000 */
[----:B------:R-:W-:Y:S01]  /*16d0*/  @!P2 IMAD.MOV R11, RZ, RZ, -R11 ;  /* 0x000000ffff0ba224 */ /* 0x000fe200078e0a0b */
[C---:B------:R-:W-:Y:S01]  /*16e0*/  ISETP.GT.U32.AND P2, PT, R2.reuse, R17, PT ;  /* 0x000000110200720c */ /* 0x040fe20003f44070 */
[----:B------:R-:W-:Y:S01]  /*16f0*/  @!P1 IMAD.IADD R19, R19, 0x1, -R2 ;  /* 0x0000000113139824 */ /* 0x000fe200078e0a02 */
[----:B------:R-:W-:Y:S01]  /*1700*/  LOP3.LUT R62, R7, 0x7e, RZ, 0xfc, !PT ;  /* 0x0000007e073e7812 */ /* 0x000fe200078efcff */
[----:B-1----:R-:W-:Y:S01]  /*1710*/  IMAD.MOV R6, RZ, RZ, -R0 ;  /* 0x000000ffff067224 */ /* 0x002fe200078e0a00 */
[----:B------:R-:W-:Y:S01]  /*1720*/  STL [R1+0x1c], R11 ;  /* 0x00001c0b01007387 */ /* 0x000fe20000100800 */
[----:B------:R-:W-:Y:S01]  /*1730*/  @!P0 IMAD.IADD R5, R5, 0x1, -R2 ;  /* 0x0000000105058824 */ /* 0x000fe200078e0a02 */
[C---:B------:R-:W-:Y:S01]  /*1740*/  ISETP.GT.U32.AND P1, PT, R2.reuse, R19, PT ;  /* 0x000000130200720c */ /* 0x040fe20003f24070 */
[C---:B------:R-:W-:Y:S01]  /*1750*/  IMAD R15, R2.reuse, R6, R15 ;  /* 0x00000006020f7224 */ /* 0x040fe200078e020f */
[C---:B------:R-:W-:Y:S01]  /*1760*/  LOP3.LUT R64, R7.reuse, 0x82, RZ, 0xfc, !PT ;  /* 0x0000008207407812 */ /* 0x040fe200078efcff */
[C---:B------:R-:W-:Y:S01]  /*1770*/  IMAD R9, R2.reuse, R9, R18 ;  /* 0x0000000902097224 */ /* 0x040fe200078e0212 */
[----:B------:R-:W-:Y:S01]  /*1780*/  LOP3.LUT R18, R7, 0x22, RZ, 0xfc, !PT ;  /* 0x0000002207127812 */ /* 0x000fe200078efcff */
[----:B------:R-:W-:Y:S01]  /*1790*/  IMAD.HI.U32 R0, R3, R16, RZ ;  /* 0x0000001003007227 */ /* 0x000fe200078e00ff */
[----:B------:R-:W-:-:S02]  /*17a0*/  ISETP.GT.U32.AND P0, PT, R2, R15, PT ;  /* 0x0000000f0200720c */ /* 0x000fc40003f04070 */
[----:B------:R-:W-:Y:S01]  /*17b0*/  IABS R6, R18 ;  /* 0x0000001200067213 */ /* 0x000fe20000000000 */
[----:B------:R-:W-:Y:S01]  /*17c0*/  IMAD.MOV R21, RZ, RZ, -R0 ;  /* 0x000000ffff157224 */ /* 0x000fe200078e0a00 */
[----:B------:R-:W-:Y:S01]  /*17d0*/  IABS R60, R64 ;  /* 0x00000040003c7213 */ /* 0x000fe20000000000 */
[----:B------:R-:W-:Y:S01]  /*17e0*/  IMAD.MOV.U32 R10, RZ, RZ, R5 ;  /* 0x000000ffff0a7224 */ /* 0x000fe200078e0005 */
[----:B------:R-:W-:Y:S01]  /*17f0*/  LOP3.LUT R65, R7, 0x84, RZ, 0xfc, !PT ;  /* 0x0000008407417812 */ /* 0x000fe200078efcff */
[----:B------:R-:W-:Y:S01]  /*1800*/  @!P1 IMAD.IADD R19, R19, 0x1, -R2 ;  /* 0x0000000113139824 */ /* 0x000fe200078e0a02 */
[C---:B------:R-:W-:Y:S01]  /*1810*/  LOP3.LUT R66, R7.reuse, 0x86, RZ, 0xfc, !PT ;  /* 0x0000008607427812 */ /* 0x040fe200078efcff */
[----:B------:R-:W-:Y:S01]  /*1820*/  IMAD R5, R2, R21, R16 ;  /* 0x0000001502057224 */ /* 0x000fe200078e0210 */
[----:B------:R-:W-:Y:S01]  /*1830*/  LOP3.LUT R16, R7, 0x20, RZ, 0xfc, !PT ;  /* 0x0000002007107812 */ /* 0x000fe200078efcff */
[----:B------:R-:W-:Y:S01]  /*1840*/  IMAD.MOV.U32 R8, RZ, RZ, R19 ;  /* 0x000000ffff087224 */ /* 0x000fe200078e0013 */
[----:B------:R-:W-:Y:S01]  /*1850*/  IABS R61, R65 ;  /* 0x00000041003d7213 */ /* 0x000fe20000000000 */
[--C-:B------:R-:W-:Y:S01]  /*1860*/  @!P0 IMAD.IADD R15, R15, 0x1, -R2.reuse ;  /* 0x000000010f0f8824 */ /* 0x100fe200078e0a02 */
[----:B------:R-:W-:Y:S01]  /*1870*/  IABS R4, R16 ;  /* 0x0000001000047213 */ /* 0x000fe20000000000 */
[----:B------:R-:W-:Y:S01]  /*1880*/  @!P2 IMAD.IADD R17, R17, 0x1, -R2 ;  /* 0x000000011111a824 */ /* 0x000fe200078e0a02 */
[----:B------:R-:W-:Y:S01]  /*1890*/  @!P3 IADD3 R8, -R8, RZ, RZ ;  /* 0x000000ff0808b210 */ /* 0x000fe20007ffe1ff */
[----:B------:R-:W-:Y:S01]  /*18a0*/  @!P4 IMAD.MOV R10, RZ, RZ, -R10 ;  /* 0x000000ffff0ac224 */ /* 0x000fe200078e0a0a */
[C---:B------:R-:W-:Y:S01]  /*18b0*/  ISETP.GT.U32.AND P3, PT, R2.reuse, R9, PT ;  /* 0x000000090200720c */ /* 0x040fe20003f64070 */
[----:B------:R-:W-:Y:S01]  /*18c0*/  IMAD.HI.U32 R0, R3, R4, RZ ;  /* 0x0000000403007227 */ /* 0x000fe200078e00ff */
[----:B------:R-:W-:-:S02]  /*18d0*/  ISETP.GT.U32.AND P0, PT, R2, R15, PT ;  /* 0x0000000f0200720c */ /* 0x000fc40003f04070 */
[C---:B------:R-:W-:Y:S01]  /*18e0*/  ISETP.GT.U32.AND P1, PT, R2.reuse, R5, PT ;  /* 0x000000050200720c */ /* 0x040fe20003f24070 */
[----:B------:R-:W-:Y:S01]  /*18f0*/  IMAD.MOV R19, RZ, RZ, -R0 ;  /* 0x000000ffff137224 */ /* 0x000fe200078e0a00 */
[----:B------:R-:W-:Y:S01]  /*1900*/  ISETP.GT.U32.AND P2, PT, R2, R17, PT ;  /* 0x000000110200720c */ /* 0x000fe20003f44070 */
[----:B------:R-:W-:Y:S01]  /*1910*/  IMAD.HI.U32 R0, R3, R6, RZ ;  /* 0x0000000603007227 */ /* 0x000fe200078e00ff */
[----:B------:R1:W-:Y:S01]  /*1920*/  STL [R1+0x18], R10 ;  /* 0x0000180a01007387 */ /* 0x0003e20000100800 */
[----:B------:R-:W-:Y:S02]  /*1930*/  ISETP.GE.AND P4, PT, R22, RZ, PT ;  /* 0x000000ff1600720c */ /* 0x000fe40003f86270 */
[C---:B------:R-:W-:Y:S01]  /*1940*/  IMAD R19, R2.reuse, R19, R4 ;  /* 0x0000001302137224 */ /* 0x040fe200078e0204 */
[----:B------:R2:W-:Y:S01]  /*1950*/  STL [R1+0x14], R8 ;  /* 0x0000140801007387 */ /* 0x0005e20000100800 */
[--C-:B------:R-:W-:Y:S01]  /*1960*/  @!P3 IMAD.IADD R9, R9, 0x1, -R2.reuse ;  /* 0x000000010909b824 */ /* 0x100fe200078e0a02 */
[----:B------:R-:W-:Y:S01]  /*1970*/  IABS R22, R27 ;  /* 0x0000001b00167213 */ /* 0x000fe20000000000 */
[--C-:B------:R-:W-:Y:S01]  /*1980*/  @!P0 IMAD.IADD R15, R15, 0x1, -R2.reuse ;  /* 0x000000010f0f8824 */ /* 0x100fe200078e0a02 */
[----:B------:R-:W-:Y:S01]  /*1990*/  ISETP.GE.AND P0, PT, R23, RZ, PT ;  /* 0x000000ff1700720c */ /* 0x000fe20003f06270 */
[----:B------:R-:W-:Y:S01]  /*19a0*/  @!P1 IMAD.IADD R5, R5, 0x1, -R2 ;  /* 0x0000000105059824 */ /* 0x000fe200078e0a02 */
[C---:B------:R-:W-:Y:S01]  /*19b0*/  ISETP.GT.U32.AND P3, PT, R2.reuse, R9, PT ;  /* 0x000000090200720c */ /* 0x040fe20003f64070 */
[----:B-1----:R-:W-:Y:S01]  /*19c0*/  IMAD.MOV.U32 R10, RZ, RZ, R15 ;  /* 0x000000ffff0a7224 */ /* 0x002fe200078e000f */
[----:B------:R-:W-:Y:S01]  /*19d0*/  IABS R23, R28 ;  /* 0x0000001c00177213 */ /* 0x000fe20000000000 */
[----:B------:R-:W-:Y:S01]  /*19e0*/  IMAD.MOV R15, RZ, RZ, -R0 ;  /* 0x000000ffff0f7224 */ /* 0x000fe200078e0a00 */
[C---:B------:R-:W-:Y:S01]  /*19f0*/  ISETP.GT.U32.AND P1, PT, R2.reuse, R5, PT ;  /* 0x000000050200720c */ /* 0x040fe20003f24070 */
[----:B------:R-:W-:Y:S01]  /*1a00*/  @!P2 IMAD.IADD R17, R17, 0x1, -R2 ;  /* 0x000000011111a824 */ /* 0x000fe200078e0a02 */
[C---:B------:R-:W-:Y:S01]  /*1a10*/  ISETP.GT.U32.AND P2, PT, R2.reuse, R19, PT ;  /* 0x000000130200720c */ /* 0x040fe20003f44070 */
[----:B------:R-:W-:Y:S01]  /*1a20*/  IMAD R0, R2, R15, R6 ;  /* 0x0000000f02007224 */ /* 0x000fe200078e0206 */
[----:B--2---:R-:W-:Y:S01]  /*1a30*/  IABS R8, R20 ;  /* 0x0000001400087213 */ /* 0x004fe20000000000 */
[----:B------:R-:W-:Y:S01]  /*1a40*/  IMAD.MOV.U32 R248, RZ, RZ, R17 ;  /* 0x000000fffff87224 */ /* 0x000fe200078e0011 */
[----:B------:R-:W-:Y:S01]  /*1a50*/  LOP3.LUT R6, R7, 0x26, RZ, 0xfc, !PT ;  /* 0x0000002607067812 */ /* 0x000fe200078efcff */
[----:B------:R-:W-:Y:S01]  /*1a60*/  @!P6 IMAD.MOV R10, RZ, RZ, -R10 ;  /* 0x000000ffff0ae224 */ /* 0x000fe200078e0a0a */
[----:B------:R-:W-:Y:S01]  /*1a70*/  ISETP.GE.AND P6, PT, R16, RZ, PT ;  /* 0x000000ff1000720c */ /* 0x000fe20003fc6270 */
[----:B------:R-:W-:Y:S01]  /*1a80*/  @!P3 IMAD.IADD R9, R9, 0x1, -R2 ;  /* 0x000000010909b824 */ /* 0x000fe200078e0a02 */
[----:B------:R-:W-:Y:S01]  /*1a90*/  ISETP.GT.U32.AND P3, PT, R2, R0, PT ;  /* 0x000000000200720c */ /* 0x000fe20003f64070 */
[----:B------:R-:W-:Y:S01]  /*1aa0*/  IMAD.HI.U32 R4, R3, R8, RZ ;  /* 0x0000000803047227 */ /* 0x000fe200078e00ff */
[----:B------:R-:W-:-:S02]  /*1ab0*/  LOP3.LUT R67, R7, 0x88, RZ, 0xfc, !PT ;  /* 0x0000008807437812 */ /* 0x000fc400078efcff */
[----:B------:R-:W-:Y:S01]  /*1ac0*/  MOV R247, R9 ;  /* 0x0000000900f77202 */ /* 0x000fe20000000f00 */
[----:B------:R-:W-:Y:S01]  /*1ad0*/  @!P2 IMAD.IADD R19, R19, 0x1, -R2 ;  /* 0x000000011313a824 */ /* 0x000fe200078e0a02 */
[C---:B------:R-:W-:Y:S01]  /*1ae0*/  LOP3.LUT R68, R7.reuse, 0x8a, RZ, 0xfc, !PT ;  /* 0x0000008a07447812 */ /* 0x040fe200078efcff */
[----:B------:R-:W-:Y:S01]  /*1af0*/  IMAD.MOV R17, RZ, RZ, -R4 ;  /* 0x000000ffff117224 */ /* 0x000fe200078e0a04 */
[----:B------:R-:W-:Y:S01]  /*1b00*/  LOP3.LUT R70, R7, 0x8e, RZ, 0xfc, !PT ;  /* 0x0000008e07467812 */ /* 0x000fe200078efcff */
[----:B------:R-:W-:Y:S01]  /*1b10*/  @!P1 IMAD.IADD R5, R5, 0x1, -R2 ;  /* 0x0000000105059824 */ /* 0x000fe200078e0a02 */
[C---:B------:R-:W-:Y:S01]  /*1b20*/  ISETP.GT.U32.AND P2, PT, R2.reuse, R19, PT ;  /* 0x000000130200720c */ /* 0x040fe20003f44070 */
[----:B------:R-:W-:Y:S01]  /*1b30*/  IMAD R4, R2, R17, R8 ;  /* 0x0000001102047224 */ /* 0x000fe200078e0208 */
[----:B------:R-:W-:Y:S01]  /*1b40*/  IABS R8, R6 ;  /* 0x0000000600087213 */ /* 0x000fe20000000000 */
[----:B------:R-:W-:Y:S01]  /*1b50*/  IMAD.MOV.U32 R246, RZ, RZ, R5 ;  /* 0x000000fffff67224 */ /* 0x000fe200078e0005 */
[C---:B------:R-:W-:Y:S01]  /*1b60*/  LOP3.LUT R5, R7.reuse, 0x28, RZ, 0xfc, !PT ;  /* 0x0000002807057812 */ /* 0x040fe200078efcff */
[----:B------:R-:W-:Y:S01]  /*1b70*/  @!P3 IMAD.IADD R0, R0, 0x1, -R2 ;  /* 0x000000010000b824 */ /* 0x000fe200078e0a02 */
[----:B------:R-:W-:Y:S01]  /*1b80*/  LOP3.LUT R17, R7, 0x2a, RZ, 0xfc, !PT ;  /* 0x0000002a07117812 */ /* 0x000fe200078efcff */
[----:B------:R-:W-:Y:S01]  /*1b90*/  @!P0 IMAD.MOV R247, RZ, RZ, -R247 ;  /* 0x000000fffff78224 */ /* 0x000fe200078e0af7 */
[----:B------:R-:W-:Y:S01]  /*1ba0*/  ISETP.GE.AND P0, PT, R5, RZ, PT ;  /* 0x000000ff0500720c */ /* 0x000fe20003f06270 */
[----:B------:R-:W-:Y:S01]  /*1bb0*/  @!P4 IMAD.MOV R246, RZ, RZ, -R246 ;  /* 0x000000fffff6c224 */ /* 0x000fe200078e0af6 */
[----:B------:R-:W-:Y:S01]  /*1bc0*/  IABS R9, R5 ;  /* 0x0000000500097213 */ /* 0x000fe20000000000 */
[----:B------:R-:W-:Y:S01]  /*1bd0*/  IMAD.HI.U32 R5, R3, R8, RZ ;  /* 0x0000000803057227 */ /* 0x000fe200078e00ff */
[----:B------:R-:W-:-:S02]  /*1be0*/  ISETP.GT.U32.AND P3, PT, R2, R0, PT ;  /* 0x000000000200720c */ /* 0x000fc40003f64070 */
[----:B------:R-:W-:Y:S01]  /*1bf0*/  ISETP.GE.AND P4, PT, R6, RZ, PT ;  /* 0x000000ff0600720c */ /* 0x000fe20003f86270 */
[----:B------:R-:W-:Y:S01]  /*1c00*/  IMAD.MOV R5, RZ, RZ, -R5 ;  /* 0x000000ffff057224 */ /* 0x000fe200078e0a05 */
[----:B------:R-:W-:Y:S01]  /*1c10*/  IABS R15, R17 ;  /* 0x00000011000f7213 */ /* 0x000fe20000000000 */
[----:B------:R-:W-:Y:S01]  /*1c20*/  @!P2 IMAD.IADD R19, R19, 0x1, -R2 ;  /* 0x000000011313a824 */ /* 0x000fe200078e0a02 */
[C---:B------:R-:W-:Y:S01]  /*1c30*/  ISETP.GT.U32.AND P2, PT, R2.reuse, R4, PT ;  /* 0x000000040200720c */ /* 0x040fe20003f44070 */
[----:B------:R-:W-:Y:S01]  /*1c40*/  IMAD R5, R2, R5, R8 ;  /* 0x0000000502057224 */ /* 0x000fe200078e0208 */
[----:B------:R-:W-:Y:S01]  /*1c50*/  ISETP.GE.AND P1, PT, R20, RZ, PT ;  /* 0x000000ff1400720c */ /* 0x000fe20003f26270 */
[----:B------:R-:W-:Y:S01]  /*1c60*/  IMAD.HI.U32 R6, R3, R9, RZ ;  /* 0x0000000903067227 */ /* 0x000fe200078e00ff */
[----:B------:R-:W-:Y:S02]  /*1c70*/  IABS R20, R26 ;  /* 0x0000001a00147213 */ /* 0x000fe40000000000 */
[C---:B------:R-:W-:Y:S01]  /*1c80*/  LOP3.LUT R69, R7.reuse, 0x8c, RZ, 0xfc, !PT ;  /* 0x0000008c07457812 */ /* 0x040fe200078efcff */
[----:B------:R-:W-:Y:S01]  /*1c90*/  @!P3 IMAD.IADD R0, R0, 0x1, -R2 ;  /* 0x000000010000b824 */ /* 0x000fe200078e0a02 */
[C---:B------:R-:W-:Y:S01]  /*1ca0*/  ISETP.GT.U32.AND P3, PT, R2.reuse, R5, PT ;  /* 0x000000050200720c */ /* 0x040fe20003f64070 */
[----:B------:R-:W-:Y:S01]  /*1cb0*/  IMAD.MOV R6, RZ, RZ, -R6 ;  /* 0x000000ffff067224 */ /* 0x000fe200078e0a06 */
[C---:B------:R-:W-:Y:S01]  /*1cc0*/  LOP3.LUT R71, R7.reuse, 0x90, RZ, 0xfc, !PT ;  /* 0x0000009007477812 */ /* 0x040fe200078efcff */
[----:B------:R-:W-:Y:S01]  /*1cd0*/  IMAD.MOV.U32 R245, RZ, RZ, R19 ;  /* 0x000000fffff57224 */ /* 0x000fe200078e0013 */
[C---:B------:R-:W-:Y:S01]  /*1ce0*/  LOP3.LUT R72, R7.reuse, 0x92, RZ, 0xfc, !PT ;  /* 0x0000009207487812 */ /* 0x040fe200078efcff */
[----:B------:R-:W-:Y:S01]  /*1cf0*/  IMAD R6, R2, R6, R9 ;  /* 0x0000000602067224 */ /* 0x000fe200078e0209 */
[C---:B------:R-:W-:Y:S01]  /*1d00*/  LOP3.LUT R73, R7.reuse, 0x96, RZ, 0xfc, !PT ;  /* 0x0000009607497812 */ /* 0x040fe200078efcff */
[----:B------:R-:W-:Y:S01]  /*1d10*/  @!P2 IMAD.IADD R4, R4, 0x1, -R2 ;  /* 0x000000010404a824 */ /* 0x000fe200078e0a02 */
[----:B------:R-:W-:Y:S01]  /*1d20*/  LOP3.LUT R75, R7, 0x98, RZ, 0xfc, !PT ;  /* 0x00000098074b7812 */ /* 0x000fe200078efcff */
[----:B------:R-:W-:Y:S01]  /*1d30*/  @!P6 IMAD.MOV R245, RZ, RZ, -R245 ;  /* 0x000000fffff5e224 */ /* 0x000fe200078e0af5 */
[C---:B------:R-:W-:Y:S01]  /*1d40*/  ISETP.GT.U32.AND P6, PT, R2.reuse, R6, PT ;  /* 0x000000060200720c */ /* 0x040fe20003fc4070 */
[----:B------:R-:W-:Y:S01]  /*1d50*/  @!P5 IMAD.MOV R248, RZ, RZ, -R248 ;  /* 0x000000fffff8d224 */ /* 0x000fe200078e0af8 */
[----:B------:R-:W-:Y:S01]  /*1d60*/  ISETP.GT.U32.AND P2, PT, R2, R4, PT ;  /* 0x000000040200720c */ /* 0x000fe20003f44070 */
[----:B------:R-:W-:Y:S01]  /*1d70*/  @!P3 IMAD.IADD R5, R5, 0x1, -R2 ;  /* 0x000000010505b824 */ /* 0x000fe200078e0a02 */
[----:B------:R-:W-:Y:S01]  /*1d80*/  ISETP.GE.AND P5, PT, R18, RZ, PT ;  /* 0x000000ff1200720c */ /* 0x000fe20003fa6270 */
[----:B------:R-:W-:Y:S01]  /*1d90*/  IMAD.HI.U32 R8, R3, R15, RZ ;  /* 0x0000000f03087227 */ /* 0x000fe200078e00ff */
[----:B------:R-:W-:Y:S01]  /*1da0*/  LOP3.LUT R18, R7, 0x2c, RZ, 0xfc, !PT ;  /* 0x0000002c07127812 */ /* 0x000fe200078efcff */
[----:B------:R-:W-:Y:S01]  /*1db0*/  STL [R1+0x31dc], R248 ;  /* 0x0031dcf801007387 */ /* 0x000fe20000100800 */
[----:B------:R-:W-:Y:S01]  /*1dc0*/  ISETP.GT.U32.AND P3, PT, R2, R5, PT ;  /* 0x000000050200720c */ /* 0x000fe20003f64070 */
[----:B------:R-:W-:Y:S01]  /*1dd0*/  IMAD.MOV R8, RZ, RZ, -R8 ;  /* 0x000000ffff087224 */ /* 0x000fe200078e0a08 */
[----:B------:R-:W-:Y:S01]  /*1de0*/  IABS R16, R18 ;  /* 0x0000001200107213 */ /* 0x000fe20000000000 */
[----:B------:R-:W-:Y:S01]  /*1df0*/  IMAD.HI.U32 R19, R3, R24, RZ ;  /* 0x0000001803137227 */ /* 0x000fe200078e00ff */
[----:B------:R-:W-:Y:S01]  /*1e00*/  LOP3.LUT R76, R7, 0x9a, RZ, 0xfc, !PT ;  /* 0x0000009a074c7812 */ /* 0x000fe200078efcff */
[----:B------:R1:W-:Y:S01]  /*1e10*/  STL [R1+0x10], R10 ;  /* 0x0000100a01007387 */ /* 0x0003e20000100800 */
[----:B------:R-:W-:Y:S01]  /*1e20*/  @!P6 IADD3 R6, R6, -R2, RZ ;  /* 0x800000020606e210 */ /* 0x000fe20007ffe0ff */
[--C-:B------:R-:W-:Y:S01]  /*1e30*/  @!P2 IMAD.IADD R4, R4, 0x1, -R2.reuse ;  /* 0x000000010404a824 */ /* 0x100fe200078e0a02 */
[----:B------:R-:W-:Y:S01]  /*1e40*/  ISETP.GE.AND P2, PT, R18, RZ, PT ;  /* 0x000000ff1200720c */ /* 0x000fe20003f46270 */
[C---:B------:R-:W-:Y:S01]  /*1e50*/  IMAD R8, R2.reuse, R8, R15 ;  /* 0x0000000802087224 */ /* 0x040fe200078e020f */
[C---:B------:R-:W-:Y:S01]  /*1e60*/  ISETP.GT.U32.AND P6, PT, R2.reuse, R6, PT ;  /* 0x000000060200720c */ /* 0x040fe20003fc4070 */
[----:B------:R-:W-:Y:S01]  /*1e70*/  IMAD.HI.U32 R9, R3, R16, RZ ;  /* 0x0000001003097227 */ /* 0x000fe200078e00ff */
[----:B------:R-:W-:Y:S01]  /*1e80*/  IABS R18, R25 ;  /* 0x0000001900127213 */ /* 0x000fe20000000000 */
[----:B------:R-:W-:Y:S01]  /*1e90*/  STL [R1+0x31e0], R246 ;  /* 0x0031e0f601007387 */ /* 0x000fe20000100800 */
[----:B------:R-:W-:Y:S01]  /*1ea0*/  LOP3.LUT R77, R7, 0x9c, RZ, 0xfc, !PT ;  /* 0x0000009c074d7812 */ /* 0x000fe200078efcff */
[----:B------:R-:W-:Y:S01]  /*1eb0*/  @!P3 IMAD.IADD R5, R5, 0x1, -R2 ;  /* 0x000000010505b824 */ /* 0x000fe200078e0a02 */
[C---:B------:R-:W-:Y:S01]  /*1ec0*/  ISETP.GT.U32.AND P3, PT, R2.reuse, R8, PT ;  /* 0x000000080200720c */ /* 0x040fe20003f64070 */
[----:B------:R-:W-:Y:S01]  /*1ed0*/  IMAD.MOV R9, RZ, RZ, -R9 ;  /* 0x000000ffff097224 */ /* 0x000fe200078e0a09 */
[----:B------:R-:W-:Y:S01]  /*1ee0*/  LOP3.LUT R80, R7, 0xa0, RZ, 0xfc, !PT ;  /* 0x000000a007507812 */ /* 0x000fe200078efcff */
[----:B------:R-:W-:Y:S01]  /*1ef0*/  IMAD.HI.U32 R15, R3, R18, RZ ;  /* 0x00000012030f7227 */ /* 0x000fe200078e00ff */
[C---:B------:R-:W-:Y:S01]  /*1f00*/  LOP3.LUT R78, R7.reuse, 0x9e, RZ, 0xfc, !PT ;  /* 0x0000009e074e7812 */ /* 0x040fe200078efcff */
[----:B------:R-:W-:Y:S01]  /*1f10*/  STL [R1+0x31e4], R247 ;  /* 0x0031e4f701007387 */ /* 0x000fe20000100800 */
[C---:B------:R-:W-:Y:S01]  /*1f20*/  LOP3.LUT R81, R7.reuse, 0xa2, RZ, 0xfc, !PT ;  /* 0x000000a207517812 */ /* 0x040fe200078efcff */
[----:B------:R-:W-:Y:S01]  /*1f30*/  IMAD R9, R2, R9, R16 ;  /* 0x0000000902097224 */ /* 0x000fe200078e0210 */
[----:B------:R-:W-:Y:S01]  /*1f40*/  IABS R74, R78 ;  /* 0x0000004e004a7213 */ /* 0x000fe20000000000 */
[----:B------:R-:W-:Y:S01]  /*1f50*/  IMAD.MOV R15, RZ, RZ, -R15 ;  /* 0x000000ffff0f7224 */ /* 0x000fe200078e0a0f */
[C---:B------:R-:W-:Y:S01]  /*1f60*/  LOP3.LUT R82, R7.reuse, 0xa4, RZ, 0xfc, !PT ;  /* 0x000000a407527812 */ /* 0x040fe200078efcff */
[----:B------:R-:W-:Y:S01]  /*1f70*/  @!P6 IMAD.IADD R6, R6, 0x1, -R2 ;  /* 0x000000010606e824 */ /* 0x000fe200078e0a02 */
[C---:B------:R-:W-:Y:S01]  /*1f80*/  ISETP.GT.U32.AND P6, PT, R2.reuse, R9, PT ;  /* 0x000000090200720c */ /* 0x040fe20003fc4070 */
[----:B------:R-:W-:Y:S01]  /*1f90*/  IMAD R15, R2, R15, R18 ;  /* 0x0000000f020f7224 */ /* 0x000fe200078e0212 */
[----:B------:R-:W-:Y:S01]  /*1fa0*/  LOP3.LUT R84, R7, 0xa8, RZ, 0xfc, !PT ;  /* 0x000000a807547812 */ /* 0x000fe200078efcff */
[----:B------:R-:W-:Y:S01]  /*1fb0*/  IMAD.HI.U32 R16, R3, R20, RZ ;  /* 0x0000001403107227 */ /* 0x000fe200078e00ff */
[----:B------:R-:W-:Y:S01]  /*1fc0*/  LOP3.LUT R83, R7, 0xa6, RZ, 0xfc, !PT ;  /* 0x000000a607537812 */ /* 0x000fe200078efcff */
[----:B------:R-:W-:Y:S01]  /*1fd0*/  STL [R1+0x31e8], R245 ;  /* 0x0031e8f501007387 */ /* 0x000fe20000100800 */
[----:B------:R-:W-:Y:S01]  /*1fe0*/  IABS R79, R84 ;  /* 0x00000054004f7213 */ /* 0x000fe20000000000 */
[----:B------:R-:W-:Y:S01]  /*1ff0*/  @!P5 IMAD.MOV R0, RZ, RZ, -R0 ;  /* 0x000000ffff00d224 */ /* 0x000fe200078e0a00 */
[----:B------:R-:W-:Y:S01]  /*2000*/  ISETP.GE.AND P5, PT, R17, RZ, PT ;  /* 0x000000ff1100720c */ /* 0x000fe20003fa6270 */
        /* <DEDUP_REMOVED lines=8> */
[C---:B------:R-:W-:Y:S01]  /*2090*/  IMAD R16, R2.reuse, R21, R20 ;  /* 0x0000001502107224 */ /* 0x040fe200078e0214 */
[C---:B------:R-:W-:Y:S01]  /*20a0*/  LOP3.LUT R88, R7.reuse, 0xb6, RZ, 0xfc, !PT ;  /* 0x000000b607587812 */ /* 0x040fe200078efcff */
[----:B------:R-:W-:Y:S01]  /*20b0*/  IMAD.MOV R17, RZ, RZ, -R17 ;  /* 0x000000ffff117224 */ /* 0x000fe200078e0a11 */
[----:B------:R-:W-:Y:S01]  /*20c0*/  LOP3.LUT R89, R7, 0xb8, RZ, 0xfc, !PT ;  /* 0x000000b807597812 */ /* 0x000fe200078efcff */
[----:B------:R-:W-:Y:S01]  /*20d0*/  @!P6 IMAD.IADD R9, R9, 0x1, -R2 ;  /* 0x000000010909e824 */ /* 0x000fe200078e0a02 */
[C---:B------:R-:W-:Y:S01]  /*20e0*/  ISETP.GT.U32.AND P6, PT, R2.reuse, R16, PT ;  /* 0x000000100200720c */ /* 0x040fe20003fc4070 */
[C---:B------:R-:W-:Y:S01]  /*20f0*/  IMAD R17, R2.reuse, R17, R22 ;  /* 0x0000001102117224 */ /* 0x040fe200078e0216 */
[----:B------:R-:W-:Y:S01]  /*2100*/  IABS R22, R30 ;  /* 0x0000001e00167213 */ /* 0x000fe20000000000 */
[----:B------:R-:W-:Y:S01]  /*2110*/  @!P3 IMAD.IADD R15, R15, 0x1, -R2 ;  /* 0x000000010f0fb824 */ /* 0x000fe200078e0a02 */
[C---:B------:R-:W-:Y:S01]  /*2120*/  ISETP.GT.U32.AND P3, PT, R2.reuse, R8, PT ;  /* 0x000000080200720c */ /* 0x040fe20003f64070 */
[----:B------:R-:W-:Y:S01]  /*2130*/  @!P0 IMAD.MOV R6, RZ, RZ, -R6 ;  /* 0x000000ffff068224 */ /* 0x000fe200078e0a06 */
[C---:B------:R-:W-:Y:S01]  /*2140*/  ISETP.GT.U32.AND P0, PT, R2.reuse, R17, PT ;  /* 0x000000110200720c */ /* 0x040fe20003f04070 */
[----:B------:R-:W-:Y:S01]  /*2150*/  @!P1 IMAD.MOV R4, RZ, RZ, -R4 ;  /* 0x000000ffff049224 */ /* 0x000fe200078e0a04 */
[----:B------:R-:W-:Y:S01]  /*2160*/  ISETP.GT.U32.AND P1, PT, R2, R9, PT ;  /* 0x000000090200720c */ /* 0x000fe20003f24070 */
[----:B------:R-:W-:Y:S01]  /*2170*/  IMAD.MOV R19, RZ, RZ, -R19 ;  /* 0x000000ffff137224 */ /* 0x000fe200078e0a13 */
[C---:B------:R-:W-:Y:S01]  /*2180*/  LOP3.LUT R94, R7.reuse, 0xbc, RZ, 0xfc, !PT ;  /* 0x000000bc075e7812 */ /* 0x040fe200078efcff */
[----:B------:R-:W-:Y:S01]  /*2190*/  @!P4 IMAD.MOV R5, RZ, RZ, -R5 ;  /* 0x000000ffff05c224 */ /* 0x000fe200078e0a05 */
[----:B------:R-:W-:Y:S01]  /*21a0*/  LOP3.LUT R97, R7, 0xc0, RZ, 0xfc, !PT ;  /* 0x000000c007617812 */ /* 0x000fe200078efcff */
[----:B------:R-:W-:Y:S01]  /*21b0*/  @!P6 IMAD.IADD R16, R16, 0x1, -R2 ;  /* 0x000000011010e824 */ /* 0x000fe200078e0a02 */
[C---:B------:R-:W-:Y:S01]  /*21c0*/  ISETP.GT.U32.AND P6, PT, R2.reuse, R15, PT ;  /* 0x0000000f0200720c */ /* 0x040fe20003fc4070 */
[----:B------:R-:W-:Y:S01]  /*21d0*/  IMAD R19, R2, R19, R24 ;  /* 0x0000001302137224 */ /* 0x000fe200078e0218 */
[----:B------:R-:W-:Y:S01]  /*21e0*/  IABS R24, R31 ;  /* 0x0000001f00187213 */ /* 0x000fe20000000000 */
[--C-:B------:R-:W-:Y:S01]  /*21f0*/  @!P3 IMAD.IADD R8, R8, 0x1, -R2.reuse ;  /* 0x000000010808b824 */ /* 0x100fe200078e0a02 */
[C---:B------:R-:W-:Y:S01]  /*2200*/  ISETP.GT.U32.AND P4, PT, R2.reuse, R16, PT ;  /* 0x000000100200720c */ /* 0x040fe20003f84070 */
[----:B------:R-:W-:Y:S01]  /*2210*/  @!P0 IMAD.IADD R17, R17, 0x1, -R2 ;  /* 0x0000000111118824 */ /* 0x000fe200078e0a02 */
[----:B------:R-:W-:Y:S01]  /*2220*/  ISETP.GE.AND P0, PT, R27, RZ, PT ;  /* 0x000000ff1b00720c */ /* 0x000fe20003f06270 */
[----:B------:R-:W-:Y:S01]  /*2230*/  @!P5 IMAD.MOV R8, RZ, RZ, -R8 ;  /* 0x000000ffff08d224 */ /* 0x000fe200078e0a08 */
[----:B------:R-:W-:Y:S01]  /*2240*/  @!P1 IADD3 R9, R9, -R2, RZ ;  /* 0x8000000209099210 */ /* 0x000fe20007ffe0ff */
[----:B------:R-:W-:Y:S01]  /*2250*/  IMAD.HI.U32 R18, R3, R23, RZ ;  /* 0x0000001703127227 */ /* 0x000fe200078e00ff */
[C---:B------:R-:W-:Y:S01]  /*2260*/  ISETP.GT.U32.AND P5, PT, R2.reuse, R17, PT ;  /* 0x000000110200720c */ /* 0x040fe20003fa4070 */
[----:B------:R2:W-:Y:S01]  /*2270*/  STL [R1+0x31f0], R4 ;  /* 0x0031f00401007387 */ /* 0x0005e20000100800 */
[----:B------:R-:W-:Y:S01]  /*2280*/  ISETP.GE.AND P1, PT, R25, RZ, PT ;  /* 0x000000ff1900720c */ /* 0x000fe20003f26270 */
[----:B------:R-:W-:Y:S01]  /*2290*/  IMAD.HI.U32 R21, R3, R24, RZ ;  /* 0x0000001803157227 */ /* 0x000fe200078e00ff */
[----:B------:R-:W-:Y:S01]  /*22a0*/  LOP3.LUT R27, R7, 0x3e, RZ, 0xfc, !PT ;  /* 0x0000003e071b7812 */ /* 0x000fe200078efcff */
[----:B------:R3:W-:Y:S01]  /*22b0*/  STL [R1+0x3210], R5 ;  /* 0x0032100501007387 */ /* 0x0007e20000100800 */
[----:B------:R-:W-:Y:S01]  /*22c0*/  IABS R90, R94 ;  /* 0x0000005e005a7213 */ /* 0x000fe20000000000 */
[----:B------:R-:W-:Y:S01]  /*22d0*/  IMAD.MOV R18, RZ, RZ, -R18 ;  /* 0x000000ffff127224 */ /* 0x000fe200078e0a12 */
[----:B------:R-:W-:Y:S01]  /*22e0*/  IABS R93, R97 ;  /* 0x00000061005d7213 */ /* 0x000fe20000000000 */
[----:B------:R-:W-:Y:S01]  /*22f0*/  @!P6 IMAD.IADD R15, R15, 0x1, -R2 ;  /* 0x000000010f0fe824 */ /* 0x000fe200078e0a02 */
[----:B------:R-:W-:Y:S01]  /*2300*/  ISETP.GT.U32.AND P6, PT, R2, R19, PT ;  /* 0x000000130200720c */ /* 0x000fe20003fc4070 */
[----:B------:R-:W-:Y:S01]  /*2310*/  IMAD.HI.U32 R20, R3, R22, RZ ;  /* 0x0000001603147227 */ /* 0x000fe200078e00ff */
[----:B------:R-:W-:-:S02]  /*2320*/  LOP3.LUT R96, R7, 0xbe, RZ, 0xfc, !PT ;  /* 0x000000be07607812 */ /* 0x000fc400078efcff */
[C---:B------:R-:W-:Y:S01]  /*2330*/  LOP3.LUT R99, R7.reuse, 0xc4, RZ, 0xfc, !PT ;  /* 0x000000c407637812 */ /* 0x040fe200078efcff */
[----:B------:R-:W-:Y:S01]  /*2340*/  IMAD.MOV R21, RZ, RZ, -R21 ;  /* 0x000000ffff157224 */ /* 0x000fe200078e0a15 */
[----:B------:R-:W-:Y:S01]  /*2350*/  IABS R92, R96 ;  /* 0x00000060005c7213 */ /* 0x000fe20000000000 */
[C---:B------:R-:W-:Y:S01]  /*2360*/  IMAD R18, R2.reuse, R18, R23 ;  /* 0x0000001202127224 */ /* 0x040fe200078e0217 */
[C---:B------:R-:W-:Y:S01]  /*2370*/  LOP3.LUT R98, R7.reuse, 0xc2, RZ, 0xfc, !PT ;  /* 0x000000c207627812 */ /* 0x040fe200078efcff */
[----:B------:R-:W-:Y:S01]  /*2380*/  IMAD.MOV R23, RZ, RZ, -R20 ;  /* 0x000000ffff177224 */ /* 0x000fe200078e0a14 */
[C---:B------:R-:W-:Y:S01]  /*2390*/  LOP3.LUT R101, R7.reuse, 0xc8, RZ, 0xfc, !PT ;  /* 0x000000c807657812 */ /* 0x040fe200078efcff */
[C---:B------:R-:W-:Y:S01]  /*23a0*/  IMAD R21, R2.reuse, R21, R24 ;  /* 0x0000001502157224 */ /* 0x040fe200078e0218 */
[----:B------:R-:W-:Y:S01]  /*23b0*/  ISETP.GT.U32.AND P3, PT, R2, R18, PT ;  /* 0x000000120200720c */ /* 0x000fe20003f64070 */
[----:B------:R-:W-:Y:S01]  /*23c0*/  @!P4 IMAD.IADD R16, R16, 0x1, -R2 ;  /* 0x000000011010c824 */ /* 0x000fe200078e0a02 */
[----:B------:R-:W-:Y:S01]  /*23d0*/  ISETP.GE.AND P4, PT, R26, RZ, PT ;  /* 0x000000ff1a00720c */ /* 0x000fe20003f86270 */
[C---:B------:R-:W-:Y:S01]  /*23e0*/  IMAD R20, R2.reuse, R23, R22 ;  /* 0x0000001702147224 */ /* 0x040fe200078e0216 */
[----:B------:R-:W-:Y:S01]  /*23f0*/  LOP3.LUT R23, R7, 0x3c, RZ, 0xfc, !PT ;  /* 0x0000003c07177812 */ /* 0x000fe200078efcff */
[--C-:B------:R-:W-:Y:S01]  /*2400*/  @!P5 IMAD.IADD R17, R17, 0x1, -R2.reuse ;  /* 0x000000011111d824 */ /* 0x100fe200078e0a02 */
[C---:B------:R-:W-:Y:S01]  /*2410*/  ISETP.GT.U32.AND P5, PT, R2.reuse, R21, PT ;  /* 0x000000150200720c */ /* 0x040fe20003fa4070 */
[----:B------:R-:W-:Y:S01]  /*2420*/  @!P1 IMAD.MOV R15, RZ, RZ, -R15 ;  /* 0x000000ffff0f9224 */ /* 0x000fe200078e0a0f */
[----:B------:R-:W-:Y:S01]  /*2430*/  ISETP.GT.U32.AND P1, PT, R2, R20, PT ;  /* 0x000000140200720c */ /* 0x000fe20003f24070 */
[--C-:B------:R-:W-:Y:S01]  /*2440*/  @!P6 IMAD.IADD R19, R19, 0x1, -R2.reuse ;  /* 0x000000011313e824 */ /* 0x100fe200078e0a02 */
[----:B------:R-:W-:Y:S01]  /*2450*/  IABS R24, R23 ;  /* 0x0000001700187213 */ /* 0x000fe20000000000 */
[----:B------:R-:W-:Y:S01]  /*2460*/  @!P2 IMAD.MOV R9, RZ, RZ, -R9 ;  /* 0x000000ffff09a224 */ /* 0x000fe200078e0a09 */
[----:B------:R-:W-:Y:S01]  /*2470*/  IABS R26, R27 ;  /* 0x0000001b001a7213 */ /* 0x000fe20000000000 */
[----:B------:R-:W-:Y:S01]  /*2480*/  @!P3 IMAD.IADD R18, R18, 0x1, -R2 ;  /* 0x000000011212b824 */ /* 0x000fe200078e0a02 */
[C---:B------:R-:W-:Y:S01]  /*2490*/  ISETP.GT.U32.AND P6, PT, R2.reuse, R19, PT ;  /* 0x000000130200720c */ /* 0x040fe20003fc4070 */
[----:B------:R-:W-:Y:S01]  /*24a0*/  @!P4 IMAD.MOV R16, RZ, RZ, -R16 ;  /* 0x000000ffff10c224 */ /* 0x000fe200078e0a10 */
[----:B------:R-:W-:Y:S01]  /*24b0*/  ISETP.GE.AND P4, PT, R29, RZ, PT ;  /* 0x000000ff1d00720c */ /* 0x000fe20003f86270 */
[----:B------:R-:W-:Y:S01]  /*24c0*/  IMAD.HI.U32 R22, R3, R24, RZ ;  /* 0x0000001803167227 */ /* 0x000fe200078e00ff */
[----:B------:R-:W-:-:S02]  /*24d0*/  ISETP.GT.U32.AND P2, PT, R2, R18, PT ;  /* 0x000000120200720c */ /* 0x000fc40003f44070 */
[----:B------:R-:W-:Y:S01]  /*24e0*/  ISETP.GE.AND P3, PT, R28, RZ, PT ;  /* 0x000000ff1c00720c */ /* 0x000fe20003f66270 */
[--C-:B------:R-:W-:Y:S01]  /*24f0*/  @!P5 IMAD.IADD R21, R21, 0x1, -R2.reuse ;  /* 0x000000011515d824 */ /* 0x100fe200078e0a02 */
[----:B------:R-:W-:Y:S01]  /*2500*/  IADD3 R25, -R22, RZ, RZ ;  /* 0x000000ff16197210 */ /* 0x000fe20007ffe1ff */
[--C-:B------:R-:W-:Y:S01]  /*2510*/  @!P1 IMAD.IADD R20, R20, 0x1, -R2.reuse ;  /* 0x0000000114149824 */ /* 0x100fe200078e0a02 */
[----:B------:R-:W-:Y:S01]  /*2520*/  ISETP.GE.AND P1, PT, R23, RZ, PT ;  /* 0x000000ff1700720c */ /* 0x000fe20003f26270 */
[----:B------:R-:W-:Y:S01]  /*2530*/  IMAD.HI.U32 R23, R3, R26, RZ ;  /* 0x0000001a03177227 */ /* 0x000fe200078e00ff */
[C---:B------:R-:W-:Y:S02]  /*2540*/  ISETP.GT.U32.AND P5, PT, R2.reuse, R21, PT ;  /* 0x000000150200720c */ /* 0x040fe40003fa4070 */
[----:B------:R-:W-:Y:S01]  /*2550*/  IABS R95, R101 ;  /* 0x00000065005f7213 */ /* 0x000fe20000000000 */
[----:B------:R-:W-:Y:S01]  /*2560*/  @!P6 IMAD.IADD R19, R19, 0x1, -R2 ;  /* 0x000000011313e824 */ /* 0x000fe200078e0a02 */
[----:B------:R-:W-:Y:S01]  /*2570*/  ISETP.GE.AND P6, PT, R31, RZ, PT ;  /* 0x000000ff1f00720c */ /* 0x000fe20003fc6270 */
[C---:B------:R-:W-:Y:S01]  /*2580*/  IMAD R22, R2.reuse, R25, R24 ;  /* 0x0000001902167224 */ /* 0x040fe200078e0218 */
[C---:B------:R-:W-:Y:S01]  /*2590*/  LOP3.LUT R24, R7.reuse, 0x40, RZ, 0xfc, !PT ;  /* 0x0000004007187812 */ /* 0x040fe200078efcff */
[----:B------:R-:W-:Y:S01]  /*25a0*/  IMAD.MOV R23, RZ, RZ, -R23 ;  /* 0x000000ffff177224 */ /* 0x000fe200078e0a17 */
[----:B------:R-:W-:Y:S01]  /*25b0*/  LOP3.LUT R25, R7, 0x42, RZ, 0xfc, !PT ;  /* 0x0000004207197812 */ /* 0x000fe200078efcff */
[----:B------:R-:W-:Y:S01]  /*25c0*/  @!P4 IMAD.MOV R19, RZ, RZ, -R19 ;  /* 0x000000ffff13c224 */ /* 0x000fe200078e0a13 */
[C---:B------:R-:W-:Y:S01]  /*25d0*/  ISETP.GT.U32.AND P4, PT, R2.reuse, R22, PT ;  /* 0x000000160200720c */ /* 0x040fe20003f84070 */
[C---:B------:R-:W-:Y:S01]  /*25e0*/  IMAD R23, R2.reuse, R23, R26 ;  /* 0x0000001702177224 */ /* 0x040fe200078e021a */
[----:B------:R-:W-:Y:S01]  /*25f0*/  IABS R28, R25 ;  /* 0x00000019001c7213 */ /* 0x000fe20000000000 */
[----:B------:R-:W-:Y:S01]  /*2600*/  @!P0 IMAD.MOV R17, RZ, RZ, -R17 ;  /* 0x000000ffff118224 */ /* 0x000fe200078e0a11 */
[C---:B------:R-:W-:Y:S01]  /*2610*/  ISETP.GT.U32.AND P0, PT, R2.reuse, R20, PT ;  /* 0x000000140200720c */ /* 0x040fe20003f04070 */
[--C-:B------:R-:W-:Y:S01]  /*2620*/  @!P5 IMAD.IADD R21, R21, 0x1, -R2.reuse ;  /* 0x000000011515d824 */ /* 0x100fe200078e0a02 */
[----:B------:R-:W-:Y:S01]  /*2630*/  ISETP.GT.U32.AND P5, PT, R2, R23, PT ;  /* 0x000000170200720c */ /* 0x000fe20003fa4070 */
[----:B------:R-:W-:Y:S01]  /*2640*/  @!P2 IMAD.IADD R18, R18, 0x1, -R2 ;  /* 0x000000011212a824 */ /* 0x000fe200078e0a02 */
[----:B------:R-:W-:Y:S01]  /*2650*/  ISETP.GE.AND P2, PT, R30, RZ, PT ;  /* 0x000000ff1e00720c */ /* 0x000fe20003f46270 */
[----:B------:R-:W-:Y:S01]  /*2660*/  @!P6 IMAD.MOV R21, RZ, RZ, -R21 ;  /* 0x000000ffff15e224 */ /* 0x000fe200078e0a15 */
[----:B------:R-:W-:Y:S01]  /*2670*/  LOP3.LUT R30, R7, 0x44, RZ, 0xfc, !PT ;  /* 0x00000044071e7812 */ /* 0x000fe200078efcff */
[----:B------:R-:W-:Y:S01]  /*2680*/  @!P3 IMAD.MOV R18, RZ, RZ, -R18 ;  /* 0x000000ffff12b224 */ /* 0x000fe200078e0a12 */
[----:B------:R-:W-:Y:S01]  /*2690*/  ISETP.GE.AND P3, PT, R27, RZ, PT ;  /* 0x000000ff1b00720c */ /* 0x000fe20003f66270 */
[----:B------:R-:W-:Y:S01]  /*26a0*/  @!P4 IMAD.IADD R22, R22, 0x1, -R2 ;  /* 0x000000011616c824 */ /* 0x000fe200078e0a02 */
[----:B------:R-:W-:-:S02]  /*26b0*/  IABS R27, R24 ;  /* 0x00000018001b7213 */ /* 0x000fc40000000000 */
[----:B------:R-:W-:Y:S01]  /*26c0*/  IABS R29, R30 ;  /* 0x0000001e001d7213 */ /* 0x000fe20000000000 */
[--C-:B------:R-:W-:Y:S01]  /*26d0*/  @!P0 IMAD.IADD R20, R20, 0x1, -R2.reuse ;  /* 0x0000000114148824 */ /* 0x100fe200078e0a02 */
[----:B------:R-:W-:Y:S01]  /*26e0*/  ISETP.GT.U32.AND P4, PT, R2, R22, PT ;  /* 0x000000160200720c */ /* 0x000fe20003f84070 */
[----:B------:R-:W-:Y:S01]  /*26f0*/  @!P5 IMAD.IADD R23, R23, 0x1, -R2 ;  /* 0x000000011717d824 */ /* 0x000fe200078e0a02 */
[----:B------:R-:W-:Y:S01]  /*2700*/  ISETP.GE.AND P0, PT, R24, RZ, PT ;  /* 0x000000ff1800720c */ /* 0x000fe20003f06270 */
[----:B------:R-:W-:Y:S01]  /*2710*/  @!P2 IMAD.MOV R20, RZ, RZ, -R20 ;  /* 0x000000ffff14a224 */ /* 0x000fe200078e0a14 */
[----:B------:R-:W-:Y:S01]  /*2720*/  ISETP.GE.AND P2, PT, R25, RZ, PT ;  /* 0x000000ff1900720c */ /* 0x000fe20003f46270 */
[C---:B------:R-:W-:Y:S01]  /*2730*/  IMAD.HI.U32 R24, R3.reuse, R27, RZ ;  /* 0x0000001b03187227 */ /* 0x040fe200078e00ff */
[----:B------:R-:W-:Y:S02]  /*2740*/  ISETP.GT.U32.AND P5, PT, R2, R23, PT ;  /* 0x000000170200720c */ /* 0x000fe40003fa4070 */
[----:B------:R-:W-:Y:S01]  /*2750*/  ISETP.GE.AND P6, PT, R30, RZ, PT ;  /* 0x000000ff1e00720c */ /* 0x000fe20003fc6270 */
[----:B------:R-:W-:Y:S01]  /*2760*/  IMAD.HI.U32 R26, R3, R29, RZ ;  /* 0x0000001d031a7227 */ /* 0x000fe200078e00ff */
[----:B------:R-:W-:-:S02]  /*2770*/  LOP3.LUT R30, R7, 0x46, RZ, 0xfc, !PT ;  /* 0x00000046071e7812 */ /* 0x000fc400078efcff */
[----:B------:R-:W-:Y:S01]  /*2780*/  IABS R31, R34 ;  /* 0x00000022001f7213 */ /* 0x000fe20000000000 */
[----:B------:R-:W-:Y:S01]  /*2790*/  IMAD.HI.U32 R25, R3, R28, RZ ;  /* 0x0000001c03197227 */ /* 0x000fe200078e00ff */
[C---:B------:R-:W-:Y:S02]  /*27a0*/  LOP3.LUT R100, R7.reuse, 0xc6, RZ, 0xfc, !PT ;  /* 0x000000c607647812 */ /* 0x040fe400078efcff */
[C---:B------:R-:W-:Y:S01]  /*27b0*/  LOP3.LUT R102, R7.reuse, 0xca, RZ, 0xfc, !PT ;  /* 0x000000ca07667812 */ /* 0x040fe200078efcff */
[----:B------:R-:W-:Y:S01]  /*27c0*/  IMAD.MOV R24, RZ, RZ, -R24 ;  /* 0x000000ffff187224 */ /* 0x000fe200078e0a18 */
[----:B------:R-:W-:Y:S01]  /*27d0*/  LOP3.LUT R103, R7, 0xcc, RZ, 0xfc, !PT ;  /* 0x000000cc07677812 */ /* 0x000fe200078efcff */
[----:B------:R-:W-:Y:S01]  /*27e0*/  IMAD.MOV R26, RZ, RZ, -R26 ;  /* 0x000000ffff1a7224 */ /* 0x000fe200078e0a1a */
[----:B------:R-:W-:Y:S01]  /*27f0*/  @!P5 IADD3 R23, R23, -R2, RZ ;  /* 0x800000021717d210 */ /* 0x000fe20007ffe0ff */
[----:B------:R-:W-:Y:S01]  /*2800*/  IMAD.MOV R25, RZ, RZ, -R25 ;  /* 0x000000ffff197224 */ /* 0x000fe200078e0a19 */
[C---:B------:R-:W-:Y:S01]  /*2810*/  LOP3.LUT R107, R7.reuse, 0xd8, RZ, 0xfc, !PT ;  /* 0x000000d8076b7812 */ /* 0x040fe200078efcff */
[----:B------:R-:W-:Y:S01]  /*2820*/  IMAD R24, R2, R24, R27 ;  /* 0x0000001802187224 */ /* 0x000fe200078e021b */
[C---:B------:R-:W-:Y:S01]  /*2830*/  LOP3.LUT R109, R7.reuse, 0xdc, RZ, 0xfc, !PT ;  /* 0x000000dc076d7812 */ /* 0x040fe200078efcff */
[----:B------:R-:W-:Y:S01]  /*2840*/  @!P4 IMAD.IADD R22, R22, 0x1, -R2 ;  /* 0x000000011616c824 */ /* 0x000fe200078e0a02 */
[----:B------:R-:W-:Y:S01]  /*2850*/  LOP3.LUT R110, R7, 0xde, RZ, 0xfc, !PT ;  /* 0x000000de076e7812 */ /* 0x000fe200078efcff */
[C---:B------:R-:W-:Y:S01]  /*2860*/  IMAD R26, R2.reuse, R26, R29 ;  /* 0x0000001a021a7224 */ /* 0x040fe200078e021d */
[C---:B------:R-:W-:Y:S01]  /*2870*/  ISETP.GT.U32.AND P4, PT, R2.reuse, R24, PT ;  /* 0x000000180200720c */ /* 0x040fe20003f84070 */
[C---:B------:R-:W-:Y:S01]  /*2880*/  IMAD R25, R2.reuse, R25, R28 ;  /* 0x0000001902197224 */ /* 0x040fe200078e021c */
[----:B------:R-:W-:Y:S01]  /*2890*/  IABS R28, R30 ;  /* 0x0000001e001c7213 */ /* 0x000fe20000000000 */
[----:B------:R-:W-:Y:S01]  /*28a0*/  @!P1 IMAD.MOV R22, RZ, RZ, -R22 ;  /* 0x000000ffff169224 */ /* 0x000fe200078e0a16 */
[C---:B------:R-:W-:Y:S01]  /*28b0*/  ISETP.GT.U32.AND P1, PT, R2.reuse, R26, PT ;  /* 0x0000001a0200720c */ /* 0x040fe20003f24070 */
[----:B------:R-:W-:Y:S01]  /*28c0*/  IMAD.HI.U32 R29, R3, R32, RZ ;  /* 0x00000020031d7227 */ /* 0x000fe200078e00ff */
[----:B------:R-:W-:-:S02]  /*28d0*/  ISETP.GT.U32.AND P5, PT, R2, R25, PT ;  /* 0x000000190200720c */ /* 0x000fc40003fa4070 */
[----:B------:R-:W-:Y:S01]  /*28e0*/  LOP3.LUT R108, R7, 0xda, RZ, 0xfc, !PT ;  /* 0x000000da076c7812 */ /* 0x000fe200078efcff */
[----:B------:R-:W-:Y:S01]  /*28f0*/  IMAD.HI.U32 R27, R3, R28, RZ ;  /* 0x0000001c031b7227 */ /* 0x000fe200078e00ff */
[----:B------:R-:W-:Y:S02]  /*2900*/  IABS R105, R110 ;  /* 0x0000006e00697213 */ /* 0x000fe40000000000 */
[----:B------:R-:W-:Y:S01]  /*2910*/  IABS R104, R108 ;  /* 0x0000006c00687213 */ /* 0x000fe20000000000 */
[--C-:B------:R-:W-:Y:S01]  /*2920*/  @!P4 IMAD.IADD R24, R24, 0x1, -R2.reuse ;  /* 0x000000011818c824 */ /* 0x100fe200078e0a02 */
[C---:B------:R-:W-:Y:S01]  /*2930*/  LOP3.LUT R112, R7.reuse, 0xe2, RZ, 0xfc, !PT ;  /* 0x000000e207707812 */ /* 0x040fe200078efcff */
[----:B------:R-:W-:Y:S01]  /*2940*/  IMAD.MOV R27, RZ, RZ, -R27 ;  /* 0x000000ffff1b7224 */ /* 0x000fe200078e0a1b */
[----:B------:R-:W-:Y:S01]  /*2950*/  LOP3.LUT R111, R7, 0xe0, RZ, 0xfc, !PT ;  /* 0x000000e0076f7812 */ /* 0x000fe200078efcff */
[--C-:B------:R-:W-:Y:S01]  /*2960*/  @!P1 IMAD.IADD R26, R26, 0x1, -R2.reuse ;  /* 0x000000011a1a9824 */ /* 0x100fe200078e0a02 */
[C---:B------:R-:W-:Y:S01]  /*2970*/  ISETP.GT.U32.AND P4, PT, R2.reuse, R24, PT ;  /* 0x000000180200720c */ /* 0x040fe20003f84070 */
[----:B------:R-:W-:Y:S01]  /*2980*/  @!P5 IMAD.IADD R25, R25, 0x1, -R2 ;  /* 0x000000011919d824 */ /* 0x000fe200078e0a02 */
[----:B------:R-:W-:Y:S01]  /*2990*/  IABS R106, R111 ;  /* 0x0000006f006a7213 */ /* 0x000fe20000000000 */
[----:B------:R-:W-:Y:S01]  /*29a0*/  @!P3 IMAD.MOV R23, RZ, RZ, -R23 ;  /* 0x000000ffff17b224 */ /* 0x000fe200078e0a17 */
[C---:B------:R-:W-:Y:S01]  /*29b0*/  ISETP.GT.U32.AND P1, PT, R2.reuse, R26, PT ;  /* 0x0000001a0200720c */ /* 0x040fe20003f24070 */
[----:B------:R-:W-:Y:S01]  /*29c0*/  IMAD.MOV R29, RZ, RZ, -R29 ;  /* 0x000000ffff1d7224 */ /* 0x000fe200078e0a1d */
[C---:B------:R-:W-:Y:S01]  /*29d0*/  ISETP.GT.U32.AND P5, PT, R2.reuse, R25, PT ;  /* 0x000000190200720c */ /* 0x040fe20003fa4070 */
[----:B------:R-:W-:Y:S01]  /*29e0*/  IMAD R27, R2, R27, R28 ;  /* 0x0000001b021b7224 */ /* 0x000fe200078e021c */
[----:B------:R-:W-:Y:S01]  /*29f0*/  ISETP.GE.AND P3, PT, R30, RZ, PT ;  /* 0x000000ff1e00720c */ /* 0x000fe20003f66270 */
[----:B------:R-:W-:Y:S01]  /*2a00*/  IMAD.HI.U32 R30, R3, R33, RZ ;  /* 0x00000021031e7227 */ /* 0x000fe200078e00ff */
[----:B------:R-:W-:-:S02]  /*2a10*/  LOP3.LUT R114, R7, 0xe6, RZ, 0xfc, !PT ;  /* 0x000000e607727812 */ /* 0x000fc400078efcff */
[C---:B------:R-:W-:Y:S01]  /*2a20*/  LOP3.LUT R113, R7.reuse, 0xe4, RZ, 0xfc, !PT ;  /* 0x000000e407717812 */ /* 0x040fe200078efcff */
[----:B------:R-:W-:Y:S01]  /*2a30*/  IMAD.MOV R30, RZ, RZ, -R30 ;  /* 0x000000ffff1e7224 */ /* 0x000fe200078e0a1e */
[C---:B------:R-:W-:Y:S01]  /*2a40*/  LOP3.LUT R117, R7.reuse, 0xec, RZ, 0xfc, !PT ;  /* 0x000000ec07757812 */ /* 0x040fe200078efcff */
[----:B------:R-:W-:Y:S01]  /*2a50*/  IMAD R29, R2, R29, R32 ;  /* 0x0000001d021d7224 */ /* 0x000fe200078e0220 */
[----:B------:R-:W-:Y:S01]  /*2a60*/  LOP3.LUT R116, R7, 0xea, RZ, 0xfc, !PT ;  /* 0x000000ea07747812 */ /* 0x000fe200078efcff */
[----:B------:R-:W-:Y:S01]  /*2a70*/  IMAD.HI.U32 R28, R3, R31, RZ ;  /* 0x0000001f031c7227 */ /* 0x000fe200078e00ff */
[C---:B------:R-:W-:Y:S02]  /*2a80*/  LOP3.LUT R115, R7.reuse, 0xe8, RZ, 0xfc, !PT ;  /* 0x000000e807737812 */ /* 0x040fe400078efcff */
[----:B------:R-:W-:Y:S01]  /*2a90*/  LOP3.LUT R118, R7, 0xee, RZ, 0xfc, !PT ;  /* 0x000000ee07767812 */ /* 0x000fe200078efcff */
[--C-:B------:R-:W-:Y:S01]  /*2aa0*/  @!P4 IMAD.IADD R24, R24, 0x1, -R2.reuse ;  /* 0x000000011818c824 */ /* 0x100fe200078e0a02 */
[----:B------:R-:W-:Y:S01]  /*2ab0*/  ISETP.GT.U32.AND P4, PT, R2, R27, PT ;  /* 0x0000001b0200720c */ /* 0x000fe20003f84070 */
[--C-:B------:R-:W-:Y:S01]  /*2ac0*/  @!P1 IMAD.IADD R26, R26, 0x1, -R2.reuse ;  /* 0x000000011a1a9824 */ /* 0x100fe200078e0a02 */
[----:B------:R-:W-:Y:S01]  /*2ad0*/  ISETP.GT.U32.AND P1, PT, R2, R29, PT ;  /* 0x0000001d0200720c */ /* 0x000fe20003f24070 */
[----:B------:R-:W-:Y:S01]  /*2ae0*/  @!P5 IMAD.IADD R25, R25, 0x1, -R2 ;  /* 0x000000011919d824 */ /* 0x000fe200078e0a02 */
[----:B------:R-:W-:Y:S01]  /*2af0*/  ISETP.GE.AND P5, PT, R34, RZ, PT ;  /* 0x000000ff2200720c */ /* 0x000fe20003fa6270 */
[----:B------:R-:W-:Y:S01]  /*2b00*/  IMAD R30, R2, R30, R33 ;  /* 0x0000001e021e7224 */ /* 0x000fe200078e0221 */
[----:B------:R-:W-:Y:S01]  /*2b10*/  LOP3.LUT R34, R7, 0x4e, RZ, 0xfc, !PT ;  /* 0x0000004e07227812 */ /* 0x000fe200078efcff */
[----:B------:R-:W-:Y:S01]  /*2b20*/  IMAD.MOV R28, RZ, RZ, -R28 ;  /* 0x000000ffff1c7224 */ /* 0x000fe200078e0a1c */
[----:B------:R-:W-:Y:S01]  /*2b30*/  @!P6 IADD3 R26, -R26, RZ, RZ ;  /* 0x000000ff1a1ae210 */ /* 0x000fe20007ffe1ff */
[----:B------:R-:W-:Y:S01]  /*2b40*/  @!P0 IMAD.MOV R24, RZ, RZ, -R24 ;  /* 0x000000ffff188224 */ /* 0x000fe200078e0a18 */
[C---:B------:R-:W-:Y:S01]  /*2b50*/  ISETP.GT.U32.AND P6, PT, R2.reuse, R30, PT ;  /* 0x0000001e0200720c */ /* 0x040fe20003fc4070 */
[C---:B------:R-:W-:Y:S01]  /*2b60*/  IMAD R28, R2.reuse, R28, R31 ;  /* 0x0000001c021c7224 */ /* 0x040fe200078e021f */
[----:B------:R-:W-:Y:S01]  /*2b70*/  IABS R32, R34 ;  /* 0x0000002200207213 */ /* 0x000fe20000000000 */
[----:B------:R-:W-:Y:S01]  /*2b80*/  @!P2 IMAD.MOV R25, RZ, RZ, -R25 ;  /* 0x000000ffff19a224 */ /* 0x000fe200078e0a19 */
[----:B------:R-:W-:Y:S01]  /*2b90*/  ISETP.GE.AND P2, PT, R35, RZ, PT ;  /* 0x000000ff2300720c */ /* 0x000fe20003f46270 */
[----:B------:R-:W-:Y:S01]  /*2ba0*/  @!P4 IMAD.IADD R27, R27, 0x1, -R2 ;  /* 0x000000011b1bc824 */ /* 0x000fe200078e0a02 */
[----:B------:R-:W-:Y:S01]  /*2bb0*/  ISETP.GT.U32.AND P0, PT, R2, R28, PT ;  /* 0x0000001c0200720c */ /* 0x000fe20003f04070 */
[----:B------:R-:W-:Y:S01]  /*2bc0*/  IMAD.HI.U32 R31, R3, R32, RZ ;  /* 0x00000020031f7227 */ /* 0x000fe200078e00ff */
[----:B------:R-:W-:-:S02]  /*2bd0*/  LOP3.LUT R35, R7, 0x50, RZ, 0xfc, !PT ;  /* 0x0000005007237812 */ /* 0x000fc400078efcff */
[----:B------:R-:W-:Y:S01]  /*2be0*/  ISETP.GT.U32.AND P4, PT, R2, R27, PT ;  /* 0x0000001b0200720c */ /* 0x000fe20003f84070 */
[--C-:B------:R-:W-:Y:S01]  /*2bf0*/  @!P1 IMAD.IADD R29, R29, 0x1, -R2.reuse ;  /* 0x000000011d1d9824 */ /* 0x100fe200078e0a02 */
        /* <DEDUP_REMOVED lines=8> */
[----:B------:R-:W-:-:S02]  /*2c80*/  LOP3.LUT R123, R7, 0xfc, RZ, 0xfc, !PT ;  /* 0x000000fc077b7812 */ /* 0x000fc400078efcff */
[----:B------:R-:W-:Y:S01]  /*2c90*/  LOP3.LUT R122, R7, 0xf8, RZ, 0xfc, !PT ;  /* 0x000000f8077a7812 */ /* 0x000fe200078efcff */
[----:B------:R-:W-:Y:S01]  /*2ca0*/  @!P0 IMAD.IADD R28, R28, 0x1, -R2 ;  /* 0x000000011c1c8824 */ /* 0x000fe200078e0a02 */
[----:B------:R-:W-:Y:S01]  /*2cb0*/  ISETP.GE.AND P0, PT, R34, RZ, PT ;  /* 0x000000ff2200720c */ /* 0x000fe20003f06270 */
[----:B------:R-:W-:Y:S01]  /*2cc0*/  IMAD.MOV R32, RZ, RZ, -R32 ;  /* 0x000000ffff207224 */ /* 0x000fe200078e0a20 */
[----:B------:R-:W-:Y:S01]  /*2cd0*/  IABS R121, R123 ;  /* 0x0000007b00797213 */ /* 0x000fe20000000000 */
[--C-:B------:R-:W-:Y:S01]  /*2ce0*/  @!P4 IMAD.IADD R27, R27, 0x1, -R2.reuse ;  /* 0x000000011b1bc824 */ /* 0x100fe200078e0a02 */
[C---:B------:R-:W-:Y:S01]  /*2cf0*/  ISETP.GT.U32.AND P1, PT, R2.reuse, R28, PT ;  /* 0x0000001c0200720c */ /* 0x040fe20003f24070 */
[----:B------:R-:W-:Y:S01]  /*2d00*/  IMAD R32, R2, R32, R33 ;  /* 0x0000002002207224 */ /* 0x000fe200078e0221 */
[----:B------:R-:W-:Y:S01]  /*2d10*/  ISETP.GE.AND P4, PT, R36, RZ, PT ;  /* 0x000000ff2400720c */ /* 0x000fe20003f86270 */
[----:B------:R-:W-:Y:S01]  /*2d20*/  @!P6 IMAD.IADD R29, R29, 0x1, -R2 ;  /* 0x000000011d1de824 */ /* 0x000fe200078e0a02 */
[----:B------:R-:W-:Y:S01]  /*2d30*/  IABS R36, R39 ;  /* 0x0000002700247213 */ /* 0x000fe20000000000 */
[----:B------:R-:W-:Y:S01]  /*2d40*/  @!P3 IMAD.MOV R27, RZ, RZ, -R27 ;  /* 0x000000ffff1bb224 */ /* 0x000fe200078e0a1b */
[C---:B------:R-:W-:Y:S01]  /*2d50*/  ISETP.GT.U32.AND P6, PT, R2.reuse, R32, PT ;  /* 0x000000200200720c */ /* 0x040fe20003fc4070 */
[----:B------:R-:W-:Y:S01]  /*2d60*/  IMAD.HI.U32 R34, R3, R37, RZ ;  /* 0x0000002503227227 */ /* 0x000fe200078e00ff */
[----:B------:R-:W-:-:S02]  /*2d70*/  ISETP.GT.U32.AND P3, PT, R2, R30, PT ;  /* 0x0000001e0200720c */ /* 0x000fc40003f64070 */
[----:B------:R-:W-:Y:S01]  /*2d80*/  LOP3.LUT R129, R7, 0x104, RZ, 0xfc, !PT ;  /* 0x0000010407817812 */ /* 0x000fe200078efcff */
[----:B------:R-:W-:Y:S01]  /*2d90*/  IMAD.HI.U32 R33, R3, R36, RZ ;  /* 0x0000002403217227 */ /* 0x000fe200078e00ff */
[C---:B------:R-:W-:Y:S02]  /*2da0*/  LOP3.LUT R127, R7.reuse, 0x102, RZ, 0xfc, !PT ;  /* 0x00000102077f7812 */ /* 0x040fe400078efcff */
[----:B------:R-:W-:Y:S01]  /*2db0*/  IABS R125, R129 ;  /* 0x00000081007d7213 */ /* 0x000fe20000000000 */
[--C-:B------:R-:W-:Y:S01]  /*2dc0*/  @!P1 IMAD.IADD R28, R28, 0x1, -R2.reuse ;  /* 0x000000011c1c9824 */ /* 0x100fe200078e0a02 */
[----:B------:R-:W-:Y:S01]  /*2dd0*/  ISETP.GT.U32.AND P1, PT, R2, R31, PT ;  /* 0x0000001f0200720c */ /* 0x000fe20003f24070 */
[----:B------:R-:W-:Y:S01]  /*2de0*/  IMAD.MOV R33, RZ, RZ, -R33 ;  /* 0x000000ffff217224 */ /* 0x000fe200078e0a21 */
[----:B------:R-:W-:Y:S01]  /*2df0*/  LOP3.LUT R126, R7, 0x100, RZ, 0xfc, !PT ;  /* 0x00000100077e7812 */ /* 0x000fe200078efcff */
[--C-:B------:R-:W-:Y:S01]  /*2e00*/  @!P6 IMAD.IADD R32, R32, 0x1, -R2.reuse ;  /* 0x000000012020e824 */ /* 0x100fe200078e0a02 */
[----:B------:R-:W-:Y:S01]  /*2e10*/  IABS R124, R127 ;  /* 0x0000007f007c7213 */ /* 0x000fe20000000000 */
[----:B------:R-:W-:Y:S01]  /*2e20*/  @!P3 IMAD.IADD R30, R30, 0x1, -R2 ;  /* 0x000000011e1eb824 */ /* 0x000fe200078e0a02 */
[----:B------:R-:W-:Y:S01]  /*2e30*/  ISETP.GE.AND P3, PT, R35, RZ, PT ;  /* 0x000000ff2300720c */ /* 0x000fe20003f66270 */
[----:B------:R-:W-:Y:S01]  /*2e40*/  IMAD.HI.U32 R35, R3, R38, RZ ;  /* 0x0000002603237227 */ /* 0x000fe200078e00ff */
[----:B------:R-:W-:-:S02]  /*2e50*/  ISETP.GT.U32.AND P6, PT, R2, R32, PT ;  /* 0x000000200200720c */ /* 0x000fc40003fc4070 */
[----:B------:R-:W-:Y:S01]  /*2e60*/  LOP3.LUT R130, R7, 0x108, RZ, 0xfc, !PT ;  /* 0x0000010807827812 */ /* 0x000fe200078efcff */
[----:B------:R-:W-:Y:S01]  /*2e70*/  IMAD.MOV R34, RZ, RZ, -R34 ;  /* 0x000000ffff227224 */ /* 0x000fe200078e0a22 */
[----:B------:R-:W-:Y:S01]  /*2e80*/  IADD3 R35, -R35, RZ, RZ ;  /* 0x000000ff23237210 */ /* 0x000fe20007ffe1ff */
[C---:B------:R-:W-:Y:S01]  /*2e90*/  IMAD R33, R2.reuse, R33, R36 ;  /* 0x0000002102217224 */ /* 0x040fe200078e0224 */
[----:B------:R-:W-:Y:S01]  /*2ea0*/  LOP3.LUT R131, R7, 0x10a, RZ, 0xfc, !PT ;  /* 0x0000010a07837812 */ /* 0x000fe200078efcff */
[----:B------:R-:W-:Y:S01]  /*2eb0*/  @!P1 IMAD.IADD R31, R31, 0x1, -R2 ;  /* 0x000000011f1f9824 */ /* 0x000fe200078e0a02 */
[----:B------:R-:W-:Y:S01]  /*2ec0*/  ISETP.GE.AND P1, PT, R39, RZ, PT ;  /* 0x000000ff2700720c */ /* 0x000fe20003f26270 */
[C---:B------:R-:W-:Y:S01]  /*2ed0*/  IMAD R34, R2.reuse, R34, R37 ;  /* 0x0000002202227224 */ /* 0x040fe200078e0225 */
[----:B------:R-:W-:Y:S01]  /*2ee0*/  IABS R128, R131 ;  /* 0x0000008300807213 */ /* 0x000fe20000000000 */
[----:B------:R-:W-:Y:S01]  /*2ef0*/  @!P2 IMAD.MOV R29, RZ, RZ, -R29 ;  /* 0x000000ffff1da224 */ /* 0x000fe200078e0a1d */
[C---:B------:R-:W-:Y:S01]  /*2f00*/  ISETP.GT.U32.AND P2, PT, R2.reuse, R33, PT ;  /* 0x000000210200720c */ /* 0x040fe20003f44070 */
[----:B------:R-:W-:Y:S01]  /*2f10*/  @!P5 IMAD.MOV R28, RZ, RZ, -R28 ;  /* 0x000000ffff1cd224 */ /* 0x000fe200078e0a1c */
[C---:B------:R-:W-:Y:S01]  /*2f20*/  ISETP.GT.U32.AND P5, PT, R2.reuse, R31, PT ;  /* 0x0000001f0200720c */ /* 0x040fe20003fa4070 */
[C---:B------:R-:W-:Y:S01]  /*2f30*/  IMAD R35, R2.reuse, R35, R38 ;  /* 0x0000002302237224 */ /* 0x040fe200078e0226 */
[----:B------:R-:W-:Y:S01]  /*2f40*/  IABS R38, R43 ;  /* 0x0000002b00267213 */ /* 0x000fe20000000000 */
[----:B------:R-:W-:Y:S01]  /*2f50*/  @!P4 IMAD.MOV R30, RZ, RZ, -R30 ;  /* 0x000000ffff1ec224 */ /* 0x000fe200078e0a1e */
[----:B------:R-:W-:Y:S01]  /*2f60*/  ISETP.GT.U32.AND P4, PT, R2, R34, PT ;  /* 0x000000220200720c */ /* 0x000fe20003f84070 */
[----:B------:R-:W-:Y:S01]  /*2f70*/  @!P6 IMAD.IADD R32, R32, 0x1, -R2 ;  /* 0x000000012020e824 */ /* 0x000fe200078e0a02 */
[----:B------:R-:W-:Y:S01]  /*2f80*/  ISETP.GT.U32.AND P6, PT, R2, R35, PT ;  /* 0x000000230200720c */ /* 0x000fe20003fc4070 */
[----:B------:R-:W-:Y:S01]  /*2f90*/  IMAD.HI.U32 R36, R3, R38, RZ ;  /* 0x0000002603247227 */ /* 0x000fe200078e00ff */
[----:B------:R-:W-:-:S02]  /*2fa0*/  LOP3.LUT R133, R7, 0x110, RZ, 0xfc, !PT ;  /* 0x0000011007857812 */ /* 0x000fc400078efcff */
[----:B------:R-:W-:Y:S01]  /*2fb0*/  LOP3.LUT R134, R7, 0x112, RZ, 0xfc, !PT ;  /* 0x0000011207867812 */ /* 0x000fe200078efcff */
[--C-:B------:R-:W-:Y:S01]  /*2fc0*/  @!P2 IMAD.IADD R33, R33, 0x1, -R2.reuse ;  /* 0x000000012121a824 */ /* 0x100fe200078e0a02 */
[----:B------:R-:W-:Y:S01]  /*2fd0*/  ISETP.GE.AND P2, PT, R41, RZ, PT ;  /* 0x000000ff2900720c */ /* 0x000fe20003f46270 */
[----:B------:R-:W-:Y:S01]  /*2fe0*/  @!P5 IMAD.IADD R31, R31, 0x1, -R2 ;  /* 0x000000011f1fd824 */ /* 0x000fe200078e0a02 */
[----:B------:R-:W-:Y:S01]  /*2ff0*/  ISETP.GE.AND P5, PT, R40, RZ, PT ;  /* 0x000000ff2800720c */ /* 0x000fe20003fa6270 */
[----:B------:R-:W-:Y:S01]  /*3000*/  IMAD.MOV R39, RZ, RZ, -R36 ;  /* 0x000000ffff277224 */ /* 0x000fe200078e0a24 */
[----:B------:R-:W-:Y:S01]  /*3010*/  IABS R40, R44 ;  /* 0x0000002c00287213 */ /* 0x000fe20000000000 */
[--C-:B------:R-:W-:Y:S01]  /*3020*/  @!P4 IMAD.IADD R34, R34, 0x1, -R2.reuse ;  /* 0x000000012222c824 */ /* 0x100fe200078e0a02 */
[C---:B------:R-:W-:Y:S01]  /*3030*/  ISETP.GT.U32.AND P4, PT, R2.reuse, R33, PT ;  /* 0x000000210200720c */ /* 0x040fe20003f84070 */
[----:B------:R-:W-:Y:S01]  /*3040*/  @!P6 IMAD.IADD R35, R35, 0x1, -R2 ;  /* 0x000000012323e824 */ /* 0x000fe200078e0a02 */
[----:B------:R-:W-:Y:S01]  /*3050*/  IABS R41, R45 ;  /* 0x0000002d00297213 */ /* 0x000fe20000000000 */
[----:B------:R-:W-:Y:S01]  /*3060*/  IMAD.HI.U32 R37, R3, R40, RZ ;  /* 0x0000002803257227 */ /* 0x000fe200078e00ff */
[----:B------:R-:W-:-:S02]  /*3070*/  ISETP.GT.U32.AND P6, PT, R2, R34, PT ;  /* 0x000000220200720c */ /* 0x000fc40003fc4070 */
[C---:B------:R-:W-:Y:S01]  /*3080*/  LOP3.LUT R140, R7.reuse, 0x114, RZ, 0xfc, !PT ;  /* 0x00000114078c7812 */ /* 0x040fe200078efcff */
[C---:B------:R-:W-:Y:S01]  /*3090*/  IMAD R36, R2.reuse, R39, R38 ;  /* 0x0000002702247224 */ /* 0x040fe200078e0226 */
[----:B------:R-:W-:Y:S01]  /*30a0*/  IABS R132, R134 ;  /* 0x0000008600847213 */ /* 0x000fe20000000000 */
[----:B------:R-:W-:Y:S01]  /*30b0*/  IMAD.MOV R37, RZ, RZ, -R37 ;  /* 0x000000ffff257224 */ /* 0x000fe200078e0a25 */
[----:B------:R-:W-:Y:S01]  /*30c0*/  LOP3.LUT R141, R7, 0x116, RZ, 0xfc, !PT ;  /* 0x00000116078d7812 */ /* 0x000fe200078efcff */
[----:B------:R-:W-:Y:S01]  /*30d0*/  IMAD.HI.U32 R38, R3, R41, RZ ;  /* 0x0000002903267227 */ /* 0x000fe200078e00ff */
[----:B------:R-:W-:Y:S02]  /*30e0*/  LOP3.LUT R142, R7, 0x118, RZ, 0xfc, !PT ;  /* 0x00000118078e7812 */ /* 0x000fe400078efcff */
[----:B------:R-:W-:Y:S01]  /*30f0*/  IABS R135, R141 ;  /* 0x0000008d00877213 */ /* 0x000fe20000000000 */
[----:B------:R-:W-:Y:S01]  /*3100*/  @!P4 IMAD.IADD R33, R33, 0x1, -R2 ;  /* 0x000000012121c824 */ /* 0x000fe200078e0a02 */
[C---:B------:R-:W-:Y:S01]  /*3110*/  ISETP.GT.U32.AND P4, PT, R2.reuse, R36, PT ;  /* 0x000000240200720c */ /* 0x040fe20003f84070 */
[----:B------:R-:W-:Y:S01]  /*3120*/  IMAD R37, R2, R37, R40 ;  /* 0x0000002502257224 */ /* 0x000fe200078e0228 */
[----:B------:R-:W-:Y:S01]  /*3130*/  IABS R40, R47 ;  /* 0x0000002f00287213 */ /* 0x000fe20000000000 */
[----:B------:R-:W-:Y:S01]  /*3140*/  @!P6 IMAD.IADD R34, R34, 0x1, -R2 ;  /* 0x000000012222e824 */ /* 0x000fe200078e0a02 */
[----:B------:R-:W-:Y:S01]  /*3150*/  LOP3.LUT R144, R7, 0x11c, RZ, 0xfc, !PT ;  /* 0x0000011c07907812 */ /* 0x000fe200078efcff */
[----:B------:R-:W-:Y:S01]  /*3160*/  IMAD.MOV R38, RZ, RZ, -R38 ;  /* 0x000000ffff267224 */ /* 0x000fe200078e0a26 */
[----:B------:R-:W-:Y:S01]  /*3170*/  ISETP.GT.U32.AND P6, PT, R2, R37, PT ;  /* 0x000000250200720c */ /* 0x000fe20003fc4070 */
[----:B------:R-:W-:Y:S01]  /*3180*/  IMAD.HI.U32 R39, R3, R42, RZ ;  /* 0x0000002a03277227 */ /* 0x000fe200078e00ff */
[----:B------:R-:W-:-:S02]  /*3190*/  IABS R136, R142 ;  /* 0x0000008e00887213 */ /* 0x000fc40000000000 */
[----:B------:R-:W-:Y:S01]  /*31a0*/  IABS R139, R144 ;  /* 0x00000090008b7213 */ /* 0x000fe20000000000 */
[----:B------:R-:W-:Y:S01]  /*31b0*/  @!P0 IMAD.MOV R31, RZ, RZ, -R31 ;  /* 0x000000ffff1f8224 */ /* 0x000fe200078e0a1f */
[----:B------:R-:W-:Y:S01]  /*31c0*/  ISETP.GT.U32.AND P0, PT, R2, R35, PT ;  /* 0x000000230200720c */ /* 0x000fe20003f04070 */
[--C-:B------:R-:W-:Y:S01]  /*31d0*/  @!P4 IMAD.IADD R36, R36, 0x1, -R2.reuse ;  /* 0x000000012424c824 */ /* 0x100fe200078e0a02 */
[----:B------:R-:W-:Y:S01]  /*31e0*/  ISETP.GE.AND P4, PT, R44, RZ, PT ;  /* 0x000000ff2c00720c */ /* 0x000fe20003f86270 */
[C---:B------:R-:W-:Y:S01]  /*31f0*/  IMAD R38, R2.reuse, R38, R41 ;  /* 0x0000002602267224 */ /* 0x040fe200078e0229 */
[----:B------:R-:W-:Y:S01]  /*3200*/  MOV R41, R40 ;  /* 0x0000002800297202 */ /* 0x000fe20000000f00 */
[----:B------:R-:W-:Y:S01]  /*3210*/  IMAD.MOV R39, RZ, RZ, -R39 ;  /* 0x000000ffff277224 */ /* 0x000fe200078e0a27 */
[----:B------:R-:W-:Y:S01]  /*3220*/  LOP3.LUT R44, R7, 0x64, RZ, 0xfc, !PT ;  /* 0x00000064072c7812 */ /* 0x000fe200078efcff */
[----:B------:R-:W-:Y:S01]  /*3230*/  @!P6 IMAD.IADD R37, R37, 0x1, -R2 ;  /* 0x000000012525e824 */ /* 0x000fe200078e0a02 */
[C---:B------:R-:W-:Y:S01]  /*3240*/  ISETP.GT.U32.AND P6, PT, R2.reuse, R36, PT ;  /* 0x000000240200720c */ /* 0x040fe20003fc4070 */
[----:B------:R-:W-:Y:S01]  /*3250*/  @!P3 IMAD.MOV R32, RZ, RZ, -R32 ;  /* 0x000000ffff20b224 */ /* 0x000fe200078e0a20 */
[C---:B------:R-:W-:Y:S01]  /*3260*/  ISETP.GT.U32.AND P3, PT, R2.reuse, R38, PT ;  /* 0x000000260200720c */ /* 0x040fe20003f64070 */
[C---:B------:R-:W-:Y:S01]  /*3270*/  IMAD R39, R2.reuse, R39, R42 ;  /* 0x0000002702277224 */ /* 0x040fe200078e022a */
[----:B------:R-:W-:Y:S01]  /*3280*/  LOP3.LUT R143, R7, 0x11a, RZ, 0xfc, !PT ;  /* 0x0000011a078f7812 */ /* 0x000fe200078efcff */
[----:B------:R-:W-:Y:S01]  /*3290*/  @!P0 IMAD.IADD R35, R35, 0x1, -R2 ;  /* 0x0000000123238824 */ /* 0x000fe200078e0a02 */
[----:B------:R-:W-:Y:S01]  /*32a0*/  ISETP.GE.AND P0, PT, R43, RZ, PT ;  /* 0x000000ff2b00720c */ /* 0x000fe20003f06270 */
[----:B------:R-:W-:Y:S01]  /*32b0*/  @!P1 IMAD.MOV R33, RZ, RZ, -R33 ;  /* 0x000000ffff219224 */ /* 0x000fe200078e0a21 */
[----:B------:R-:W-:Y:S01]  /*32c0*/  ISETP.GT.U32.AND P1, PT, R2, R37, PT ;  /* 0x000000250200720c */ /* 0x000fe20003f24070 */
[----:B------:R-:W-:Y:S01]  /*32d0*/  IMAD.HI.U32 R40, R3, R41, RZ ;  /* 0x0000002903287227 */ /* 0x000fe200078e00ff */
[----:B------:R-:W-:-:S02]  /*32e0*/  LOP3.LUT R43, R7, 0x62, RZ, 0xfc, !PT ;  /* 0x00000062072b7812 */ /* 0x000fc400078efcff */
[----:B------:R-:W-:Y:S01]  /*32f0*/  IABS R138, R143 ;  /* 0x0000008f008a7213 */ /* 0x000fe20000000000 */
[--C-:B------:R-:W-:Y:S01]  /*3300*/  @!P6 IMAD.IADD R36, R36, 0x1, -R2.reuse ;  /* 0x000000012424e824 */ /* 0x100fe200078e0a02 */
[----:B------:R-:W-:Y:S01]  /*3310*/  ISETP.GT.U32.AND P6, PT, R2, R39, PT ;  /* 0x000000270200720c */ /* 0x000fe20003fc4070 */
[----:B------:R-:W-:Y:S01]  /*3320*/  @!P3 IMAD.IADD R38, R38, 0x1, -R2 ;  /* 0x000000012626b824 */ /* 0x000fe200078e0a02 */
[----:B------:R-:W-:Y:S01]  /*3330*/  IABS R42, R43 ;  /* 0x0000002b002a7213 */ /* 0x000fe20000000000 */
[----:B------:R-:W-:Y:S01]  /*3340*/  IMAD.MOV R40, RZ, RZ, -R40 ;  /* 0x000000ffff287224 */ /* 0x000fe200078e0a28 */
[----:B------:R-:W-:Y:S01]  /*3350*/  ISETP.GE.AND P3, PT, R43, RZ, PT ;  /* 0x000000ff2b00720c */ /* 0x000fe20003f66270 */
[----:B------:R-:W-:Y:S01]  /*3360*/  @!P5 IMAD.MOV R34, RZ, RZ, -R34 ;  /* 0x000000ffff22d224 */ /* 0x000fe200078e0a22 */
[----:B------:R-:W-:Y:S01]  /*3370*/  ISETP.GE.AND P5, PT, R45, RZ, PT ;  /* 0x000000ff2d00720c */ /* 0x000fe20003fa6270 */
[----:B------:R-:W-:Y:S01]  /*3380*/  IMAD R40, R2, R40, R41 ;  /* 0x0000002802287224 */ /* 0x000fe200078e0229 */
[----:B------:R-:W-:Y:S01]  /*3390*/  IABS R45, R44 ;  /* 0x0000002c002d7213 */ /* 0x000fe20000000000 */
[----:B------:R-:W-:Y:S01]  /*33a0*/  IMAD.HI.U32 R41, R3, R42, RZ ;  /* 0x0000002a03297227 */ /* 0x000fe200078e00ff */
[----:B------:R-:W-:-:S02]  /*33b0*/  LOP3.LUT R146, R7, 0x120, RZ, 0xfc, !PT ;  /* 0x0000012007927812 */ /* 0x000fc400078efcff */
[----:B------:R-:W-:Y:S01]  /*33c0*/  LOP3.LUT R145, R7, 0x11e, RZ, 0xfc, !PT ;  /* 0x0000011e07917812 */ /* 0x000fe200078efcff */
[--C-:B------:R-:W-:Y:S01]  /*33d0*/  @!P6 IMAD.IADD R39, R39, 0x1, -R2.reuse ;  /* 0x000000012727e824 */ /* 0x100fe200078e0a02 */
[C---:B------:R-:W-:Y:S01]  /*33e0*/  ISETP.GT.U32.AND P6, PT, R2.reuse, R38, PT ;  /* 0x000000260200720c */ /* 0x040fe20003fc4070 */
[----:B------:R-:W-:Y:S01]  /*33f0*/  @!P1 IMAD.IADD R37, R37, 0x1, -R2 ;  /* 0x0000000125259824 */ /* 0x000fe200078e0a02 */
[----:B------:R-:W-:Y:S01]  /*3400*/  ISETP.GE.AND P1, PT, R47, RZ, PT ;  /* 0x000000ff2f00720c */ /* 0x000fe20003f26270 */
[----:B------:R-:W-:Y:S01]  /*3410*/  IMAD.MOV R41, RZ, RZ, -R41 ;  /* 0x000000ffff297224 */ /* 0x000fe200078e0a29 */
[----:B------:R-:W-:Y:S01]  /*3420*/  IABS R47, R49 ;  /* 0x00000031002f7213 */ /* 0x000fe20000000000 */
[----:B------:R-:W-:Y:S01]  /*3430*/  @!P4 IMAD.MOV R37, RZ, RZ, -R37 ;  /* 0x000000ffff25c224 */ /* 0x000fe200078e0a25 */
[C---:B------:R-:W-:Y:S01]  /*3440*/  ISETP.GT.U32.AND P4, PT, R2.reuse, R40, PT ;  /* 0x000000280200720c */ /* 0x040fe20003f84070 */
[C---:B------:R-:W-:Y:S01]  /*3450*/  IMAD R41, R2.reuse, R41, R42 ;  /* 0x0000002902297224 */ /* 0x040fe200078e022a */
[----:B------:R-:W-:Y:S01]  /*3460*/  LOP3.LUT R149, R7, 0x12e, RZ, 0xfc, !PT ;  /* 0x0000012e07957812 */ /* 0x000fe200078efcff */
[----:B------:R-:W-:Y:S01]  /*3470*/  @!P0 IMAD.MOV R36, RZ, RZ, -R36 ;  /* 0x000000ffff248224 */ /* 0x000fe200078e0a24 */
[----:B------:R-:W-:Y:S01]  /*3480*/  ISETP.GT.U32.AND P0, PT, R2, R39, PT ;  /* 0x000000270200720c */ /* 0x000fe20003f04070 */
[----:B------:R-:W-:Y:S01]  /*3490*/  @!P2 IMAD.MOV R35, RZ, RZ, -R35 ;  /* 0x000000ffff23a224 */ /* 0x000fe200078e0a23 */
[----:B------:R-:W-:Y:S01]  /*34a0*/  ISETP.GE.AND P2, PT, R46, RZ, PT ;  /* 0x000000ff2e00720c */ /* 0x000fe20003f46270 */
[----:B------:R-:W-:Y:S01]  /*34b0*/  @!P6 IMAD.IADD R38, R38, 0x1, -R2 ;  /* 0x000000012626e824 */ /* 0x000fe200078e0a02 */
[----:B------:R-:W-:Y:S01]  /*34c0*/  ISETP.GT.U32.AND P6, PT, R2, R41, PT ;  /* 0x000000290200720c */ /* 0x000fe20003fc4070 */
[----:B------:R-:W-:Y:S01]  /*34d0*/  IMAD.HI.U32 R42, R3, R45, RZ ;  /* 0x0000002d032a7227 */ /* 0x000fe200078e00ff */
[----:B------:R-:W-:-:S02]  /*34e0*/  IABS R46, R48 ;  /* 0x00000030002e7213 */ /* 0x000fc40000000000 */
[----:B------:R-:W-:Y:S01]  /*34f0*/  LOP3.LUT R150, R7, 0x130, RZ, 0xfc, !PT ;  /* 0x0000013007967812 */ /* 0x000fe200078efcff */
[----:B------:R-:W-:Y:S01]  /*3500*/  @!P4 IMAD.IADD R40, R40, 0x1, -R2 ;  /* 0x000000012828c824 */ /* 0x000fe200078e0a02 */
[----:B------:R-:W-:Y:S01]  /*3510*/  ISETP.GE.AND P4, PT, R48, RZ, PT ;  /* 0x000000ff3000720c */ /* 0x000fe20003f86270 */
[----:B------:R-:W-:Y:S01]  /*3520*/  @!P5 IMAD.MOV R38, RZ, RZ, -R38 ;  /* 0x000000ffff26d224 */ /* 0x000fe200078e0a26 */
[----:B------:R-:W-:Y:S01]  /*3530*/  IABS R48, R53 ;  /* 0x0000003500307213 */ /* 0x000fe20000000000 */
[----:B------:R-:W-:Y:S01]  /*3540*/  IMAD.HI.U32 R43, R3, R46, RZ ;  /* 0x0000002e032b7227 */ /* 0x000fe200078e00ff */
[----:B------:R-:W-:Y:S02]  /*3550*/  ISETP.GT.U32.AND P5, PT, R2, R40, PT ;  /* 0x000000280200720c */ /* 0x000fe40003fa4070 */
[----:B------:R-:W-:Y:S01]  /*3560*/  @!P0 IADD3 R39, R39, -R2, RZ ;  /* 0x8000000227278210 */ /* 0x000fe20007ffe0ff */
[----:B------:R-:W-:Y:S01]  /*3570*/  @!P6 IMAD.IADD R41, R41, 0x1, -R2 ;  /* 0x000000012929e824 */ /* 0x000fe200078e0a02 */
[----:B------:R-:W-:Y:S01]  /*3580*/  ISETP.GE.AND P0, PT, R44, RZ, PT ;  /* 0x000000ff2c00720c */ /* 0x000fe20003f06270 */
[----:B------:R-:W-:Y:S01]  /*3590*/  IMAD.MOV R42, RZ, RZ, -R42 ;  /* 0x000000ffff2a7224 */ /* 0x000fe200078e0a2a */
[----:B------:R-:W-:Y:S01]  /*35a0*/  IABS R147, R150 ;  /* 0x0000009600937213 */ /* 0x000fe20000000000 */
[----:B------:R-:W-:Y:S01]  /*35b0*/  IMAD.HI.U32 R44, R3, R47, RZ ;  /* 0x0000002f032c7227 */ /* 0x000fe200078e00ff */
[----:B------:R-:W-:-:S02]  /*35c0*/  ISETP.GT.U32.AND P6, PT, R2, R41, PT ;  /* 0x000000290200720c */ /* 0x000fc40003fc4070 */
[C---:B------:R-:W-:Y:S01]  /*35d0*/  LOP3.LUT R151, R7.reuse, 0x132, RZ, 0xfc, !PT ;  /* 0x0000013207977812 */ /* 0x040fe200078efcff */
[----:B------:R-:W-:Y:S01]  /*35e0*/  IMAD.MOV R43, RZ, RZ, -R43 ;  /* 0x000000ffff2b7224 */ /* 0x000fe200078e0a2b */
[C---:B------:R-:W-:Y:S01]  /*35f0*/  LOP3.LUT R154, R7.reuse, 0x138, RZ, 0xfc, !PT ;  /* 0x00000138079a7812 */ /* 0x040fe200078efcff */
[C---:B------:R-:W-:Y:S01]  /*3600*/  IMAD R42, R2.reuse, R42, R45 ;  /* 0x0000002a022a7224 */ /* 0x040fe200078e022d */
[----:B------:R-:W-:Y:S01]  /*3610*/  IABS R148, R151 ;  /* 0x0000009700947213 */ /* 0x000fe20000000000 */
[----:B------:R-:W-:Y:S01]  /*3620*/  IMAD.MOV R44, RZ, RZ, -R44 ;  /* 0x000000ffff2c7224 */ /* 0x000fe200078e0a2c */
[C---:B------:R-:W-:Y:S01]  /*3630*/  LOP3.LUT R155, R7.reuse, 0x13a, RZ, 0xfc, !PT ;  /* 0x0000013a079b7812 */ /* 0x040fe200078efcff */
[C---:B------:R-:W-:Y:S01]  /*3640*/  IMAD R43, R2.reuse, R43, R46 ;  /* 0x0000002b022b7224 */ /* 0x040fe200078e022e */
[----:B------:R-:W-:Y:S01]  /*3650*/  LOP3.LUT R156, R7, 0x13c, RZ, 0xfc, !PT ;  /* 0x0000013c079c7812 */ /* 0x000fe200078efcff */
[----:B------:R-:W-:Y:S01]  /*3660*/  @!P2 IMAD.MOV R39, RZ, RZ, -R39 ;  /* 0x000000ffff27a224 */ /* 0x000fe200078e0a27 */
[C---:B------:R-:W-:Y:S01]  /*3670*/  ISETP.GT.U32.AND P2, PT, R2.reuse, R42, PT ;  /* 0x0000002a0200720c */ /* 0x040fe20003f44070 */
[----:B------:R-:W-:Y:S01]  /*3680*/  IMAD R44, R2, R44, R47 ;  /* 0x0000002c022c7224 */ /* 0x000fe200078e022f */
[----:B------:R-:W-:Y:S01]  /*3690*/  IABS R47, R52 ;  /* 0x00000034002f7213 */ /* 0x000fe20000000000 */
[--C-:B------:R-:W-:Y:S01]  /*36a0*/  @!P5 IMAD.IADD R40, R40, 0x1, -R2.reuse ;  /* 0x000000012828d824 */ /* 0x100fe200078e0a02 */
[C---:B------:R-:W-:Y:S01]  /*36b0*/  ISETP.GT.U32.AND P5, PT, R2.reuse, R43, PT ;  /* 0x0000002b0200720c */ /* 0x040fe20003fa4070 */
[----:B------:R-:W-:Y:S01]  /*36c0*/  @!P6 IMAD.IADD R41, R41, 0x1, -R2 ;  /* 0x000000012929e824 */ /* 0x000fe200078e0a02 */
[----:B------:R-:W-:Y:S01]  /*36d0*/  ISETP.GT.U32.AND P6, PT, R2, R44, PT ;  /* 0x0000002c0200720c */ /* 0x000fe20003fc4070 */
[----:B------:R-:W-:Y:S01]  /*36e0*/  IMAD.HI.U32 R45, R3, R47, RZ ;  /* 0x0000002f032d7227 */ /* 0x000fe200078e00ff */
[----:B------:R-:W-:-:S02]  /*36f0*/  IABS R152, R155 ;  /* 0x0000009b00987213 */ /* 0x000fc40000000000 */
[----:B------:R-:W-:Y:S01]  /*3700*/  @!P3 IADD3 R41, -R41, RZ, RZ ;  /* 0x000000ff2929b210 */ /* 0x000fe20007ffe1ff */
[----:B------:R-:W-:Y:S01]  /*3710*/  IMAD.HI.U32 R46, R3, R48, RZ ;  /* 0x00000030032e7227 */ /* 0x000fe200078e00ff */
[----:B------:R-:W-:Y:S02]  /*3720*/  ISETP.GE.AND P3, PT, R52, RZ, PT ;  /* 0x000000ff3400720c */ /* 0x000fe40003f66270 */
[----:B------:R-:W-:Y:S01]  /*3730*/  LOP3.LUT R52, R7, 0x72, RZ, 0xfc, !PT ;  /* 0x0000007207347812 */ /* 0x000fe200078efcff */
[--C-:B------:R-:W-:Y:S01]  /*3740*/  @!P2 IMAD.IADD R42, R42, 0x1, -R2.reuse ;  /* 0x000000012a2aa824 */ /* 0x100fe200078e0a02 */
[----:B------:R-:W-:Y:S01]  /*3750*/  ISETP.GE.AND P2, PT, R49, RZ, PT ;  /* 0x000000ff3100720c */ /* 0x000fe20003f46270 */
[--C-:B------:R-:W-:Y:S01]  /*3760*/  @!P5 IMAD.IADD R43, R43, 0x1, -R2.reuse ;  /* 0x000000012b2bd824 */ /* 0x100fe200078e0a02 */
[----:B------:R-:W-:Y:S01]  /*3770*/  IABS R153, R156 ;  /* 0x0000009c00997213 */ /* 0x000fe20000000000 */
[----:B------:R-:W-:Y:S01]  /*3780*/  @!P6 IMAD.IADD R44, R44, 0x1, -R2 ;  /* 0x000000012c2ce824 */ /* 0x000fe200078e0a02 */
[C---:B------:R-:W-:Y:S01]  /*3790*/  ISETP.GT.U32.AND P5, PT, R2.reuse, R42, PT ;  /* 0x0000002a0200720c */ /* 0x040fe20003fa4070 */
[----:B------:R-:W-:Y:S01]  /*37a0*/  IMAD.MOV R45, RZ, RZ, -R45 ;  /* 0x000000ffff2d7224 */ /* 0x000fe200078e0a2d */
[C---:B------:R-:W-:Y:S01]  /*37b0*/  ISETP.GT.U32.AND P6, PT, R2.reuse, R43, PT ;  /* 0x0000002b0200720c */ /* 0x040fe20003fc4070 */
[----:B------:R-:W-:Y:S01]  /*37c0*/  IMAD.MOV R49, RZ, RZ, -R46 ;  /* 0x000000ffff317224 */ /* 0x000fe200078e0a2e */
[C---:B------:R-:W-:Y:S01]  /*37d0*/  LOP3.LUT R157, R7.reuse, 0x13e, RZ, 0xfc, !PT ;  /* 0x0000013e079d7812 */ /* 0x040fe200078efcff */
[C---:B------:R-:W-:Y:S01]  /*37e0*/  IMAD R45, R2.reuse, R45, R47 ;  /* 0x0000002d022d7224 */ /* 0x040fe200078e022f */
[----:B------:R-:W-:Y:S01]  /*37f0*/  LOP3.LUT R159, R7, 0x140, RZ, 0xfc, !PT ;  /* 0x00000140079f7812 */ /* 0x000fe200078efcff */
        /* <DEDUP_REMOVED lines=8> */
[C---:B------:R-:W-:Y:S01]  /*3880*/  ISETP.GT.U32.AND P6, PT, R2.reuse, R46, PT ;  /* 0x0000002e0200720c */ /* 0x040fe20003fc4070 */
[----:B------:R-:W-:Y:S01]  /*3890*/  IMAD.HI.U32 R47, R3, R50, RZ ;  /* 0x00000032032f7227 */ /* 0x000fe200078e00ff */
[C---:B------:R-:W-:Y:S02]  /*38a0*/  LOP3.LUT R162, R7.reuse, 0x146, RZ, 0xfc, !PT ;  /* 0x0000014607a27812 */ /* 0x040fe400078efcff */
[C---:B------:R-:W-:Y:S01]  /*38b0*/  LOP3.LUT R163, R7.reuse, 0x14c, RZ, 0xfc, !PT ;  /* 0x0000014c07a37812 */ /* 0x040fe200078efcff */
[----:B------:R-:W-:Y:S01]  /*38c0*/  IMAD.MOV R48, RZ, RZ, -R48 ;  /* 0x000000ffff307224 */ /* 0x000fe200078e0a30 */
[----:B------:R-:W-:Y:S01]  /*38d0*/  IABS R158, R162 ;  /* 0x000000a2009e7213 */ /* 0x000fe20000000000 */
[----:B------:R-:W-:Y:S01]  /*38e0*/  @!P1 IMAD.MOV R40, RZ, RZ, -R40 ;  /* 0x000000ffff289224 */ /* 0x000fe200078e0a28 */
[C---:B------:R-:W-:Y:S01]  /*38f0*/  ISETP.GT.U32.AND P1, PT, R2.reuse, R44, PT ;  /* 0x0000002c0200720c */ /* 0x040fe20003f24070 */
[----:B------:R-:W-:Y:S01]  /*3900*/  IMAD.MOV R47, RZ, RZ, -R47 ;  /* 0x000000ffff2f7224 */ /* 0x000fe200078e0a2f */
[----:B------:R-:W-:Y:S01]  /*3910*/  LOP3.LUT R167, R7, 0x14e, RZ, 0xfc, !PT ;  /* 0x0000014e07a77812 */ /* 0x000fe200078efcff */
[--C-:B------:R-:W-:Y:S01]  /*3920*/  @!P5 IMAD.IADD R45, R45, 0x1, -R2.reuse ;  /* 0x000000012d2dd824 */ /* 0x100fe200078e0a02 */
[C---:B------:R-:W-:Y:S01]  /*3930*/  LOP3.LUT R168, R7.reuse, 0x150, RZ, 0xfc, !PT ;  /* 0x0000015007a87812 */ /* 0x040fe200078efcff */
[----:B------:R-:W-:Y:S01]  /*3940*/  IMAD R48, R2, R48, R51 ;  /* 0x0000003002307224 */ /* 0x000fe200078e0233 */
[C---:B------:R-:W-:Y:S01]  /*3950*/  LOP3.LUT R169, R7.reuse, 0x152, RZ, 0xfc, !PT ;  /* 0x0000015207a97812 */ /* 0x040fe200078efcff */
[----:B------:R-:W-:Y:S01]  /*3960*/  @!P6 IMAD.IADD R46, R46, 0x1, -R2 ;  /* 0x000000012e2ee824 */ /* 0x000fe200078e0a02 */
[----:B------:R-:W-:Y:S01]  /*3970*/  LOP3.LUT R171, R7, 0x156, RZ, 0xfc, !PT ;  /* 0x0000015607ab7812 */ /* 0x000fe200078efcff */
[----:B------:R-:W-:Y:S01]  /*3980*/  @!P0 IMAD.MOV R42, RZ, RZ, -R42 ;  /* 0x000000ffff2a8224 */ /* 0x000fe200078e0a2a */
[C---:B------:R-:W-:Y:S01]  /*3990*/  ISETP.GT.U32.AND P0, PT, R2.reuse, R45, PT ;  /* 0x0000002d0200720c */ /* 0x040fe20003f04070 */
[C---:B------:R-:W-:Y:S01]  /*39a0*/  IMAD R47, R2.reuse, R47, R50 ;  /* 0x0000002f022f7224 */ /* 0x040fe200078e0232 */
[C---:B------:R-:W-:Y:S01]  /*39b0*/  ISETP.GT.U32.AND P6, PT, R2.reuse, R46, PT ;  /* 0x0000002e0200720c */ /* 0x040fe20003fc4070 */
[----:B------:R-:W-:Y:S01]  /*39c0*/  @!P4 IMAD.MOV R43, RZ, RZ, -R43 ;  /* 0x000000ffff2bc224 */ /* 0x000fe200078e0a2b */
[C---:B------:R-:W-:Y:S01]  /*39d0*/  ISETP.GT.U32.AND P4, PT, R2.reuse, R48, PT ;  /* 0x000000300200720c */ /* 0x040fe20003f84070 */
[----:B------:R-:W-:Y:S01]  /*39e0*/  IMAD.MOV.U32 R50, RZ, RZ, R49 ;  /* 0x000000ffff327224 */ /* 0x000fe200078e0031 */
[----:B------:R-:W-:Y:S01]  /*39f0*/  ISETP.GT.U32.AND P5, PT, R2, R47, PT ;  /* 0x0000002f0200720c */ /* 0x000fe20003fa4070 */
[----:B------:R-:W-:Y:S01]  /*3a00*/  @!P1 IMAD.IADD R44, R44, 0x1, -R2 ;  /* 0x000000012c2c9824 */ /* 0x000fe200078e0a02 */
[----:B------:R-:W-:Y:S01]  /*3a10*/  ISETP.GE.AND P1, PT, R53, RZ, PT ;  /* 0x000000ff3500720c */ /* 0x000fe20003f26270 */
[----:B------:R-:W-:Y:S01]  /*3a20*/  IMAD.HI.U32 R49, R3, R50, RZ ;  /* 0x0000003203317227 */ /* 0x000fe200078e00ff */
[----:B------:R-:W-:-:S02]  /*3a30*/  LOP3.LUT R53, R7, 0x74, RZ, 0xfc, !PT ;  /* 0x0000007407357812 */ /* 0x000fc400078efcff */
[----:B------:R-:W-:Y:S01]  /*3a40*/  IABS R164, R169 ;  /* 0x000000a900a47213 */ /* 0x000fe20000000000 */
[----:B------:R-:W-:Y:S01]  /*3a50*/  IMAD.MOV R49, RZ, RZ, -R49 ;  /* 0x000000ffff317224 */ /* 0x000fe200078e0a31 */
[----:B------:R-:W-:Y:S01]  /*3a60*/  IABS R51, R53 ;  /* 0x0000003500337213 */ /* 0x000fe20000000000 */
[----:B------:R-:W-:Y:S01]  /*3a70*/  @!P0 IMAD.IADD R45, R45, 0x1, -R2 ;  /* 0x000000012d2d8824 */ /* 0x000fe200078e0a02 */
[----:B------:R-:W-:Y:S01]  /*3a80*/  ISETP.GE.AND P0, PT, R55, RZ, PT ;  /* 0x000000ff3700720c */ /* 0x000fe20003f06270 */
[----:B------:R-:W-:Y:S01]  /*3a90*/  IMAD R49, R2, R49, R50 ;  /* 0x0000003102317224 */ /* 0x000fe200078e0232 */
[----:B------:R-:W-:Y:S01]  /*3aa0*/  @!P4 IADD3 R48, R48, -R2, RZ ;  /* 0x800000023030c210 */ /* 0x000fe20007ffe0ff */
[----:B------:R-:W-:Y:S01]  /*3ab0*/  @!P6 IMAD.IADD R46, R46, 0x1, -R2 ;  /* 0x000000012e2ee824 */ /* 0x000fe200078e0a02 */
[----:B------:R-:W-:Y:S01]  /*3ac0*/  ISETP.GE.AND P4, PT, R52, RZ, PT ;  /* 0x000000ff3400720c */ /* 0x000fe20003f86270 */
[----:B------:R-:W-:Y:S01]  /*3ad0*/  @!P3 IMAD.MOV R45, RZ, RZ, -R45 ;  /* 0x000000ffff2db224 */ /* 0x000fe200078e0a2d */
[C---:B------:R-:W-:Y:S01]  /*3ae0*/  ISETP.GT.U32.AND P6, PT, R2.reuse, R49, PT ;  /* 0x000000310200720c */ /* 0x040fe20003fc4070 */
[----:B------:R-:W-:Y:S01]  /*3af0*/  IMAD.HI.U32 R50, R3, R51, RZ ;  /* 0x0000003303327227 */ /* 0x000fe200078e00ff */
[----:B------:R-:W-:-:S02]  /*3b00*/  ISETP.GT.U32.AND P3, PT, R2, R48, PT ;  /* 0x000000300200720c */ /* 0x000fc40003f64070 */
[----:B------:R-:W-:Y:S01]  /*3b10*/  LOP3.LUT R52, R7, 0x78, RZ, 0xfc, !PT ;  /* 0x0000007807347812 */ /* 0x000fe200078efcff */
[----:B------:R-:W-:Y:S01]  /*3b20*/  @!P5 IMAD.IADD R47, R47, 0x1, -R2 ;  /* 0x000000012f2fd824 */ /* 0x000fe200078e0a02 */
[----:B------:R-:W-:Y:S01]  /*3b30*/  IABS R166, R171 ;  /* 0x000000ab00a67213 */ /* 0x000fe20000000000 */
[----:B------:R-:W-:Y:S01]  /*3b40*/  IMAD.MOV R50, RZ, RZ, -R50 ;  /* 0x000000ffff327224 */ /* 0x000fe200078e0a32 */
[----:B------:R-:W-:Y:S01]  /*3b50*/  IABS R55, R52 ;  /* 0x0000003400377213 */ /* 0x000fe20000000000 */
[----:B------:R-:W-:Y:S01]  /*3b60*/  @!P2 IMAD.MOV R44, RZ, RZ, -R44 ;  /* 0x000000ffff2ca224 */ /* 0x000fe200078e0a2c */
[C---:B------:R-:W-:Y:S01]  /*3b70*/  ISETP.GT.U32.AND P5, PT, R2.reuse, R47, PT ;  /* 0x0000002f0200720c */ /* 0x040fe20003fa4070 */
[----:B------:R-:W-:Y:S01]  /*3b80*/  IMAD R50, R2, R50, R51 ;  /* 0x0000003202327224 */ /* 0x000fe200078e0233 */
[----:B------:R-:W-:Y:S01]  /*3b90*/  LOP3.LUT R51, R7, 0x76, RZ, 0xfc, !PT ;  /* 0x0000007607337812 */ /* 0x000fe200078efcff */
[--C-:B------:R-:W-:Y:S01]  /*3ba0*/  @!P6 IMAD.IADD R49, R49, 0x1, -R2.reuse ;  /* 0x000000013131e824 */ /* 0x100fe200078e0a02 */
[----:B------:R-:W-:Y:S01]  /*3bb0*/  ISETP.GE.AND P2, PT, R54, RZ, PT ;  /* 0x000000ff3600720c */ /* 0x000fe20003f46270 */
[----:B------:R-:W-:Y:S01]  /*3bc0*/  @!P3 IMAD.IADD R48, R48, 0x1, -R2 ;  /* 0x000000013030b824 */ /* 0x000fe200078e0a02 */
[C---:B------:R-:W-:Y:S01]  /*3bd0*/  ISETP.GT.U32.AND P3, PT, R2.reuse, R50, PT ;  /* 0x000000320200720c */ /* 0x040fe20003f64070 */
[----:B------:R-:W-:Y:S01]  /*3be0*/  @!P1 IMAD.MOV R46, RZ, RZ, -R46 ;  /* 0x000000ffff2e9224 */ /* 0x000fe200078e0a2e */
[----:B------:R-:W-:Y:S01]  /*3bf0*/  ISETP.GT.U32.AND P6, PT, R2, R49, PT ;  /* 0x000000310200720c */ /* 0x000fe20003fc4070 */
[----:B------:R-:W-:Y:S01]  /*3c00*/  @!P0 IMAD.MOV R48, RZ, RZ, -R48 ;  /* 0x000000ffff308224 */ /* 0x000fe200078e0a30 */
[----:B------:R-:W-:-:S02]  /*3c10*/  IABS R54, R51 ;  /* 0x0000003300367213 */ /* 0x000fc40000000000 */
[----:B------:R-:W-:Y:S01]  /*3c20*/  ISETP.GE.AND P1, PT, R51, RZ, PT ;  /* 0x000000ff3300720c */ /* 0x000fe20003f26270 */
[--C-:B------:R-:W-:Y:S01]  /*3c30*/  @!P5 IMAD.IADD R47, R47, 0x1, -R2.reuse ;  /* 0x000000012f2fd824 */ /* 0x100fe200078e0a02 */
[----:B------:R-:W-:Y:S01]  /*3c40*/  ISETP.GE.AND P5, PT, R53, RZ, PT ;  /* 0x000000ff3500720c */ /* 0x000fe20003fa6270 */
[----:B------:R-:W-:Y:S01]  /*3c50*/  IMAD.HI.U32 R51, R3, R54, RZ ;  /* 0x0000003603337227 */ /* 0x000fe200078e00ff */
[C---:B------:R-:W-:Y:S02]  /*3c60*/  LOP3.LUT R53, R7.reuse, 0x7a, RZ, 0xfc, !PT ;  /* 0x0000007a07357812 */ /* 0x040fe400078efcff */
[----:B------:R-:W-:Y:S01]  /*3c70*/  LOP3.LUT R170, R7, 0x154, RZ, 0xfc, !PT ;  /* 0x0000015407aa7812 */ /* 0x000fe200078efcff */
[--C-:B------:R-:W-:Y:S01]  /*3c80*/  @!P3 IMAD.IADD R50, R50, 0x1, -R2.reuse ;  /* 0x000000013232b824 */ /* 0x100fe200078e0a02 */
[----:B------:R-:W-:Y:S01]  /*3c90*/  ISETP.GE.AND P0, PT, R53, RZ, PT ;  /* 0x000000ff3500720c */ /* 0x000fe20003f06270 */
[----:B------:R-:W-:Y:S01]  /*3ca0*/  @!P6 IMAD.IADD R49, R49, 0x1, -R2 ;  /* 0x000000013131e824 */ /* 0x000fe200078e0a02 */
[----:B------:R-:W-:Y:S01]  /*3cb0*/  IABS R53, R53 ;  /* 0x0000003500357213 */ /* 0x000fe20000000000 */
[----:B------:R-:W-:Y:S01]  /*3cc0*/  IMAD.MOV R51, RZ, RZ, -R51 ;  /* 0x000000ffff337224 */ /* 0x000fe200078e0a33 */
[----:B------:R-:W-:Y:S01]  /*3cd0*/  ISETP.GE.AND P6, PT, R56, RZ, PT ;  /* 0x000000ff3800720c */ /* 0x000fe20003fc6270 */
[----:B------:R-:W-:Y:S01]  /*3ce0*/  @!P4 IMAD.MOV R49, RZ, RZ, -R49 ;  /* 0x000000ffff31c224 */ /* 0x000fe200078e0a31 */
[C---:B------:R-:W-:Y:S01]  /*3cf0*/  ISETP.GT.U32.AND P3, PT, R2.reuse, R50, PT ;  /* 0x000000320200720c */ /* 0x040fe20003f64070 */
[----:B------:R-:W-:Y:S01]  /*3d00*/  IMAD.MOV.U32 R56, RZ, RZ, R53 ;  /* 0x000000ffff387224 */ /* 0x000fe200078e0035 */
[----:B------:R-:W-:Y:S01]  /*3d10*/  IABS R165, R170 ;  /* 0x000000aa00a57213 */ /* 0x000fe20000000000 */
[----:B------:R-:W-:Y:S01]  /*3d20*/  IMAD R51, R2, R51, R54 ;  /* 0x0000003302337224 */ /* 0x000fe200078e0236 */
[----:B------:R-:W-:Y:S01]  /*3d30*/  LOP3.LUT R178, R7, 0x166, RZ, 0xfc, !PT ;  /* 0x0000016607b27812 */ /* 0x000fe200078efcff */
[----:B------:R-:W-:Y:S01]  /*3d40*/  IMAD.HI.U32 R53, R3, R56, RZ ;  /* 0x0000003803357227 */ /* 0x000fe200078e00ff */
[----:B------:R-:W-:-:S02]  /*3d50*/  LOP3.LUT R177, R7, 0x164, RZ, 0xfc, !PT ;  /* 0x0000016407b17812 */ /* 0x000fc400078efcff */
[----:B------:R-:W-:Y:S01]  /*3d60*/  ISETP.GT.U32.AND P4, PT, R2, R51, PT ;  /* 0x000000330200720c */ /* 0x000fe20003f84070 */
[----:B------:R-:W-:Y:S01]  /*3d70*/  IMAD.MOV R53, RZ, RZ, -R53 ;  /* 0x000000ffff357224 */ /* 0x000fe200078e0a35 */
[----:B------:R-:W-:Y:S01]  /*3d80*/  IABS R174, R178 ;  /* 0x000000b200ae7213 */ /* 0x000fe20000000000 */
[----:B------:R-:W-:Y:S01]  /*3d90*/  @!P2 IMAD.MOV R47, RZ, RZ, -R47 ;  /* 0x000000ffff2fa224 */ /* 0x000fe200078e0a2f */
[----:B------:R-:W-:Y:S01]  /*3da0*/  ISETP.GE.AND P2, PT, R52, RZ, PT ;  /* 0x000000ff3400720c */ /* 0x000fe20003f46270 */
[----:B------:R-:W-:Y:S01]  /*3db0*/  @!P3 IMAD.IADD R50, R50, 0x1, -R2 ;  /* 0x000000013232b824 */ /* 0x000fe200078e0a02 */
[C---:B------:R-:W-:Y:S01]  /*3dc0*/  LOP3.LUT R179, R7.reuse, 0x168, RZ, 0xfc, !PT ;  /* 0x0000016807b37812 */ /* 0x040fe200078efcff */
[C---:B------:R-:W-:Y:S01]  /*3dd0*/  IMAD R53, R2.reuse, R53, R56 ;  /* 0x0000003502357224 */ /* 0x040fe200078e0238 */
[----:B------:R-:W-:Y:S01]  /*3de0*/  LOP3.LUT R180, R7, 0x16a, RZ, 0xfc, !PT ;  /* 0x0000016a07b47812 */ /* 0x000fe200078efcff */
[----:B------:R-:W-:Y:S01]  /*3df0*/  @!P5 IMAD.MOV R50, RZ, RZ, -R50 ;  /* 0x000000ffff32d224 */ /* 0x000fe200078e0a32 */
[----:B------:R-:W-:Y:S01]  /*3e00*/  IABS R175, R179 ;  /* 0x000000b300af7213 */ /* 0x000fe20000000000 */
[----:B------:R-:W-:Y:S01]  /*3e10*/  IMAD.HI.U32 R52, R3, R55, RZ ;  /* 0x0000003703347227 */ /* 0x000fe200078e00ff */
[----:B------:R-:W-:-:S02]  /*3e20*/  ISETP.GT.U32.AND P5, PT, R2, R53, PT ;  /* 0x000000350200720c */ /* 0x000fc40003fa4070 */
[----:B------:R-:W-:Y:S01]  /*3e30*/  LOP3.LUT R181, R7, 0x16c, RZ, 0xfc, !PT ;  /* 0x0000016c07b57812 */ /* 0x000fe200078efcff */
[----:B------:R-:W-:Y:S01]  /*3e40*/  IMAD.MOV R52, RZ, RZ, -R52 ;  /* 0x000000ffff347224 */ /* 0x000fe200078e0a34 */
[----:B------:R-:W-:Y:S01]  /*3e50*/  IABS R176, R180 ;  /* 0x000000b400b07213 */ /* 0x000fe20000000000 */
[--C-:B------:R-:W-:Y:S01]  /*3e60*/  @!P4 IMAD.IADD R51, R51, 0x1, -R2.reuse ;  /* 0x000000013333c824 */ /* 0x100fe200078e0a02 */
[C---:B------:R-:W-:Y:S01]  /*3e70*/  LOP3.LUT R182, R7.reuse, 0x16e, RZ, 0xfc, !PT ;  /* 0x0000016e07b67812 */ /* 0x040fe200078efcff */
[C---:B------:R-:W-:Y:S01]  /*3e80*/  IMAD R52, R2.reuse, R52, R55 ;  /* 0x0000003402347224 */ /* 0x040fe200078e0237 */
[----:B------:R-:W-:Y:S01]  /*3e90*/  LOP3.LUT R183, R7, 0x170, RZ, 0xfc, !PT ;  /* 0x0000017007b77812 */ /* 0x000fe200078efcff */
[----:B------:R-:W-:Y:S01]  /*3ea0*/  IMAD.HI.U32 R54, R3, R57, RZ ;  /* 0x0000003903367227 */ /* 0x000fe200078e00ff */
[C---:B------:R-:W-:Y:S02]  /*3eb0*/  ISETP.GT.U32.AND P4, PT, R2.reuse, R51, PT ;  /* 0x000000330200720c */ /* 0x040fe40003f84070 */
[----:B------:R-:W-:Y:S01]  /*3ec0*/  ISETP.GT.U32.AND P3, PT, R2, R52, PT ;  /* 0x000000340200720c */ /* 0x000fe20003f64070 */
[----:B------:R-:W-:Y:S01]  /*3ed0*/  @!P5 IMAD.IADD R53, R53, 0x1, -R2 ;  /* 0x000000013535d824 */ /* 0x000fe200078e0a02 */
[----:B------:R-:W-:Y:S01]  /*3ee0*/  IADD3 R54, -R54, RZ, RZ ;  /* 0x000000ff36367210 */ /* 0x000fe20007ffe1ff */
[----:B------:R-:W-:Y:S01]  /*3ef0*/  IMAD.HI.U32 R56, R3, R58, RZ ;  /* 0x0000003a03387227 */ /* 0x000fe200078e00ff */
[----:B------:R-:W-:-:S02]  /*3f00*/  LOP3.LUT R184, R7, 0x172, RZ, 0xfc, !PT ;  /* 0x0000017207b87812 */ /* 0x000fc400078efcff */
[C---:B------:R-:W-:Y:S01]  /*3f10*/  ISETP.GT.U32.AND P5, PT, R2.reuse, R53, PT ;  /* 0x000000350200720c */ /* 0x040fe20003fa4070 */
[C---:B------:R-:W-:Y:S01]  /*3f20*/  IMAD R54, R2.reuse, R54, R57 ;  /* 0x0000003602367224 */ /* 0x040fe200078e0239 */
[----:B------:R-:W-:Y:S01]  /*3f30*/  IABS R57, R62 ;  /* 0x0000003e00397213 */ /* 0x000fe20000000000 */
[----:B------:R-:W-:Y:S01]  /*3f40*/  IMAD.MOV R59, RZ, RZ, -R56 ;  /* 0x000000ffff3b7224 */ /* 0x000fe200078e0a38 */
[----:B------:R-:W-:Y:S01]  /*3f50*/  LOP3.LUT R185, R7, 0x174, RZ, 0xfc, !PT ;  /* 0x0000017407b97812 */ /* 0x000fe200078efcff */
[--C-:B------:R-:W-:Y:S01]  /*3f60*/  @!P4 IMAD.IADD R51, R51, 0x1, -R2.reuse ;  /* 0x000000013333c824 */ /* 0x100fe200078e0a02 */
[----:B------:R-:W-:Y:S01]  /*3f70*/  ISETP.GT.U32.AND P4, PT, R2, R54, PT ;  /* 0x000000360200720c */ /* 0x000fe20003f84070 */
[----:B------:R-:W-:Y:S01]  /*3f80*/  @!P3 IMAD.IADD R52, R52, 0x1, -R2 ;  /* 0x000000013434b824 */ /* 0x000fe200078e0a02 */
[C---:B------:R-:W-:Y:S01]  /*3f90*/  LOP3.LUT R186, R7.reuse, 0x176, RZ, 0xfc, !PT ;  /* 0x0000017607ba7812 */ /* 0x040fe200078efcff */
[C---:B------:R-:W-:Y:S01]  /*3fa0*/  IMAD R56, R2.reuse, R59, R58 ;  /* 0x0000003b02387224 */ /* 0x040fe200078e023a */
[----:B------:R-:W-:Y:S01]  /*3fb0*/  LOP3.LUT R187, R7, 0x178, RZ, 0xfc, !PT ;  /* 0x0000017807bb7812 */ /* 0x000fe200078efcff */
[----:B------:R-:W-:Y:S01]  /*3fc0*/  IMAD.HI.U32 R55, R3, R57, RZ ;  /* 0x0000003903377227 */ /* 0x000fe200078e00ff */
[----:B------:R-:W-:-:S02]  /*3fd0*/  ISETP.GT.U32.AND P3, PT, R2, R52, PT ;  /* 0x000000340200720c */ /* 0x000fc40003f64070 */
[----:B------:R-:W-:Y:S01]  /*3fe0*/  LOP3.LUT R188, R7, 0x17c, RZ, 0xfc, !PT ;  /* 0x0000017c07bc7812 */ /* 0x000fe200078efcff */
[----:B------:R-:W-:Y:S01]  /*3ff0*/  @!P5 IMAD.IADD R53, R53, 0x1, -R2 ;  /* 0x000000013535d824 */ /* 0x000fe200078e0a02 */
[C---:B------:R-:W-:Y:S01]  /*4000*/  ISETP.GT.U32.AND P5, PT, R2.reuse, R56, PT ;  /* 0x000000380200720c */ /* 0x040fe20003fa4070 */
[----:B------:R-:W-:Y:S01]  /*4010*/  IMAD.MOV R55, RZ, RZ, -R55 ;  /* 0x000000ffff377224 */ /* 0x000fe200078e0a37 */
[C---:B------:R-:W-:Y:S01]  /*4020*/  LOP3.LUT R190, R7.reuse, 0x17e, RZ, 0xfc, !PT ;  /* 0x0000017e07be7812 */ /* 0x040fe200078efcff */
[----:B------:R-:W-:Y:S01]  /*4030*/  IMAD.MOV.U32 R59, RZ, RZ, R60 ;  /* 0x000000ffff3b7224 */ /* 0x000fe200078e003c */
[C---:B------:R-:W-:Y:S01]  /*4040*/  LOP3.LUT R191, R7.reuse, 0x180, RZ, 0xfc, !PT ;  /* 0x0000018007bf7812 */ /* 0x040fe200078efcff */
[----:B------:R-:W-:Y:S01]  /*4050*/  IMAD R55, R2, R55, R57 ;  /* 0x0000003702377224 */ /* 0x000fe200078e0239 */
[----:B------:R-:W-:Y:S01]  /*4060*/  LOP3.LUT R192, R7, 0x182, RZ, 0xfc, !PT ;  /* 0x0000018207c07812 */ /* 0x000fe200078efcff */
[----:B------:R-:W-:Y:S01]  /*4070*/  @!P4 IMAD.IADD R54, R54, 0x1, -R2 ;  /* 0x000000013636c824 */ /* 0x000fe200078e0a02 */
[----:B------:R-:W-:Y:S01]  /*4080*/  ISETP.GE.AND P4, PT, R62, RZ, PT ;  /* 0x000000ff3e00720c */ /* 0x000fe20003f86270 */
[----:B------:R-:W-:Y:S01]  /*4090*/  IMAD.HI.U32 R57, R3, R59, RZ ;  /* 0x0000003b03397227 */ /* 0x000fe200078e00ff */
[----:B------:R-:W-:-:S02]  /*40a0*/  IABS R62, R66 ;  /* 0x00000042003e7213 */ /* 0x000fc40000000000 */
[C---:B------:R-:W-:Y:S01]  /*40b0*/  LOP3.LUT R195, R7.reuse, 0x186, RZ, 0xfc, !PT ;  /* 0x0000018607c37812 */ /* 0x040fe200078efcff */
[----:B------:R-:W-:Y:S01]  /*40c0*/  IMAD.MOV.U32 R60, RZ, RZ, R61 ;  /* 0x000000ffff3c7224 */ /* 0x000fe200078e003d */
[C---:B------:R-:W-:Y:S01]  /*40d0*/  LOP3.LUT R193, R7.reuse, 0x184, RZ, 0xfc, !PT ;  /* 0x0000018407c17812 */ /* 0x040fe200078efcff */
[--C-:B------:R-:W-:Y:S01]  /*40e0*/  @!P3 IMAD.IADD R52, R52, 0x1, -R2.reuse ;  /* 0x000000013434b824 */ /* 0x100fe200078e0a02 */
[C---:B------:R-:W-:Y:S01]  /*40f0*/  ISETP.GT.U32.AND P3, PT, R2.reuse, R55, PT ;  /* 0x000000370200720c */ /* 0x040fe20003f64070 */
[----:B------:R-:W-:Y:S01]  /*4100*/  @!P1 IMAD.MOV R51, RZ, RZ, -R51 ;  /* 0x000000ffff339224 */ /* 0x000fe200078e0a33 */
[----:B------:R-:W-:Y:S01]  /*4110*/  ISETP.GT.U32.AND P1, PT, R2, R54, PT ;  /* 0x000000360200720c */ /* 0x000fe20003f24070 */
[----:B------:R-:W-:Y:S01]  /*4120*/  @!P5 IMAD.IADD R56, R56, 0x1, -R2 ;  /* 0x000000013838d824 */ /* 0x000fe200078e0a02 */
[----:B------:R-:W-:Y:S01]  /*4130*/  IABS R189, R193 ;  /* 0x000000c100bd7213 */ /* 0x000fe20000000000 */
[----:B------:R-:W-:Y:S01]  /*4140*/  IMAD.MOV R57, RZ, RZ, -R57 ;  /* 0x000000ffff397224 */ /* 0x000fe200078e0a39 */
[----:B------:R-:W-:Y:S01]  /*4150*/  LOP3.LUT R196, R7, 0x188, RZ, 0xfc, !PT ;  /* 0x0000018807c47812 */ /* 0x000fe200078efcff */
[----:B------:R-:W-:Y:S01]  /*4160*/  IMAD.HI.U32 R58, R3, R60, RZ ;  /* 0x0000003c033a7227 */ /* 0x000fe200078e00ff */
[----:B------:R-:W-:-:S02]  /*4170*/  ISETP.GT.U32.AND P5, PT, R2, R56, PT ;  /* 0x000000380200720c */ /* 0x000fc40003fa4070 */
[----:B------:R-:W-:Y:S01]  /*4180*/  LOP3.LUT R197, R7, 0x18a, RZ, 0xfc, !PT ;  /* 0x0000018a07c57812 */ /* 0x000fe200078efcff */
[----:B------:R-:W-:Y:S01]  /*4190*/  IMAD R57, R2, R57, R59 ;  /* 0x0000003902397224 */ /* 0x000fe200078e023b */
[----:B------:R-:W-:Y:S01]  /*41a0*/  IADD3 R61, -R58, RZ, RZ ;  /* 0x000000ff3a3d7210 */ /* 0x000fe20007ffe1ff */
[----:B------:R-:W-:Y:S01]  /*41b0*/  IMAD.HI.U32 R59, R3, R62, RZ ;  /* 0x0000003e033b7227 */ /* 0x000fe200078e00ff */
[C---:B------:R-:W-:Y:S02]  /*41c0*/  LOP3.LUT R198, R7.reuse, 0x18c, RZ, 0xfc, !PT ;  /* 0x0000018c07c67812 */ /* 0x040fe400078efcff */
[C---:B------:R-:W-:Y:S01]  /*41d0*/  LOP3.LUT R199, R7.reuse, 0x18e, RZ, 0xfc, !PT ;  /* 0x0000018e07c77812 */ /* 0x040fe200078efcff */
[----:B------:R-:W-:Y:S01]  /*41e0*/  IMAD.MOV R59, RZ, RZ, -R59 ;  /* 0x000000ffff3b7224 */ /* 0x000fe200078e0a3b */
[----:B------:R-:W-:Y:S01]  /*41f0*/  LOP3.LUT R200, R7, 0x190, RZ, 0xfc, !PT ;  /* 0x0000019007c87812 */ /* 0x000fe200078efcff */
[----:B------:R-:W-:Y:S01]  /*4200*/  @!P3 IMAD.IADD R55, R55, 0x1, -R2 ;  /* 0x000000013737b824 */ /* 0x000fe200078e0a02 */
[----:B------:R-:W-:Y:S01]  /*4210*/  ISETP.GE.AND P3, PT, R63, RZ, PT ;  /* 0x000000ff3f00720c */ /* 0x000fe20003f66270 */
[----:B------:R-:W-:Y:S01]  /*4220*/  IMAD R58, R2, R61, R60 ;  /* 0x0000003d023a7224 */ /* 0x000fe200078e023c */
[----:B------:R-:W-:Y:S01]  /*4230*/  IABS R194, R199 ;  /* 0x000000c700c27213 */ /* 0x000fe20000000000 */
[----:B------:R-:W-:Y:S01]  /*4240*/  @!P1 IMAD.IADD R54, R54, 0x1, -R2 ;  /* 0x0000000136369824 */ /* 0x000fe200078e0a02 */
[C---:B------:R-:W-:Y:S01]  /*4250*/  ISETP.GT.U32.AND P1, PT, R2.reuse, R57, PT ;  /* 0x000000390200720c */ /* 0x040fe20003f24070 */
[C---:B------:R-:W-:Y:S01]  /*4260*/  IMAD R59, R2.reuse, R59, R62 ;  /* 0x0000003b023b7224 */ /* 0x040fe200078e023e */
[----:B------:R-:W-:Y:S01]  /*4270*/  IABS R62, R67 ;  /* 0x00000043003e7213 */ /* 0x000fe20000000000 */
[----:B------:R-:W-:Y:S01]  /*4280*/  @!P2 IMAD.MOV R52, RZ, RZ, -R52 ;  /* 0x000000ffff34a224 */ /* 0x000fe200078e0a34 */
[C---:B------:R-:W-:Y:S01]  /*4290*/  ISETP.GT.U32.AND P2, PT, R2.reuse, R55, PT ;  /* 0x000000370200720c */ /* 0x040fe20003f44070 */
[----:B------:R-:W-:Y:S01]  /*42a0*/  @!P6 IMAD.MOV R54, RZ, RZ, -R54 ;  /* 0x000000ffff36e224 */ /* 0x000fe200078e0a36 */
[----:B------:R-:W-:Y:S01]  /*42b0*/  ISETP.GT.U32.AND P6, PT, R2, R58, PT ;  /* 0x0000003a0200720c */ /* 0x000fe20003fc4070 */
[----:B------:R-:W-:Y:S01]  /*42c0*/  @!P5 IMAD.IADD R56, R56, 0x1, -R2 ;  /* 0x000000013838d824 */ /* 0x000fe200078e0a02 */
[----:B------:R-:W-:Y:S01]  /*42d0*/  ISETP.GT.U32.AND P5, PT, R2, R59, PT ;  /* 0x0000003b0200720c */ /* 0x000fe20003fa4070 */
[----:B------:R-:W-:Y:S01]  /*42e0*/  @!P0 IMAD.MOV R53, RZ, RZ, -R53 ;  /* 0x000000ffff358224 */ /* 0x000fe200078e0a35 */
[----:B------:R-:W-:Y:S01]  /*42f0*/  ISETP.GE.AND P0, PT, R64, RZ, PT ;  /* 0x000000ff4000720c */ /* 0x000fe20003f06270 */
[----:B------:R-:W-:Y:S01]  /*4300*/  IMAD.HI.U32 R60, R3, R62, RZ ;  /* 0x0000003e033c7227 */ /* 0x000fe200078e00ff */
[----:B------:R-:W-:-:S02]  /*4310*/  IABS R64, R68 ;  /* 0x0000004400407213 */ /* 0x000fc40000000000 */
[----:B------:R-:W-:Y:S01]  /*4320*/  LOP3.LUT R201, R7, 0x192, RZ, 0xfc, !PT ;  /* 0x0000019207c97812 */ /* 0x000fe200078efcff */
[--C-:B------:R-:W-:Y:S01]  /*4330*/  @!P1 IMAD.IADD R57, R57, 0x1, -R2.reuse ;  /* 0x0000000139399824 */ /* 0x100fe200078e0a02 */
[----:B------:R-:W-:Y:S01]  /*4340*/  ISETP.GE.AND P1, PT, R66, RZ, PT ;  /* 0x000000ff4200720c */ /* 0x000fe20003f26270 */
[--C-:B------:R-:W-:Y:S01]  /*4350*/  @!P2 IMAD.IADD R55, R55, 0x1, -R2.reuse ;  /* 0x000000013737a824 */ /* 0x100fe200078e0a02 */
[----:B------:R-:W-:Y:S01]  /*4360*/  IABS R66, R70 ;  /* 0x0000004600427213 */ /* 0x000fe20000000000 */
[--C-:B------:R-:W-:Y:S01]  /*4370*/  @!P6 IMAD.IADD R58, R58, 0x1, -R2.reuse ;  /* 0x000000013a3ae824 */ /* 0x100fe200078e0a02 */
[C---:B------:R-:W-:Y:S01]  /*4380*/  ISETP.GT.U32.AND P6, PT, R2.reuse, R57, PT ;  /* 0x000000390200720c */ /* 0x040fe20003fc4070 */
[----:B------:R-:W-:Y:S01]  /*4390*/  @!P5 IMAD.IADD R59, R59, 0x1, -R2 ;  /* 0x000000013b3bd824 */ /* 0x000fe200078e0a02 */
[----:B------:R-:W-:Y:S01]  /*43a0*/  ISETP.GE.AND P2, PT, R65, RZ, PT ;  /* 0x000000ff4100720c */ /* 0x000fe20003f46270 */
[----:B------:R-:W-:Y:S01]  /*43b0*/  @!P4 IMAD.MOV R55, RZ, RZ, -R55 ;  /* 0x000000ffff37c224 */ /* 0x000fe200078e0a37 */
[C---:B------:R-:W-:Y:S01]  /*43c0*/  ISETP.GT.U32.AND P5, PT, R2.reuse, R58, PT ;  /* 0x0000003a0200720c */ /* 0x040fe20003fa4070 */
[----:B------:R-:W-:Y:S01]  /*43d0*/  IMAD.MOV R63, RZ, RZ, -R60 ;  /* 0x000000ffff3f7224 */ /* 0x000fe200078e0a3c */
[----:B------:R-:W-:Y:S01]  /*43e0*/  ISETP.GT.U32.AND P4, PT, R2, R59, PT ;  /* 0x0000003b0200720c */ /* 0x000fe20003f84070 */
[----:B------:R-:W-:Y:S01]  /*43f0*/  IMAD.HI.U32 R61, R3, R64, RZ ;  /* 0x00000040033d7227 */ /* 0x000fe200078e00ff */
[----:B------:R-:W-:-:S02]  /*4400*/  IABS R65, R69 ;  /* 0x0000004500417213 */ /* 0x000fc40000000000 */
[C---:B------:R-:W-:Y:S01]  /*4410*/  LOP3.LUT R202, R7.reuse, 0x196, RZ, 0xfc, !PT ;  /* 0x0000019607ca7812 */ /* 0x040fe200078efcff */
[C---:B------:R-:W-:Y:S01]  /*4420*/  IMAD R60, R2.reuse, R63, R62 ;  /* 0x0000003f023c7224 */ /* 0x040fe200078e023e */
[----:B------:R-:W-:Y:S01]  /*4430*/  LOP3.LUT R203, R7, 0x19c, RZ, 0xfc, !PT ;  /* 0x0000019c07cb7812 */ /* 0x000fe200078efcff */
[----:B------:R-:W-:Y:S01]  /*4440*/  IMAD.MOV R61, RZ, RZ, -R61 ;  /* 0x000000ffff3d7224 */ /* 0x000fe200078e0a3d */
[----:B------:R-:W-:Y:S01]  /*4450*/  @!P6 IADD3 R57, R57, -R2, RZ ;  /* 0x800000023939e210 */ /* 0x000fe20007ffe0ff */
[----:B------:R-:W-:Y:S01]  /*4460*/  IMAD.HI.U32 R63, R3, R66, RZ ;  /* 0x00000042033f7227 */ /* 0x000fe200078e00ff */
[C---:B------:R-:W-:Y:S02]  /*4470*/  ISETP.GT.U32.AND P6, PT, R2.reuse, R60, PT ;  /* 0x0000003c0200720c */ /* 0x040fe40003fc4070 */
[----:B------:R-:W-:Y:S01]  /*4480*/  LOP3.LUT R204, R7, 0x19e, RZ, 0xfc, !PT ;  /* 0x0000019e07cc7812 */ /* 0x000fe200078efcff */
[C---:B------:R-:W-:Y:S01]  /*4490*/  IMAD R61, R2.reuse, R61, R64 ;  /* 0x0000003d023d7224 */ /* 0x040fe200078e0240 */
[----:B------:R-:W-:Y:S01]  /*44a0*/  IABS R64, R71 ;  /* 0x0000004700407213 */ /* 0x000fe20000000000 */
[----:B------:R-:W-:Y:S01]  /*44b0*/  @!P4 IMAD.IADD R59, R59, 0x1, -R2 ;  /* 0x000000013b3bc824 */ /* 0x000fe200078e0a02 */
[----:B------:R-:W-:Y:S01]  /*44c0*/  LOP3.LUT R209, R7, 0x1a4, RZ, 0xfc, !PT ;  /* 0x000001a407d17812 */ /* 0x000fe200078efcff */
[----:B------:R-:W-:Y:S01]  /*44d0*/  IMAD.MOV R63, RZ, RZ, -R63 ;  /* 0x000000ffff3f7224 */ /* 0x000fe200078e0a3f */
[----:B------:R-:W-:Y:S01]  /*44e0*/  ISETP.GT.U32.AND P4, PT, R2, R61, PT ;  /* 0x0000003d0200720c */ /* 0x000fe20003f84070 */
[----:B------:R-:W-:Y:S01]  /*44f0*/  IMAD.HI.U32 R62, R3, R65, RZ ;  /* 0x00000041033e7227 */ /* 0x000fe200078e00ff */
[----:B------:R-:W-:-:S02]  /*4500*/  LOP3.LUT R206, R7, 0x1a2, RZ, 0xfc, !PT ;  /* 0x000001a207ce7812 */ /* 0x000fc400078efcff */
[----:B------:R-:W-:Y:S01]  /*4510*/  IABS R205, R209 ;  /* 0x000000d100cd7213 */ /* 0x000fe20000000000 */
[----:B------:R-:W-:Y:S01]  /*4520*/  @!P6 IMAD.IADD R60, R60, 0x1, -R2 ;  /* 0x000000013c3ce824 */ /* 0x000fe200078e0a02 */
[----:B------:R-:W-:Y:S01]  /*4530*/  ISETP.GE.AND P6, PT, R68, RZ, PT ;  /* 0x000000ff4400720c */ /* 0x000fe20003fc6270 */
[----:B------:R-:W-:Y:S01]  /*4540*/  IMAD R63, R2, R63, R66 ;  /* 0x0000003f023f7224 */ /* 0x000fe200078e0242 */
[----:B------:R-:W-:Y:S01]  /*4550*/  IABS R68, R72 ;  /* 0x0000004800447213 */ /* 0x000fe20000000000 */
[----:B------:R-:W-:Y:S01]  /*4560*/  IMAD.MOV.U32 R66, RZ, RZ, R64 ;  /* 0x000000ffff427224 */ /* 0x000fe200078e0040 */
[----:B------:R-:W-:Y:S01]  /*4570*/  LOP3.LUT R210, R7, 0x1a6, RZ, 0xfc, !PT ;  /* 0x000001a607d27812 */ /* 0x000fe200078efcff */
[--C-:B------:R-:W-:Y:S01]  /*4580*/  @!P5 IMAD.IADD R58, R58, 0x1, -R2.reuse ;  /* 0x000000013a3ad824 */ /* 0x100fe200078e0a02 */
[----:B------:R-:W-:Y:S01]  /*4590*/  ISETP.GE.AND P5, PT, R67, RZ, PT ;  /* 0x000000ff4300720c */ /* 0x000fe20003fa6270 */
[----:B------:R-:W-:Y:S01]  /*45a0*/  @!P4 IMAD.IADD R61, R61, 0x1, -R2 ;  /* 0x000000013d3dc824 */ /* 0x000fe200078e0a02 */
[C---:B------:R-:W-:Y:S01]  /*45b0*/  ISETP.GT.U32.AND P4, PT, R2.reuse, R60, PT ;  /* 0x0000003c0200720c */ /* 0x040fe20003f84070 */
[----:B------:R-:W-:Y:S01]  /*45c0*/  @!P0 IMAD.MOV R57, RZ, RZ, -R57 ;  /* 0x000000ffff398224 */ /* 0x000fe200078e0a39 */
[----:B------:R-:W-:Y:S01]  /*45d0*/  IABS R207, R210 ;  /* 0x000000d200cf7213 */ /* 0x000fe20000000000 */
[----:B------:R-:W-:Y:S01]  /*45e0*/  IMAD.MOV R62, RZ, RZ, -R62 ;  /* 0x000000ffff3e7224 */ /* 0x000fe200078e0a3e */
[----:B------:R-:W-:Y:S01]  /*45f0*/  ISETP.GT.U32.AND P0, PT, R2, R61, PT ;  /* 0x0000003d0200720c */ /* 0x000fe20003f04070 */
[----:B------:R-:W-:Y:S01]  /*4600*/  IMAD.HI.U32 R64, R3, R66, RZ ;  /* 0x0000004203407227 */ /* 0x000fe200078e00ff */
[----:B------:R-:W-:-:S02]  /*4610*/  LOP3.LUT R208, R7, 0x1a8, RZ, 0xfc, !PT ;  /* 0x000001a807d07812 */ /* 0x000fc400078efcff */
[----:B------:R-:W-:Y:S01]  /*4620*/  LOP3.LUT R212, R7, 0x1aa, RZ, 0xfc, !PT ;  /* 0x000001aa07d47812 */ /* 0x000fe200078efcff */
[----:B------:R-:W-:Y:S01]  /*4630*/  @!P2 IMAD.MOV R58, RZ, RZ, -R58 ;  /* 0x000000ffff3aa224 */ /* 0x000fe200078e0a3a */
[C---:B------:R-:W-:Y:S01]  /*4640*/  ISETP.GT.U32.AND P2, PT, R2.reuse, R63, PT ;  /* 0x0000003f0200720c */ /* 0x040fe20003f44070 */
[----:B------:R-:W-:Y:S01]  /*4650*/  IMAD R62, R2, R62, R65 ;  /* 0x0000003e023e7224 */ /* 0x000fe200078e0241 */
[----:B------:R-:W-:Y:S01]  /*4660*/  IABS R211, R208 ;  /* 0x000000d000d37213 */ /* 0x000fe20000000000 */
[----:B------:R-:W-:Y:S01]  /*4670*/  IMAD.HI.U32 R65, R3, R68, RZ ;  /* 0x0000004403417227 */ /* 0x000fe200078e00ff */
[C---:B------:R-:W-:Y:S02]  /*4680*/  LOP3.LUT R213, R7.reuse, 0x1ac, RZ, 0xfc, !PT ;  /* 0x000001ac07d57812 */ /* 0x040fe400078efcff */
[C---:B------:R-:W-:Y:S01]  /*4690*/  LOP3.LUT R216, R7.reuse, 0x1b0, RZ, 0xfc, !PT ;  /* 0x000001b007d87812 */ /* 0x040fe200078efcff */
[----:B------:R-:W-:Y:S01]  /*46a0*/  IMAD.MOV R67, RZ, RZ, -R64 ;  /* 0x000000ffff437224 */ /* 0x000fe200078e0a40 */
[----:B------:R-:W-:Y:S01]  /*46b0*/  IABS R214, R213 ;  /* 0x000000d500d67213 */ /* 0x000fe20000000000 */
[----:B------:R-:W-:Y:S01]  /*46c0*/  @!P4 IMAD.IADD R60, R60, 0x1, -R2 ;  /* 0x000000013c3cc824 */ /* 0x000fe200078e0a02 */
[----:B------:R-:W-:Y:S01]  /*46d0*/  ISETP.GE.AND P4, PT, R70, RZ, PT ;  /* 0x000000ff4600720c */ /* 0x000fe20003f86270 */
[----:B------:R-:W-:Y:S01]  /*46e0*/  IMAD.MOV R65, RZ, RZ, -R65 ;  /* 0x000000ffff417224 */ /* 0x000fe200078e0a41 */
[----:B------:R-:W-:Y:S01]  /*46f0*/  IABS R70, R73 ;  /* 0x0000004900467213 */ /* 0x000fe20000000000 */
        /* <DEDUP_REMOVED lines=8> */
[----:B------:R-:W-:Y:S01]  /*4780*/  @!P2 IMAD.IADD R63, R63, 0x1, -R2 ;  /* 0x000000013f3fa824 */ /* 0x000fe200078e0a02 */
[----:B------:R-:W-:Y:S01]  /*4790*/  IABS R71, R75 ;  /* 0x0000004b00477213 */ /* 0x000fe20000000000 */
[----:B------:R-:W-:Y:S01]  /*47a0*/  @!P6 IMAD.MOV R61, RZ, RZ, -R61 ;  /* 0x000000ffff3de224 */ /* 0x000fe200078e0a3d */
[C---:B------:R-:W-:Y:S01]  /*47b0*/  ISETP.GT.U32.AND P6, PT, R2.reuse, R65, PT ;  /* 0x000000410200720c */ /* 0x040fe20003fc4070 */
[----:B------:R-:W-:Y:S01]  /*47c0*/  @!P3 IMAD.MOV R56, RZ, RZ, -R56 ;  /* 0x000000ffff38b224 */ /* 0x000fe200078e0a38 */
[C---:B------:R-:W-:Y:S01]  /*47d0*/  ISETP.GT.U32.AND P2, PT, R2.reuse, R63, PT ;  /* 0x0000003f0200720c */ /* 0x040fe20003f44070 */
[----:B------:R-:W-:Y:S01]  /*47e0*/  IMAD.HI.U32 R66, R3, R68, RZ ;  /* 0x0000004403427227 */ /* 0x000fe200078e00ff */
[----:B------:R-:W-:-:S02]  /*47f0*/  ISETP.GT.U32.AND P3, PT, R2, R62, PT ;  /* 0x0000003e0200720c */ /* 0x000fc40003f64070 */
[----:B------:R-:W-:Y:S01]  /*4800*/  LOP3.LUT R217, R7, 0x1ba, RZ, 0xfc, !PT ;  /* 0x000001ba07d97812 */ /* 0x000fe200078efcff */
[----:B------:R-:W-:Y:S01]  /*4810*/  @!P1 IMAD.MOV R59, RZ, RZ, -R59 ;  /* 0x000000ffff3b9224 */ /* 0x000fe200078e0a3b */
[----:B------:R-:W-:Y:S01]  /*4820*/  ISETP.GE.AND P1, PT, R69, RZ, PT ;  /* 0x000000ff4500720c */ /* 0x000fe20003f26270 */
[----:B------:R-:W-:Y:S01]  /*4830*/  @!P5 IMAD.IADD R64, R64, 0x1, -R2 ;  /* 0x000000014040d824 */ /* 0x000fe200078e0a02 */
[----:B------:R-:W-:Y:S01]  /*4840*/  IABS R218, R217 ;  /* 0x000000d900da7213 */ /* 0x000fe20000000000 */
[----:B------:R-:W-:Y:S01]  /*4850*/  IMAD.MOV R69, RZ, RZ, -R66 ;  /* 0x000000ffff457224 */ /* 0x000fe200078e0a42 */
[----:B------:R-:W-:Y:S01]  /*4860*/  LOP3.LUT R222, R7, 0x1be, RZ, 0xfc, !PT ;  /* 0x000001be07de7812 */ /* 0x000fe200078efcff */
[--C-:B------:R-:W-:Y:S01]  /*4870*/  @!P6 IMAD.IADD R65, R65, 0x1, -R2.reuse ;  /* 0x000000014141e824 */ /* 0x100fe200078e0a02 */
[C---:B------:R-:W-:Y:S01]  /*4880*/  ISETP.GT.U32.AND P5, PT, R2.reuse, R64, PT ;  /* 0x000000400200720c */ /* 0x040fe20003fa4070 */
[----:B------:R-:W-:Y:S01]  /*4890*/  @!P2 IMAD.IADD R63, R63, 0x1, -R2 ;  /* 0x000000013f3fa824 */ /* 0x000fe200078e0a02 */
[----:B------:R-:W-:Y:S01]  /*48a0*/  ISETP.GE.AND P2, PT, R67, RZ, PT ;  /* 0x000000ff4300720c */ /* 0x000fe20003f46270 */
[----:B------:R-:W-:Y:S01]  /*48b0*/  IMAD.HI.U32 R67, R3, R70, RZ ;  /* 0x0000004603437227 */ /* 0x000fe200078e00ff */
[----:B------:R-:W-:-:S02]  /*48c0*/  ISETP.GT.U32.AND P6, PT, R2, R65, PT ;  /* 0x000000410200720c */ /* 0x000fc40003fc4070 */
[----:B------:R-:W-:Y:S01]  /*48d0*/  @!P3 IADD3 R62, R62, -R2, RZ ;  /* 0x800000023e3eb210 */ /* 0x000fe20007ffe0ff */
[----:B------:R-:W-:Y:S01]  /*48e0*/  IMAD.MOV R67, RZ, RZ, -R67 ;  /* 0x000000ffff437224 */ /* 0x000fe200078e0a43 */
[----:B------:R-:W-:Y:S01]  /*48f0*/  IABS R220, R222 ;  /* 0x000000de00dc7213 */ /* 0x000fe20000000000 */
[C---:B------:R-:W-:Y:S01]  /*4900*/  IMAD R66, R2.reuse, R69, R68 ;  /* 0x0000004502427224 */ /* 0x040fe200078e0244 */
[C---:B------:R-:W-:Y:S01]  /*4910*/  ISETP.GT.U32.AND P3, PT, R2.reuse, R62, PT ;  /* 0x0000003e0200720c */ /* 0x040fe20003f64070 */
[----:B------:R-:W-:Y:S01]  /*4920*/  IMAD R67, R2, R67, R70 ;  /* 0x0000004302437224 */ /* 0x000fe200078e0246 */
[----:B------:R-:W-:Y:S01]  /*4930*/  LOP3.LUT R221, R7, 0x1c0, RZ, 0xfc, !PT ;  /* 0x000001c007dd7812 */ /* 0x000fe200078efcff */
[--C-:B------:R-:W-:Y:S01]  /*4940*/  @!P5 IMAD.IADD R64, R64, 0x1, -R2.reuse ;  /* 0x000000014040d824 */ /* 0x100fe200078e0a02 */
[C---:B------:R-:W-:Y:S01]  /*4950*/  ISETP.GT.U32.AND P5, PT, R2.reuse, R66, PT ;  /* 0x000000420200720c */ /* 0x040fe20003fa4070 */
[----:B------:R-:W-:Y:S01]  /*4960*/  IMAD.MOV.U32 R69, RZ, RZ, R71 ;  /* 0x000000ffff457224 */ /* 0x000fe200078e0047 */
[----:B------:R-:W-:Y:S01]  /*4970*/  IABS R71, R76 ;  /* 0x0000004c00477213 */ /* 0x000fe20000000000 */
[----:B------:R-:W-:Y:S01]  /*4980*/  @!P6 IMAD.IADD R65, R65, 0x1, -R2 ;  /* 0x000000014141e824 */ /* 0x000fe200078e0a02 */
[----:B------:R-:W-:Y:S01]  /*4990*/  ISETP.GT.U32.AND P6, PT, R2, R67, PT ;  /* 0x000000430200720c */ /* 0x000fe20003fc4070 */
[----:B------:R-:W-:Y:S01]  /*49a0*/  IMAD.HI.U32 R68, R3, R69, RZ ;  /* 0x0000004503447227 */ /* 0x000fe200078e00ff */
[----:B------:R-:W-:-:S02]  /*49b0*/  LOP3.LUT R227, R7, 0x1cc, RZ, 0xfc, !PT ;  /* 0x000001cc07e37812 */ /* 0x000fc400078efcff */
[C---:B------:R-:W-:Y:S01]  /*49c0*/  LOP3.LUT R233, R7.reuse, 0x1d4, RZ, 0xfc, !PT ;  /* 0x000001d407e97812 */ /* 0x040fe200078efcff */
[----:B------:R-:W-:Y:S01]  /*49d0*/  IMAD.MOV R68, RZ, RZ, -R68 ;  /* 0x000000ffff447224 */ /* 0x000fe200078e0a44 */
[----:B------:R-:W-:Y:S01]  /*49e0*/  LOP3.LUT R231, R7, 0x1d2, RZ, 0xfc, !PT ;  /* 0x000001d207e77812 */ /* 0x000fe200078efcff */
[--C-:B------:R-:W-:Y:S01]  /*49f0*/  @!P3 IMAD.IADD R62, R62, 0x1, -R2.reuse ;  /* 0x000000013e3eb824 */ /* 0x100fe200078e0a02 */
[----:B------:R-:W-:Y:S01]  /*4a00*/  ISETP.GE.AND P3, PT, R72, RZ, PT ;  /* 0x000000ff4800720c */ /* 0x000fe20003f66270 */
[----:B------:R-:W-:Y:S01]  /*4a10*/  @!P5 IMAD.IADD R66, R66, 0x1, -R2 ;  /* 0x000000014242d824 */ /* 0x000fe200078e0a02 */
[----:B------:R-:W-:Y:S01]  /*4a20*/  IABS R72, R77 ;  /* 0x0000004d00487213 */ /* 0x000fe20000000000 */
[----:B------:R-:W-:Y:S01]  /*4a30*/  IMAD R68, R2, R68, R69 ;  /* 0x0000004402447224 */ /* 0x000fe200078e0245 */
[----:B------:R-:W-:Y:S01]  /*4a40*/  IABS R230, R233 ;  /* 0x000000e900e67213 */ /* 0x000fe20000000000 */
[----:B------:R-:W-:Y:S01]  /*4a50*/  IMAD.HI.U32 R69, R3, R71, RZ ;  /* 0x0000004703457227 */ /* 0x000fe200078e00ff */
[----:B------:R-:W-:-:S02]  /*4a60*/  LOP3.LUT R241, R7, 0x1e0, RZ, 0xfc, !PT ;  /* 0x000001e007f17812 */ /* 0x000fc400078efcff */
[C---:B------:R-:W-:Y:S01]  /*4a70*/  ISETP.GT.U32.AND P5, PT, R2.reuse, R68, PT ;  /* 0x000000440200720c */ /* 0x040fe20003fa4070 */
[----:B------:R-:W-:Y:S01]  /*4a80*/  @!P6 IMAD.IADD R67, R67, 0x1, -R2 ;  /* 0x000000014343e824 */ /* 0x000fe200078e0a02 */
[C---:B------:R-:W-:Y:S01]  /*4a90*/  ISETP.GT.U32.AND P6, PT, R2.reuse, R66, PT ;  /* 0x000000420200720c */ /* 0x040fe20003fc4070 */
[----:B------:R-:W-:Y:S01]  /*4aa0*/  IMAD.HI.U32 R70, R3, R72, RZ ;  /* 0x0000004803467227 */ /* 0x000fe200078e00ff */
[----:B------:R-:W-:Y:S02]  /*4ab0*/  IADD3 R69, -R69, RZ, RZ ;  /* 0x000000ff45457210 */ /* 0x000fe40007ffe1ff */
[----:B------:R-:W-:Y:S01]  /*4ac0*/  IABS R234, R241 ;  /* 0x000000f100ea7213 */ /* 0x000fe20000000000 */
[----:B------:R-:W-:Y:S01]  /*4ad0*/  @!P1 IMAD.MOV R62, RZ, RZ, -R62 ;  /* 0x000000ffff3e9224 */ /* 0x000fe200078e0a3e */
[----:B------:R-:W-:Y:S01]  /*4ae0*/  ISETP.GE.AND P1, PT, R73, RZ, PT ;  /* 0x000000ff4900720c */ /* 0x000fe20003f26270 */
[C---:B------:R-:W-:Y:S01]  /*4af0*/  IMAD R69, R2.reuse, R69, R71 ;  /* 0x0000004502457224 */ /* 0x040fe200078e0247 */
[----:B------:R-:W-:Y:S01]  /*4b00*/  IABS R71, R80 ;  /* 0x0000005000477213 */ /* 0x000fe20000000000 */
[----:B------:R-:W-:Y:S01]  /*4b10*/  IMAD.MOV R73, RZ, RZ, -R70 ;  /* 0x000000ffff497224 */ /* 0x000fe200078e0a46 */
[C---:B------:R-:W-:Y:S01]  /*4b20*/  LOP3.LUT R244, R7.reuse, 0x1e2, RZ, 0xfc, !PT ;  /* 0x000001e207f47812 */ /* 0x040fe200078efcff */
[----:B------:R-:W-:Y:S01]  /*4b30*/  @!P0 IMAD.MOV R64, RZ, RZ, -R64 ;  /* 0x000000ffff408224 */ /* 0x000fe200078e0a40 */
[C---:B------:R-:W-:Y:S01]  /*4b40*/  ISETP.GT.U32.AND P0, PT, R2.reuse, R67, PT ;  /* 0x000000430200720c */ /* 0x040fe20003f04070 */
[----:B------:R-:W-:Y:S01]  /*4b50*/  IMAD R70, R2, R73, R72 ;  /* 0x0000004902467224 */ /* 0x000fe200078e0248 */
[----:B------:R-:W-:Y:S01]  /*4b60*/  IABS R235, R244 ;  /* 0x000000f400eb7213 */ /* 0x000fe20000000000 */
[----:B------:R-:W-:Y:S01]  /*4b70*/  @!P6 IMAD.IADD R66, R66, 0x1, -R2 ;  /* 0x000000014242e824 */ /* 0x000fe200078e0a02 */
[----:B------:R-:W-:Y:S01]  /*4b80*/  ISETP.GT.U32.AND P6, PT, R2, R69, PT ;  /* 0x000000450200720c */ /* 0x000fe20003fc4070 */
[----:B------:R-:W-:Y:S01]  /*4b90*/  IMAD.MOV.U32 R73, RZ, RZ, R71 ;  /* 0x000000ffff497224 */ /* 0x000fe200078e0047 */
[----:B------:R-:W-:Y:S01]  /*4ba0*/  LOP3.LUT R251, R7, 0x1e4, RZ, 0xfc, !PT ;  /* 0x000001e407fb7812 */ /* 0x000fe200078efcff */
[----:B------:R-:W-:Y:S01]  /*4bb0*/  IMAD.HI.U32 R71, R3, R74, RZ ;  /* 0x0000004a03477227 */ /* 0x000fe200078e00ff */
[----:B------:R-:W-:-:S02]  /*4bc0*/  LOP3.LUT R14, R7, 0x1ea, RZ, 0xfc, !PT ;  /* 0x000001ea070e7812 */ /* 0x000fc400078efcff */
[C---:B-1----:R-:W-:Y:S01]  /*4bd0*/  LOP3.LUT R10, R7.reuse, 0x1e6, RZ, 0xfc, !PT ;  /* 0x000001e6070a7812 */ /* 0x042fe200078efcff */
[----:B------:R-:W-:Y:S01]  /*4be0*/  IMAD.MOV R71, RZ, RZ, -R71 ;  /* 0x000000ffff477224 */ /* 0x000fe200078e0a47 */
[----:B------:R-:W-:Y:S01]  /*4bf0*/  LOP3.LUT R250, R7, 0x1e8, RZ, 0xfc, !PT ;  /* 0x000001e807fa7812 */ /* 0x000fe200078efcff */
[----:B------:R-:W-:Y:S01]  /*4c00*/  IMAD.HI.U32 R72, R3, R73, RZ ;  /* 0x0000004903487227 */ /* 0x000fe200078e00ff */
[----:B------:R-:W-:Y:S02]  /*4c10*/  IABS R238, R14 ;  /* 0x0000000e00ee7213 */ /* 0x000fe40000000000 */
[----:B------:R-:W-:Y:S01]  /*4c20*/  LOP3.LUT R11, R7, 0x1ec, RZ, 0xfc, !PT ;  /* 0x000001ec070b7812 */ /* 0x000fe200078efcff */
[C---:B------:R-:W-:Y:S01]  /*4c30*/  IMAD R71, R2.reuse, R71, R74 ;  /* 0x0000004702477224 */ /* 0x040fe200078e024a */
[----:B------:R-:W-:Y:S01]  /*4c40*/  IABS R74, R81 ;  /* 0x00000051004a7213 */ /* 0x000fe20000000000 */
[----:B------:R-:W-:Y:S01]  /*4c50*/  @!P6 IMAD.IADD R69, R69, 0x1, -R2 ;  /* 0x000000014545e824 */ /* 0x000fe200078e0a02 */
[C---:B------:R-:W-:Y:S01]  /*4c60*/  LOP3.LUT R13, R7.reuse, 0x1ee, RZ, 0xfc, !PT ;  /* 0x000001ee070d7812 */ /* 0x040fe200078efcff */
[----:B------:R-:W-:Y:S01]  /*4c70*/  IMAD.MOV R72, RZ, RZ, -R72 ;  /* 0x000000ffff487224 */ /* 0x000fe200078e0a48 */
[----:B------:R-:W-:Y:S01]  /*4c80*/  ISETP.GT.U32.AND P6, PT, R2, R71, PT ;  /* 0x000000470200720c */ /* 0x000fe20003fc4070 */
[----:B------:R-:W-:Y:S01]  /*4c90*/  @!P5 IMAD.IADD R68, R68, 0x1, -R2 ;  /* 0x000000014444d824 */ /* 0x000fe200078e0a02 */
[----:B------:R-:W-:Y:S01]  /*4ca0*/  LOP3.LUT R12, R7, 0x1f0, RZ, 0xfc, !PT ;  /* 0x000001f0070c7812 */ /* 0x000fe200078efcff */
[----:B------:R-:W-:Y:S01]  /*4cb0*/  @!P2 IMAD.MOV R66, RZ, RZ, -R66 ;  /* 0x000000ffff42a224 */ /* 0x000fe200078e0a42 */
[C---:B------:R-:W-:Y:S01]  /*4cc0*/  ISETP.GT.U32.AND P2, PT, R2.reuse, R70, PT ;  /* 0x000000460200720c */ /* 0x040fe20003f44070 */
[C---:B------:R-:W-:Y:S01]  /*4cd0*/  IMAD R72, R2.reuse, R72, R73 ;  /* 0x0000004802487224 */ /* 0x040fe200078e0249 */
[----:B------:R-:W-:Y:S01]  /*4ce0*/  ISETP.GT.U32.AND P5, PT, R2, R68, PT ;  /* 0x000000440200720c */ /* 0x000fe20003fa4070 */
[----:B------:R-:W-:Y:S01]  /*4cf0*/  @!P0 IMAD.IADD R67, R67, 0x1, -R2 ;  /* 0x0000000143438824 */ /* 0x000fe200078e0a02 */
[----:B------:R-:W-:Y:S01]  /*4d00*/  ISETP.GE.AND P0, PT, R77, RZ, PT ;  /* 0x000000ff4d00720c */ /* 0x000fe20003f06270 */
[----:B------:R-:W-:Y:S01]  /*4d10*/  IMAD.HI.U32 R73, R3, R74, RZ ;  /* 0x0000004a03497227 */ /* 0x000fe200078e00ff */
[----:B------:R-:W-:-:S02]  /*4d20*/  IABS R77, R82 ;  /* 0x00000052004d7213 */ /* 0x000fc40000000000 */
[----:B------:R-:W-:Y:S01]  /*4d30*/  @!P1 IADD3 R67, -R67, RZ, RZ ;  /* 0x000000ff43439210 */ /* 0x000fe20007ffe1ff */
[--C-:B------:R-:W-:Y:S01]  /*4d40*/  @!P6 IMAD.IADD R71, R71, 0x1, -R2.reuse ;  /* 0x000000014747e824 */ /* 0x100fe200078e0a02 */
[----:B------:R-:W-:Y:S01]  /*4d50*/  ISETP.GT.U32.AND P1, PT, R2, R69, PT ;  /* 0x000000450200720c */ /* 0x000fe20003f24070 */
[----:B------:R-:W-:Y:S01]  /*4d60*/  IMAD.MOV R73, RZ, RZ, -R73 ;  /* 0x000000ffff497224 */ /* 0x000fe200078e0a49 */
[C---:B--2---:R-:W-:Y:S01]  /*4d70*/  LOP3.LUT R4, R7.reuse, 0x1f2, RZ, 0xfc, !PT ;  /* 0x000001f207047812 */ /* 0x044fe200078efcff */
[----:B------:R-:W-:Y:S01]  /*4d80*/  @!P2 IMAD.IADD R70, R70, 0x1, -R2 ;  /* 0x000000014646a824 */ /* 0x000fe200078e0a02 */
[C---:B------:R-:W-:Y:S01]  /*4d90*/  ISETP.GT.U32.AND P6, PT, R2.reuse, R71, PT ;  /* 0x000000470200720c */ /* 0x040fe20003fc4070 */
[----:B------:R-:W-:Y:S01]  /*4da0*/  IMAD R73, R2, R73, R74 ;  /* 0x0000004902497224 */ /* 0x000fe200078e024a */
[----:B------:R-:W-:Y:S01]  /*4db0*/  LOP3.LUT R0, R7, 0x1f4, RZ, 0xfc, !PT ;  /* 0x000001f407007812 */ /* 0x000fe200078efcff */
[----:B------:R-:W-:Y:S01]  /*4dc0*/  @!P5 IMAD.IADD R68, R68, 0x1, -R2 ;  /* 0x000000014444d824 */ /* 0x000fe200078e0a02 */
[----:B------:R-:W-:Y:S01]  /*4dd0*/  ISETP.GE.AND P5, PT, R78, RZ, PT ;  /* 0x000000ff4e00720c */ /* 0x000fe20003fa6270 */
[----:B------:R-:W-:Y:S01]  /*4de0*/  @!P3 IMAD.MOV R65, RZ, RZ, -R65 ;  /* 0x000000ffff41b224 */ /* 0x000fe200078e0a41 */
[----:B------:R-:W-:Y:S01]  /*4df0*/  ISETP.GE.AND P3, PT, R76, RZ, PT ;  /* 0x000000ff4c00720c */ /* 0x000fe20003f66270 */
[----:B------:R-:W-:Y:S01]  /*4e00*/  @!P4 IMAD.MOV R63, RZ, RZ, -R63 ;  /* 0x000000ffff3fc224 */ /* 0x000fe200078e0a3f */
[----:B------:R-:W-:Y:S01]  /*4e10*/  ISETP.GT.U32.AND P2, PT, R2, R70, PT ;  /* 0x000000460200720c */ /* 0x000fe20003f44070 */
[----:B------:R-:W-:Y:S01]  /*4e20*/  IMAD.HI.U32 R74, R3, R77, RZ ;  /* 0x0000004d034a7227 */ /* 0x000fe200078e00ff */
[----:B------:R-:W-:-:S02]  /*4e30*/  IABS R78, R83 ;  /* 0x00000053004e7213 */ /* 0x000fc40000000000 */
[----:B------:R-:W-:Y:S01]  /*4e40*/  ISETP.GE.AND P4, PT, R75, RZ, PT ;  /* 0x000000ff4b00720c */ /* 0x000fe20003f86270 */
[--C-:B------:R-:W-:Y:S01]  /*4e50*/  @!P6 IMAD.IADD R71, R71, 0x1, -R2.reuse ;  /* 0x000000014747e824 */ /* 0x100fe200078e0a02 */
[C---:B------:R-:W-:Y:S01]  /*4e60*/  ISETP.GT.U32.AND P6, PT, R2.reuse, R73, PT ;  /* 0x000000490200720c */ /* 0x040fe20003fc4070 */
[----:B------:R-:W-:Y:S01]  /*4e70*/  @!P1 IMAD.IADD R69, R69, 0x1, -R2 ;  /* 0x0000000145459824 */ /* 0x000fe200078e0a02 */
[----:B------:R-:W-:Y:S01]  /*4e80*/  ISETP.GT.U32.AND P1, PT, R2, R72, PT ;  /* 0x000000480200720c */ /* 0x000fe20003f24070 */
[----:B------:R-:W-:Y:S01]  /*4e90*/  IMAD.HI.U32 R76, R3, R79, RZ ;  /* 0x0000004f034c7227 */ /* 0x000fe200078e00ff */
[C---:B------:R-:W-:Y:S02]  /*4ea0*/  LOP3.LUT R245, R7.reuse, 0x1f6, RZ, 0xfc, !PT ;  /* 0x000001f607f57812 */ /* 0x040fe400078efcff */
[----:B------:R-:W-:Y:S01]  /*4eb0*/  LOP3.LUT R247, R7, 0x1f8, RZ, 0xfc, !PT ;  /* 0x000001f807f77812 */ /* 0x000fe200078efcff */
[----:B------:R-:W-:Y:S01]  /*4ec0*/  IMAD.HI.U32 R75, R3, R78, RZ ;  /* 0x0000004e034b7227 */ /* 0x000fe200078e00ff */
[----:B------:R-:W-:-:S02]  /*4ed0*/  LOP3.LUT R246, R7, 0x1fa, RZ, 0xfc, !PT ;  /* 0x000001fa07f67812 */ /* 0x000fc400078efcff */
[----:B------:R-:W-:Y:S01]  /*4ee0*/  LOP3.LUT R248, R7, 0x1fc, RZ, 0xfc, !PT ;  /* 0x000001fc07f87812 */ /* 0x000fe200078efcff */
[----:B------:R-:W-:Y:S01]  /*4ef0*/  IMAD.MOV R74, RZ, RZ, -R74 ;  /* 0x000000ffff4a7224 */ /* 0x000fe200078e0a4a */
[----:B------:R-:W-:Y:S01]  /*4f00*/  IABS R252, R246 ;  /* 0x000000f600fc7213 */ /* 0x000fe20000000000 */
[----:B------:R-:W-:Y:S02]  /*4f10*/  IMAD.MOV R76, RZ, RZ, -R76 ;  /* 0x000000ffff4c7224 */ /* 0x000fe400078e0a4c */
[----:B------:R-:W-:Y:S02]  /*4f20*/  IMAD.MOV R75, RZ, RZ, -R75 ;  /* 0x000000ffff4b7224 */ /* 0x000fe400078e0a4b */
[C---:B------:R-:W-:Y:S02]  /*4f30*/  IMAD R74, R2.reuse, R74, R77 ;  /* 0x0000004a024a7224 */ /* 0x040fe400078e024d */
[--C-:B------:R-:W-:Y:S02]  /*4f40*/  @!P6 IMAD.IADD R73, R73, 0x1, -R2.reuse ;  /* 0x000000014949e824 */ /* 0x100fe400078e0a02 */
[----:B------:R-:W-:Y:S01]  /*4f50*/  IMAD R76, R2, R76, R79 ;  /* 0x0000004c024c7224 */ /* 0x000fe200078e024f */
[----:B------:R-:W-:Y:S01]  /*4f60*/  IABS R79, R85 ;  /* 0x00000055004f7213 */ /* 0x000fe20000000000 */
[----:B------:R-:W-:Y:S01]  /*4f70*/  @!P2 IMAD.IADD R70, R70, 0x1, -R2 ;  /* 0x000000014646a824 */ /* 0x000fe200078e0a02 */
[----:B------:R-:W-:Y:S01]  /*4f80*/  ISETP.GE.AND P2, PT, R80, RZ, PT ;  /* 0x000000ff5000720c */ /* 0x000fe20003f46270 */
[C---:B------:R-:W-:Y:S01]  /*4f90*/  IMAD R75, R2.reuse, R75, R78 ;  /* 0x0000004b024b7224 */ /* 0x040fe200078e024e */
[----:B------:R-:W-:Y:S01]  /*4fa0*/  IABS R80, R86 ;  /* 0x0000005600507213 */ /* 0x000fe20000000000 */
[----:B------:R-:W-:Y:S01]  /*4fb0*/  @!P3 IMAD.MOV R69, RZ, RZ, -R69 ;  /* 0x000000ffff45b224 */ /* 0x000fe200078e0a45 */
[C---:B------:R-:W-:Y:S01]  /*4fc0*/  ISETP.GT.U32.AND P3, PT, R2.reuse, R74, PT ;  /* 0x0000004a0200720c */ /* 0x040fe20003f64070 */
[----:B------:R-:W-:Y:S01]  /*4fd0*/  @!P4 IMAD.MOV R68, RZ, RZ, -R68 ;  /* 0x000000ffff44c224 */ /* 0x000fe200078e0a44 */
[----:B------:R-:W-:Y:S01]  /*4fe0*/  ISETP.GT.U32.AND P4, PT, R2, R73, PT ;  /* 0x000000490200720c */ /* 0x000fe20003f84070 */
[----:B------:R-:W-:Y:S01]  /*4ff0*/  @!P1 IMAD.IADD R72, R72, 0x1, -R2 ;  /* 0x0000000148489824 */ /* 0x000fe200078e0a02 */
[----:B------:R-:W-:Y:S01]  /*5000*/  ISETP.GE.AND P1, PT, R81, RZ, PT ;  /* 0x000000ff5100720c */ /* 0x000fe20003f26270 */
[----:B------:R-:W-:Y:S01]  /*5010*/  @!P0 IMAD.MOV R70, RZ, RZ, -R70 ;  /* 0x000000ffff468224 */ /* 0x000fe200078e0a46 */
[C---:B------:R-:W-:Y:S01]  /*5020*/  ISETP.GT.U32.AND P0, PT, R2.reuse, R75, PT ;  /* 0x0000004b0200720c */ /* 0x040fe20003f04070 */
[----:B------:R-:W-:Y:S01]  /*5030*/  IMAD.HI.U32 R77, R3, R79, RZ ;  /* 0x0000004f034d7227 */ /* 0x000fe200078e00ff */
[----:B------:R-:W-:-:S03]  /*5040*/  ISETP.GT.U32.AND P6, PT, R2, R72, PT ;  /* 0x000000480200720c */ /* 0x000fc60003fc4070 */
[----:B------:R-:W-:Y:S01]  /*5050*/  @!P5 IMAD.MOV R71, RZ, RZ, -R71 ;  /* 0x000000ffff47d224 */ /* 0x000fe200078e0a47 */
[----:B------:R-:W-:Y:S01]  /*5060*/  IADD3 R77, -R77, RZ, RZ ;  /* 0x000000ff4d4d7210 */ /* 0x000fe20007ffe1ff */
[--C-:B------:R-:W-:Y:S01]  /*5070*/  @!P3 IMAD.IADD R74, R74, 0x1, -R2.reuse ;  /* 0x000000014a4ab824 */ /* 0x100fe200078e0a02 */
[----:B------:R-:W-:Y:S01]  /*5080*/  ISETP.GE.AND P5, PT, R82, RZ, PT ;  /* 0x000000ff5200720c */ /* 0x000fe20003fa6270 */
[--C-:B------:R-:W-:Y:S01]  /*5090*/  @!P4 IMAD.IADD R73, R73, 0x1, -R2.reuse ;  /* 0x000000014949c824 */ /* 0x100fe200078e0a02 */
[----:B------:R-:W-:Y:S01]  /*50a0*/  ISETP.GE.AND P4, PT, R83, RZ, PT ;  /* 0x000000ff5300720c */ /* 0x000fe20003f86270 */
[C---:B------:R-:W-:Y:S01]  /*50b0*/  IMAD R77, R2.reuse, R77, R79 ;  /* 0x0000004d024d7224 */ /* 0x040fe200078e024f */
[----:B------:R-:W-:Y:S01]  /*50c0*/  LOP3.LUT R83, R7, 0xae, RZ, 0xfc, !PT ;  /* 0x000000ae07537812 */ /* 0x000fe200078efcff */
[--C-:B------:R-:W-:Y:S01]  /*50d0*/  @!P0 IMAD.IADD R75, R75, 0x1, -R2.reuse ;  /* 0x000000014b4b8824 */ /* 0x100fe200078e0a02 */
[C---:B------:R-:W-:Y:S01]  /*50e0*/  ISETP.GT.U32.AND P0, PT, R2.reuse, R74, PT ;  /* 0x0000004a0200720c */ /* 0x040fe20003f04070 */
[----:B------:R-:W-:Y:S01]  /*50f0*/  @!P1 IMAD.MOV R73, RZ, RZ, -R73 ;  /* 0x000000ffff499224 */ /* 0x000fe200078e0a49 */
[----:B------:R-:W-:Y:S01]  /*5100*/  ISETP.GT.U32.AND P1, PT, R2, R77, PT ;  /* 0x0000004d0200720c */ /* 0x000fe20003f24070 */
[----:B------:R-:W-:Y:S01]  /*5110*/  @!P6 IMAD.IADD R72, R72, 0x1, -R2 ;  /* 0x000000014848e824 */ /* 0x000fe200078e0a02 */
[----:B------:R-:W-:Y:S01]  /*5120*/  ISETP.GT.U32.AND P6, PT, R2, R76, PT ;  /* 0x0000004c0200720c */ /* 0x000fe20003fc4070 */
[----:B------:R-:W-:Y:S01]  /*5130*/  IMAD.HI.U32 R78, R3, R80, RZ ;  /* 0x00000050034e7227 */ /* 0x000fe200078e00ff */
[----:B------:R-:W-:-:S02]  /*5140*/  IABS R81, R83 ;  /* 0x0000005300517213 */ /* 0x000fc40000000000 */
[----:B------:R-:W-:Y:S01]  /*5150*/  ISETP.GE.AND P3, PT, R84, RZ, PT ;  /* 0x000000ff5400720c */ /* 0x000fe20003f66270 */
[----:B------:R-:W-:Y:S01]  /*5160*/  IMAD.MOV R79, RZ, RZ, -R78 ;  /* 0x000000ffff4f7224 */ /* 0x000fe200078e0a4e */
[----:B------:R-:W-:Y:S01]  /*5170*/  IABS R82, R87 ;  /* 0x0000005700527213 */ /* 0x000fe20000000000 */
[----:B------:R-:W-:Y:S02]  /*5180*/  @!P2 IMAD.MOV R72, RZ, RZ, -R72 ;  /* 0x000000ffff48a224 */ /* 0x000fe400078e0a48 */
[----:B------:R-:W-:Y:S01]  /*5190*/  @!P0 IMAD.IADD R74, R74, 0x1, -R2 ;  /* 0x000000014a4a8824 */ /* 0x000fe200078e0a02 */
[----:B------:R-:W-:Y:S01]  /*51a0*/  ISETP.GE.AND P0, PT, R85, RZ, PT ;  /* 0x000000ff5500720c */ /* 0x000fe20003f06270 */
[----:B------:R-:W-:Y:S01]  /*51b0*/  IMAD R78, R2, R79, R80 ;  /* 0x0000004f024e7224 */ /* 0x000fe200078e0250 */
[----:B------:R-:W-:Y:S01]  /*51c0*/  LOP3.LUT R85, R7, 0xb2, RZ, 0xfc, !PT ;  /* 0x000000b207557812 */ /* 0x000fe200078efcff */
[----:B------:R-:W-:Y:S01]  /*51d0*/  @!P1 IMAD.IADD R77, R77, 0x1, -R2 ;  /* 0x000000014d4d9824 */ /* 0x000fe200078e0a02 */
[----:B------:R-:W-:Y:S01]  /*51e0*/  ISETP.GE.AND P1, PT, R83, RZ, PT ;  /* 0x000000ff5300720c */ /* 0x000fe20003f26270 */
[----:B------:R-:W-:Y:S01]  /*51f0*/  IMAD.HI.U32 R79, R3, R81, RZ ;  /* 0x00000051034f7227 */ /* 0x000fe200078e00ff */
[----:B------:R-:W-:-:S03]  /*5200*/  IABS R84, R85 ;  /* 0x0000005500547213 */ /* 0x000fc60000000000 */
[----:B------:R-:W-:Y:S01]  /*5210*/  @!P6 IMAD.IADD R76, R76, 0x1, -R2 ;  /* 0x000000014c4ce824 */ /* 0x000fe200078e0a02 */
[C---:B------:R-:W-:Y:S01]  /*5220*/  ISETP.GT.U32.AND P6, PT, R2.reuse, R75, PT ;  /* 0x0000004b0200720c */ /* 0x040fe20003fc4070 */
[----:B------:R-:W-:Y:S01]  /*5230*/  @!P5 IMAD.MOV R74, RZ, RZ, -R74 ;  /* 0x000000ffff4ad224 */ /* 0x000fe200078e0a4a */
[C---:B------:R-:W-:Y:S01]  /*5240*/  ISETP.GT.U32.AND P5, PT, R2.reuse, R77, PT ;  /* 0x0000004d0200720c */ /* 0x040fe20003fa4070 */
[----:B------:R-:W-:Y:S01]  /*5250*/  IMAD.MOV R79, RZ, RZ, -R79 ;  /* 0x000000ffff4f7224 */ /* 0x000fe200078e0a4f */
[----:B------:R-:W-:Y:S01]  /*5260*/  ISETP.GT.U32.AND P2, PT, R2, R76, PT ;  /* 0x0000004c0200720c */ /* 0x000fe20003f44070 */
[----:B------:R-:W-:-:S04]  /*5270*/  IMAD.HI.U32 R80, R3, R82, RZ ;  /* 0x0000005203507227 */ /* 0x000fc800078e00ff */
[----:B------:R-:W-:Y:S02]  /*5280*/  IMAD R79, R2, R79, R81 ;  /* 0x0000004f024f7224 */ /* 0x000fe400078e0251 */
[----:B------:R-:W-:-:S04]  /*5290*/  IMAD.HI.U32 R81, R3, R84, RZ ;  /* 0x0000005403517227 */ /* 0x000fc800078e00ff */
[----:B------:R-:W-:Y:S02]  /*52a0*/  IMAD.MOV R81, RZ, RZ, -R81 ;  /* 0x000000ffff517224 */ /* 0x000fe400078e0a51 */
[--C-:B------:R-:W-:Y:S01]  /*52b0*/  @!P6 IMAD.IADD R75, R75, 0x1, -R2.reuse ;  /* 0x000000014b4be824 */ /* 0x100fe200078e0a02 */
[C---:B------:R-:W-:Y:S01]  /*52c0*/  ISETP.GT.U32.AND P6, PT, R2.reuse, R78, PT ;  /* 0x0000004e0200720c */ /* 0x040fe20003fc4070 */
[----:B------:R-:W-:Y:S02]  /*52d0*/  @!P5 IMAD.IADD R77, R77, 0x1, -R2 ;  /* 0x000000014d4dd824 */ /* 0x000fe400078e0a02 */
[C---:B------:R-:W-:Y:S01]  /*52e0*/  IMAD R81, R2.reuse, R81, R84 ;  /* 0x0000005102517224 */ /* 0x040fe200078e0254 */
[----:B------:R-:W-:Y:S01]  /*52f0*/  @!P4 IADD3 R75, -R75, RZ, RZ ;  /* 0x000000ff4b4bc210 */ /* 0x000fe20007ffe1ff */
[----:B------:R-:W-:Y:S01]  /*5300*/  @!P0 IMAD.MOV R77, RZ, RZ, -R77 ;  /* 0x000000ffff4d8224 */ /* 0x000fe200078e0a4d */
[C---:B------:R-:W-:Y:S01]  /*5310*/  ISETP.GT.U32.AND P4, PT, R2.reuse, R79, PT ;  /* 0x0000004f0200720c */ /* 0x040fe20003f84070 */
[----:B------:R-:W-:Y:S01]  /*5320*/  IMAD.MOV R83, RZ, RZ, -R80 ;  /* 0x000000ffff537224 */ /* 0x000fe200078e0a50 */
[----:B------:R-:W-:Y:S01]  /*5330*/  ISETP.GT.U32.AND P0, PT, R2, R81, PT ;  /* 0x000000510200720c */ /* 0x000fe20003f04070 */
[----:B------:R-:W-:Y:S01]  /*5340*/  @!P2 IMAD.IADD R76, R76, 0x1, -R2 ;  /* 0x000000014c4ca824 */ /* 0x000fe200078e0a02 */
[----:B------:R-:W-:Y:S01]  /*5350*/  ISETP.GE.AND P2, PT, R86, RZ, PT ;  /* 0x000000ff5600720c */ /* 0x000fe20003f46270 */
[----:B------:R-:W-:Y:S01]  /*5360*/  IMAD R80, R2, R83, R82 ;  /* 0x0000005302507224 */ /* 0x000fe200078e0252 */
[----:B------:R-:W-:Y:S01]  /*5370*/  IABS R86, R88 ;  /* 0x0000005800567213 */ /* 0x000fe20000000000 */
[----:B------:R-:W-:Y:S01]  /*5380*/  @!P6 IMAD.IADD R78, R78, 0x1, -R2 ;  /* 0x000000014e4ee824 */ /* 0x000fe200078e0a02 */
[----:B------:R-:W-:Y:S01]  /*5390*/  LOP3.LUT R82, R7, 0xb4, RZ, 0xfc, !PT ;  /* 0x000000b407527812 */ /* 0x000fe200078efcff */
[----:B------:R-:W-:Y:S01]  /*53a0*/  @!P3 IMAD.MOV R76, RZ, RZ, -R76 ;  /* 0x000000ffff4cb224 */ /* 0x000fe200078e0a4c */
[C---:B------:R-:W-:Y:S01]  /*53b0*/  ISETP.GT.U32.AND P5, PT, R2.reuse, R80, PT ;  /* 0x000000500200720c */ /* 0x040fe20003fa4070 */
[----:B------:R-:W-:Y:S01]  /*53c0*/  IMAD.HI.U32 R83, R3, R86, RZ ;  /* 0x0000005603537227 */ /* 0x000fe200078e00ff */
[----:B------:R-:W-:-:S02]  /*53d0*/  ISETP.GT.U32.AND P6, PT, R2, R78, PT ;  /* 0x0000004e0200720c */ /* 0x000fc40003fc4070 */
[----:B------:R-:W-:Y:S01]  /*53e0*/  ISETP.GE.AND P3, PT, R87, RZ, PT ;  /* 0x000000ff5700720c */ /* 0x000fe20003f66270 */
[--C-:B------:R-:W-:Y:S01]  /*53f0*/  @!P0 IMAD.IADD R81, R81, 0x1, -R2.reuse ;  /* 0x0000000151518824 */ /* 0x100fe200078e0a02 */
[----:B------:R-:W-:Y:S01]  /*5400*/  IABS R87, R89 ;  /* 0x0000005900577213 */ /* 0x000fe20000000000 */
[----:B------:R-:W-:Y:S02]  /*5410*/  @!P4 IMAD.IADD R79, R79, 0x1, -R2 ;  /* 0x000000014f4fc824 */ /* 0x000fe400078e0a02 */
[----:B------:R-:W-:Y:S01]  /*5420*/  IMAD.MOV R83, RZ, RZ, -R83 ;  /* 0x000000ffff537224 */ /* 0x000fe200078e0a53 */
[C---:B------:R-:W-:Y:S01]  /*5430*/  ISETP.GT.U32.AND P0, PT, R2.reuse, R81, PT ;  /* 0x000000510200720c */ /* 0x040fe20003f04070 */
[----:B------:R-:W-:Y:S01]  /*5440*/  IMAD.HI.U32 R84, R3, R87, RZ ;  /* 0x0000005703547227 */ /* 0x000fe200078e00ff */
[----:B------:R-:W-:-:S03]  /*5450*/  ISETP.GT.U32.AND P4, PT, R2, R79, PT ;  /* 0x0000004f0200720c */ /* 0x000fc60003f84070 */
[--C-:B------:R-:W-:Y:S01]  /*5460*/  @!P6 IMAD.IADD R78, R78, 0x1, -R2.reuse ;  /* 0x000000014e4ee824 */ /* 0x100fe200078e0a02 */
[----:B------:R-:W-:Y:S01]  /*5470*/  ISETP.GE.AND P6, PT, R85, RZ, PT ;  /* 0x000000ff5500720c */ /* 0x000fe20003fc6270 */
[----:B------:R-:W-:Y:S01]  /*5480*/  @!P5 IMAD.IADD R80, R80, 0x1, -R2 ;  /* 0x000000015050d824 */ /* 0x000fe200078e0a02 */
[----:B------:R-:W-:Y:S01]  /*5490*/  IABS R85, R82 ;  /* 0x0000005200557213 */ /* 0x000fe20000000000 */
[C---:B------:R-:W-:Y:S02]  /*54a0*/  IMAD R83, R2.reuse, R83, R86 ;  /* 0x0000005302537224 */ /* 0x040fe400078e0256 */
[----:B------:R-:W-:Y:S01]  /*54b0*/  @!P2 IMAD.MOV R78, RZ, RZ, -R78 ;  /* 0x000000ffff4ea224 */ /* 0x000fe200078e0a4e */
[----:B------:R-:W-:Y:S01]  /*54c0*/  ISETP.GT.U32.AND P5, PT, R2, R80, PT ;  /* 0x000000500200720c */ /* 0x000fe20003fa4070 */
[----:B------:R-:W-:Y:S01]  /*54d0*/  @!P0 IMAD.IADD R81, R81, 0x1, -R2 ;  /* 0x0000000151518824 */ /* 0x000fe200078e0a02 */
[----:B------:R-:W-:Y:S01]  /*54e0*/  ISETP.GE.AND P2, PT, R82, RZ, PT ;  /* 0x000000ff5200720c */ /* 0x000fe20003f46270 */
[----:B------:R-:W-:Y:S01]  /*54f0*/  IMAD.HI.U32 R82, R3, R85, RZ ;  /* 0x0000005503527227 */ /* 0x000fe200078e00ff */
[----:B------:R-:W-:-:S03]  /*5500*/  ISETP.GT.U32.AND P0, PT, R2, R83, PT ;  /* 0x000000530200720c */ /* 0x000fc60003f04070 */
[----:B------:R-:W-:Y:S02]  /*5510*/  IMAD.MOV R82, RZ, RZ, -R82 ;  /* 0x000000ffff527224 */ /* 0x000fe400078e0a52 */
[----:B------:R-:W-:Y:S01]  /*5520*/  @!P4 IMAD.IADD R79, R79, 0x1, -R2 ;  /* 0x000000014f4fc824 */ /* 0x000fe200078e0a02 */
[----:B------:R-:W-:Y:S01]  /*5530*/  ISETP.GE.AND P4, PT, R88, RZ, PT ;  /* 0x000000ff5800720c */ /* 0x000fe20003f86270 */
[----:B------:R-:W-:Y:S02]  /*5540*/  IMAD.MOV R84, RZ, RZ, -R84 ;  /* 0x000000ffff547224 */ /* 0x000fe400078e0a54 */
[----:B------:R-:W-:Y:S01]  /*5550*/  IMAD R82, R2, R82, R85 ;  /* 0x0000005202527224 */ /* 0x000fe200078e0255 */
[----:B------:R-:W-:Y:S01]  /*5560*/  LOP3.LUT R85, R7, 0xba, RZ, 0xfc, !PT ;  /* 0x000000ba07557812 */ /* 0x000fe200078efcff */
[--C-:B------:R-:W-:Y:S01]  /*5570*/  @!P5 IMAD.IADD R80, R80, 0x1, -R2.reuse ;  /* 0x000000015050d824 */ /* 0x100fe200078e0a02 */
[----:B------:R-:W-:Y:S01]  /*5580*/  ISETP.GE.AND P5, PT, R89, RZ, PT ;  /* 0x000000ff5900720c */ /* 0x000fe20003fa6270 */
[C---:B------:R-:W-:Y:S01]  /*5590*/  IMAD R84, R2.reuse, R84, R87 ;  /* 0x0000005402547224 */ /* 0x040fe200078e0257 */
[----:B------:R-:W-:Y:S01]  /*55a0*/  IABS R89, R85 ;  /* 0x0000005500597213 */ /* 0x000fe20000000000 */
[----:B------:R-:W-:Y:S01]  /*55b0*/  @!P1 IMAD.MOV R79, RZ, RZ, -R79 ;  /* 0x000000ffff4f9224 */ /* 0x000fe200078e0a4f */
[----:B------:R-:W-:Y:S01]  /*55c0*/  ISETP.GT.U32.AND P1, PT, R2, R82, PT ;  /* 0x000000520200720c */ /* 0x000fe20003f24070 */
[----:B------:R-:W-:Y:S01]  /*55d0*/  @!P0 IMAD.IADD R83, R83, 0x1, -R2 ;  /* 0x0000000153538824 */ /* 0x000fe200078e0a02 */
[----:B------:R-:W-:Y:S01]  /*55e0*/  @!P3 IADD3 R80, -R80, RZ, RZ ;  /* 0x000000ff5050b210 */ /* 0x000fe20007ffe1ff */
[----:B------:R-:W-:Y:S01]  /*55f0*/  @!P6 IMAD.MOV R81, RZ, RZ, -R81 ;  /* 0x000000ffff51e224 */ /* 0x000fe200078e0a51 */
[----:B------:R-:W-:Y:S01]  /*5600*/  ISETP.GE.AND P3, PT, R85, RZ, PT ;  /* 0x000000ff5500720c */ /* 0x000fe20003f66270 */
[----:B------:R-:W-:Y:S01]  /*5610*/  IMAD.HI.U32 R85, R3, R89, RZ ;  /* 0x0000005903557227 */ /* 0x000fe200078e00ff */
[----:B------:R-:W-:-:S02]  /*5620*/  ISETP.GT.U32.AND P0, PT, R2, R83, PT ;  /* 0x000000530200720c */ /* 0x000fc40003f04070 */
[----:B------:R-:W-:Y:S01]  /*5630*/  ISETP.GT.U32.AND P6, PT, R2, R84, PT ;  /* 0x000000540200720c */ /* 0x000fe20003fc4070 */
[----:B------:R-:W-:-:S04]  /*5640*/  IMAD.HI.U32 R86, R3, R90, RZ ;  /* 0x0000005a03567227 */ /* 0x000fc800078e00ff */
[----:B------:R-:W-:Y:S02]  /*5650*/  IMAD.MOV R85, RZ, RZ, -R85 ;  /* 0x000000ffff557224 */ /* 0x000fe400078e0a55 */
[----:B------:R-:W-:Y:S02]  /*5660*/  IMAD.MOV R91, RZ, RZ, -R86 ;  /* 0x000000ffff5b7224 */ /* 0x000fe400078e0a56 */
[----:B------:R-:W-:Y:S02]  /*5670*/  @!P1 IMAD.IADD R82, R82, 0x1, -R2 ;  /* 0x0000000152529824 */ /* 0x000fe400078e0a02 */
[C---:B------:R-:W-:Y:S02]  /*5680*/  IMAD R85, R2.reuse, R85, R89 ;  /* 0x0000005502557224 */ /* 0x040fe400078e0259 */
[C---:B------:R-:W-:Y:S01]  /*5690*/  IMAD R86, R2.reuse, R91, R90 ;  /* 0x0000005b02567224 */ /* 0x040fe200078e025a */
[C---:B------:R-:W-:Y:S01]  /*56a0*/  ISETP.GT.U32.AND P1, PT, R2.reuse, R82, PT ;  /* 0x000000520200720c */ /* 0x040fe20003f24070 */
[--C-:B------:R-:W-:Y:S01]  /*56b0*/  @!P0 IMAD.IADD R83, R83, 0x1, -R2.reuse ;  /* 0x0000000153538824 */ /* 0x100fe200078e0a02 */
[----:B------:R-:W-:Y:S01]  /*56c0*/  ISETP.GT.U32.AND P0, PT, R2, R85, PT ;  /* 0x000000550200720c */ /* 0x000fe20003f04070 */
[----:B------:R-:W-:Y:S01]  /*56d0*/  @!P6 IMAD.IADD R84, R84, 0x1, -R2 ;  /* 0x000000015454e824 */ /* 0x000fe200078e0a02 */
[----:B------:R-:W-:Y:S01]  /*56e0*/  ISETP.GT.U32.AND P6, PT, R2, R86, PT ;  /* 0x000000560200720c */ /* 0x000fe20003fc4070 */
[----:B------:R-:W-:Y:S01]  /*56f0*/  IMAD.HI.U32 R88, R3, R93, RZ ;  /* 0x0000005d03587227 */ /* 0x000fe200078e00ff */
[----:B------:R-:W-:-:S03]  /*5700*/  IABS R91, R98 ;  /* 0x00000062005b7213 */ /* 0x000fc60000000000 */
[----:B------:R-:W-:Y:S02]  /*5710*/  IMAD.MOV R88, RZ, RZ, -R88 ;  /* 0x000000ffff587224 */ /* 0x000fe400078e0a58 */
[----:B------:R-:W-:-:S04]  /*5720*/  IMAD.HI.U32 R87, R3, R92, RZ ;  /* 0x0000005c03577227 */ /* 0x000fc800078e00ff */
[----:B------:R-:W-:Y:S01]  /*5730*/  IMAD R88, R2, R88, R93 ;  /* 0x0000005802587224 */ /* 0x000fe200078e025d */
[----:B------:R-:W-:Y:S01]  /*5740*/  IABS R93, R99 ;  /* 0x00000063005d7213 */ /* 0x000fe20000000000 */
[--C-:B------:R-:W-:Y:S01]  /*5750*/  @!P1 IMAD.IADD R82, R82, 0x1, -R2.reuse ;  /* 0x0000000152529824 */ /* 0x100fe200078e0a02 */
[----:B------:R-:W-:Y:S01]  /*5760*/  ISETP.GE.AND P1, PT, R94, RZ, PT ;  /* 0x000000ff5e00720c */ /* 0x000fe20003f26270 */
[--C-:B------:R-:W-:Y:S01]  /*5770*/  @!P0 IMAD.IADD R85, R85, 0x1, -R2.reuse ;  /* 0x0000000155558824 */ /* 0x100fe200078e0a02 */
[----:B------:R-:W-:Y:S01]  /*5780*/  ISETP.GT.U32.AND P0, PT, R2, R84, PT ;  /* 0x000000540200720c */ /* 0x000fe20003f04070 */
[----:B------:R-:W-:Y:S01]  /*5790*/  @!P6 IMAD.IADD R86, R86, 0x1, -R2 ;  /* 0x000000015656e824 */ /* 0x000fe200078e0a02 */
[----:B------:R-:W-:Y:S01]  /*57a0*/  IABS R94, R100 ;  /* 0x00000064005e7213 */ /* 0x000fe20000000000 */
[----:B------:R-:W-:-:S03]  /*57b0*/  IMAD.HI.U32 R90, R3, R93, RZ ;  /* 0x0000005d035a7227 */ /* 0x000fc600078e00ff */
[C---:B------:R-:W-:Y:S01]  /*57c0*/  ISETP.GT.U32.AND P6, PT, R2.reuse, R86, PT ;  /* 0x000000560200720c */ /* 0x040fe20003fc4070 */
[----:B------:R-:W-:Y:S01]  /*57d0*/  @!P2 IMAD.MOV R82, RZ, RZ, -R82 ;  /* 0x000000ffff52a224 */ /* 0x000fe200078e0a52 */
[----:B------:R-:W-:Y:S01]  /*57e0*/  ISETP.GT.U32.AND P2, PT, R2, R85, PT ;  /* 0x000000550200720c */ /* 0x000fe20003f44070 */
[----:B------:R-:W-:Y:S01]  /*57f0*/  IMAD.MOV R87, RZ, RZ, -R87 ;  /* 0x000000ffff577224 */ /* 0x000fe200078e0a57 */
[----:B------:R-:W-:Y:S01]  /*5800*/  IADD3 R90, -R90, RZ, RZ ;  /* 0x000000ff5a5a7210 */ /* 0x000fe20007ffe1ff */
[----:B------:R-:W-:-:S04]  /*5810*/  IMAD.HI.U32 R89, R3, R91, RZ ;  /* 0x0000005b03597227 */ /* 0x000fc800078e00ff */
[C---:B------:R-:W-:Y:S02]  /*5820*/  IMAD R87, R2.reuse, R87, R92 ;  /* 0x0000005702577224 */ /* 0x040fe400078e025c */
[----:B------:R-:W-:Y:S02]  /*5830*/  IMAD.MOV R89, RZ, RZ, -R89 ;  /* 0x000000ffff597224 */ /* 0x000fe400078e0a59 */
[----:B------:R-:W-:Y:S01]  /*5840*/  @!P4 IMAD.MOV R83, RZ, RZ, -R83 ;  /* 0x000000ffff53c224 */ /* 0x000fe200078e0a53 */
[----:B------:R-:W-:Y:S01]  /*5850*/  ISETP.GT.U32.AND P4, PT, R2, R87, PT ;  /* 0x000000570200720c */ /* 0x000fe20003f84070 */
[----:B------:R-:W-:Y:S01]  /*5860*/  @!P0 IMAD.IADD R84, R84, 0x1, -R2 ;  /* 0x0000000154548824 */ /* 0x000fe200078e0a02 */
[C---:B------:R-:W-:Y:S01]  /*5870*/  ISETP.GT.U32.AND P0, PT, R2.reuse, R88, PT ;  /* 0x000000580200720c */ /* 0x040fe20003f04070 */
[C---:B------:R-:W-:Y:S02]  /*5880*/  IMAD R89, R2.reuse, R89, R91 ;  /* 0x0000005902597224 */ /* 0x040fe400078e025b */
[----:B------:R-:W-:-:S02]  /*5890*/  IMAD R90, R2, R90, R93 ;  /* 0x0000005a025a7224 */ /* 0x000fc400078e025d */
[--C-:B------:R-:W-:Y:S01]  /*58a0*/  @!P2 IMAD.IADD R85, R85, 0x1, -R2.reuse ;  /* 0x000000015555a824 */ /* 0x100fe200078e0a02 */
[----:B------:R-:W-:Y:S01]  /*58b0*/  ISETP.GT.U32.AND P2, PT, R2, R89, PT ;  /* 0x000000590200720c */ /* 0x000fe20003f44070 */
[----:B------:R-:W-:Y:S01]  /*58c0*/  @!P6 IMAD.IADD R86, R86, 0x1, -R2 ;  /* 0x000000015656e824 */ /* 0x000fe200078e0a02 */
[----:B------:R-:W-:Y:S01]  /*58d0*/  ISETP.GT.U32.AND P6, PT, R2, R90, PT ;  /* 0x0000005a0200720c */ /* 0x000fe20003fc4070 */
[----:B------:R-:W-:-:S04]  /*58e0*/  IMAD.HI.U32 R92, R3, R95, RZ ;  /* 0x0000005f035c7227 */ /* 0x000fc800078e00ff */
[--C-:B------:R-:W-:Y:S01]  /*58f0*/  @!P4 IMAD.IADD R87, R87, 0x1, -R2.reuse ;  /* 0x000000015757c824 */ /* 0x100fe200078e0a02 */
[----:B------:R-:W-:Y:S01]  /*5900*/  ISETP.GE.AND P4, PT, R96, RZ, PT ;  /* 0x000000ff6000720c */ /* 0x000fe20003f86270 */
[----:B------:R-:W-:Y:S01]  /*5910*/  @!P0 IMAD.IADD R88, R88, 0x1, -R2 ;  /* 0x0000000158588824 */ /* 0x000fe200078e0a02 */
[----:B------:R-:W-:Y:S01]  /*5920*/  IABS R96, R103 ;  /* 0x0000006700607213 */ /* 0x000fe20000000000 */
[----:B------:R-:W-:Y:S01]  /*5930*/  @!P5 IMAD.MOV R84, RZ, RZ, -R84 ;  /* 0x000000ffff54d224 */ /* 0x000fe200078e0a54 */
[----:B------:R-:W-:Y:S01]  /*5940*/  ISETP.GE.AND P0, PT, R97, RZ, PT ;  /* 0x000000ff6100720c */ /* 0x000fe20003f06270 */
[--C-:B------:R-:W-:Y:S01]  /*5950*/  @!P2 IMAD.IADD R89, R89, 0x1, -R2.reuse ;  /* 0x000000015959a824 */ /* 0x100fe200078e0a02 */
[----:B------:R-:W-:Y:S01]  /*5960*/  ISETP.GT.U32.AND P2, PT, R2, R87, PT ;  /* 0x000000570200720c */ /* 0x000fe20003f44070 */
[----:B------:R-:W-:Y:S01]  /*5970*/  @!P6 IMAD.IADD R90, R90, 0x1, -R2 ;  /* 0x000000015a5ae824 */ /* 0x000fe200078e0a02 */
[C---:B------:R-:W-:Y:S01]  /*5980*/  ISETP.GT.U32.AND P6, PT, R2.reuse, R88, PT ;  /* 0x000000580200720c */ /* 0x040fe20003fc4070 */
[----:B------:R-:W-:Y:S01]  /*5990*/  IMAD.MOV R92, RZ, RZ, -R92 ;  /* 0x000000ffff5c7224 */ /* 0x000fe200078e0a5c */
[----:B------:R-:W-:Y:S01]  /*59a0*/  ISETP.GT.U32.AND P5, PT, R2, R89, PT ;  /* 0x000000590200720c */ /* 0x000fe20003fa4070 */
[----:B------:R-:W-:-:S04]  /*59b0*/  IMAD.HI.U32 R91, R3, R94, RZ ;  /* 0x0000005e035b7227 */ /* 0x000fc800078e00ff */
[C---:B------:R-:W-:Y:S01]  /*59c0*/  IMAD R92, R2.reuse, R92, R95 ;  /* 0x0000005c025c7224 */ /* 0x040fe200078e025f */
[----:B------:R-:W-:Y:S01]  /*59d0*/  IABS R95, R102 ;  /* 0x00000066005f7213 */ /* 0x000fe20000000000 */
[----:B------:R-:W-:Y:S01]  /*59e0*/  @!P3 IMAD.MOV R85, RZ, RZ, -R85 ;  /* 0x000000ffff55b224 */ /* 0x000fe200078e0a55 */
[----:B------:R-:W-:Y:S01]  /*59f0*/  ISETP.GT.U32.AND P3, PT, R2, R90, PT ;  /* 0x0000005a0200720c */ /* 0x000fe20003f64070 */
[--C-:B------:R-:W-:Y:S01]  /*5a00*/  @!P2 IMAD.IADD R87, R87, 0x1, -R2.reuse ;  /* 0x000000015757a824 */ /* 0x100fe200078e0a02 */
[----:B------:R-:W-:Y:S01]  /*5a10*/  ISETP.GE.AND P2, PT, R98, RZ, PT ;  /* 0x000000ff6200720c */ /* 0x000fe20003f46270 */
[----:B------:R-:W-:Y:S01]  /*5a20*/  @!P6 IMAD.IADD R88, R88, 0x1, -R2 ;  /* 0x000000015858e824 */ /* 0x000fe200078e0a02 */
[----:B------:R-:W-:Y:S01]  /*5a30*/  ISETP.GT.U32.AND P6, PT, R2, R92, PT ;  /* 0x0000005c0200720c */ /* 0x000fe20003fc4070 */
[----:B------:R-:W-:Y:S01]  /*5a40*/  IMAD.MOV R91, RZ, RZ, -R91 ;  /* 0x000000ffff5b7224 */ /* 0x000fe200078e0a5b */
[----:B------:R-:W-:Y:S01]  /*5a50*/  @!P5 IADD3 R89, R89, -R2, RZ ;  /* 0x800000025959d210 */ /* 0x000fe20007ffe0ff */
[----:B------:R-:W-:Y:S01]  /*5a60*/  IMAD.HI.U32 R93, R3, R95, RZ ;  /* 0x0000005f035d7227 */ /* 0x000fe200078e00ff */
[----:B------:R-:W-:-:S03]  /*5a70*/  ISETP.GE.AND P5, PT, R99, RZ, PT ;  /* 0x000000ff6300720c */ /* 0x000fc60003fa6270 */
[----:B------:R-:W-:Y:S02]  /*5a80*/  IMAD R91, R2, R91, R94 ;  /* 0x0000005b025b7224 */ /* 0x000fe400078e025e */
[----:B------:R-:W-:-:S04]  /*5a90*/  IMAD.HI.U32 R94, R3, R96, RZ ;  /* 0x00000060035e7227 */ /* 0x000fc800078e00ff */
[----:B------:R-:W-:Y:S02]  /*5aa0*/  IMAD.MOV R93, RZ, RZ, -R93 ;  /* 0x000000ffff5d7224 */ /* 0x000fe400078e0a5d */
[----:B------:R-:W-:Y:S01]  /*5ab0*/  @!P1 IMAD.MOV R86, RZ, RZ, -R86 ;  /* 0x000000ffff569224 */ /* 0x000fe200078e0a56 */
[C---:B------:R-:W-:Y:S01]  /*5ac0*/  ISETP.GT.U32.AND P1, PT, R2.reuse, R91, PT ;  /* 0x0000005b0200720c */ /* 0x040fe20003f24070 */
[----:B------:R-:W-:Y:S02]  /*5ad0*/  IMAD.MOV R97, RZ, RZ, -R94 ;  /* 0x000000ffff617224 */ /* 0x000fe400078e0a5e */
[----:B------:R-:W-:Y:S01]  /*5ae0*/  IMAD R93, R2, R93, R95 ;  /* 0x0000005d025d7224 */ /* 0x000fe200078e025f */
[----:B------:R-:W-:Y:S01]  /*5af0*/  LOP3.LUT R95, R7, 0xce, RZ, 0xfc, !PT ;  /* 0x000000ce075f7812 */ /* 0x000fe200078efcff */
[--C-:B------:R-:W-:Y:S01]  /*5b00*/  @!P3 IMAD.IADD R90, R90, 0x1, -R2.reuse ;  /* 0x000000015a5ab824 */ /* 0x100fe200078e0a02 */
[----:B------:R-:W-:Y:S01]  /*5b10*/  ISETP.GE.AND P3, PT, R100, RZ, PT ;  /* 0x000000ff6400720c */ /* 0x000fe20003f66270 */
        /* <DEDUP_REMOVED lines=8> */
[----:B------:R-:W-:Y:S01]  /*5ba0*/  @!P5 IMAD.MOV R90, RZ, RZ, -R90 ;  /* 0x000000ffff5ad224 */ /* 0x000fe200078e0a5a */
[C---:B------:R-:W-:Y:S01]  /*5bb0*/  ISETP.GT.U32.AND P5, PT, R2.reuse, R94, PT ;  /* 0x0000005e0200720c */ /* 0x040fe20003fa4070 */
[----:B------:R-:W-:Y:S01]  /*5bc0*/  @!P1 IMAD.IADD R91, R91, 0x1, -R2 ;  /* 0x000000015b5b9824 */ /* 0x000fe200078e0a02 */
[----:B------:R-:W-:Y:S01]  /*5bd0*/  LOP3.LUT R96, R7, 0xd0, RZ, 0xfc, !PT ;  /* 0x000000d007607812 */ /* 0x000fe200078efcff */
[----:B------:R-:W-:Y:S01]  /*5be0*/  @!P4 IMAD.MOV R87, RZ, RZ, -R87 ;  /* 0x000000ffff57c224 */ /* 0x000fe200078e0a57 */
[----:B------:R-:W-:Y:S01]  /*5bf0*/  ISETP.GE.AND P1, PT, R101, RZ, PT ;  /* 0x000000ff6500720c */ /* 0x000fe20003f26270 */
[----:B------:R-:W-:Y:S01]  /*5c00*/  IMAD.HI.U32 R223, R3, R220, RZ ;  /* 0x000000dc03df7227 */ /* 0x000fe200078e00ff */
[----:B------:R-:W-:-:S02]  /*5c10*/  ISETP.GT.U32.AND P4, PT, R2, R91, PT ;  /* 0x0000005b0200720c */ /* 0x000fc40003f84070 */
[----:B------:R-:W-:Y:S01]  /*5c20*/  IABS R98, R96 ;  /* 0x0000006000627213 */ /* 0x000fe20000000000 */
[--C-:B------:R-:W-:Y:S01]  /*5c30*/  @!P2 IMAD.IADD R93, R93, 0x1, -R2.reuse ;  /* 0x000000015d5da824 */ /* 0x100fe200078e0a02 */
[----:B------:R-:W-:Y:S01]  /*5c40*/  ISETP.GE.AND P2, PT, R96, RZ, PT ;  /* 0x000000ff6000720c */ /* 0x000fe20003f46270 */
[--C-:B------:R-:W-:Y:S01]  /*5c50*/  @!P0 IMAD.IADD R92, R92, 0x1, -R2.reuse ;  /* 0x000000015c5c8824 */ /* 0x100fe200078e0a02 */
[----:B------:R-:W-:Y:S01]  /*5c60*/  ISETP.GE.AND P0, PT, R95, RZ, PT ;  /* 0x000000ff5f00720c */ /* 0x000fe20003f06270 */
[--C-:B------:R-:W-:Y:S01]  /*5c70*/  @!P5 IMAD.IADD R94, R94, 0x1, -R2.reuse ;  /* 0x000000015e5ed824 */ /* 0x100fe200078e0a02 */
[----:B------:R-:W-:Y:S01]  /*5c80*/  ISETP.GT.U32.AND P5, PT, R2, R93, PT ;  /* 0x0000005d0200720c */ /* 0x000fe20003fa4070 */
[----:B------:R-:W-:Y:S01]  /*5c90*/  IMAD.HI.U32 R95, R3, R97, RZ ;  /* 0x00000061035f7227 */ /* 0x000fe200078e00ff */
[C---:B------:R-:W-:Y:S02]  /*5ca0*/  LOP3.LUT R100, R7.reuse, 0xd2, RZ, 0xfc, !PT ;  /* 0x000000d207647812 */ /* 0x040fe400078efcff */
[----:B------:R-:W-:Y:S01]  /*5cb0*/  LOP3.LUT R101, R7, 0xd6, RZ, 0xfc, !PT ;  /* 0x000000d607657812 */ /* 0x000fe200078efcff */
[----:B------:R-:W-:Y:S01]  /*5cc0*/  IMAD.MOV R95, RZ, RZ, -R95 ;  /* 0x000000ffff5f7224 */ /* 0x000fe200078e0a5f */
[----:B------:R-:W-:Y:S01]  /*5cd0*/  IABS R102, R107 ;  /* 0x0000006b00667213 */ /* 0x000fe20000000000 */
[----:B------:R-:W-:Y:S01]  /*5ce0*/  @!P4 IMAD.IADD R91, R91, 0x1, -R2 ;  /* 0x000000015b5bc824 */ /* 0x000fe200078e0a02 */
[----:B------:R-:W-:Y:S01]  /*5cf0*/  ISETP.GE.AND P4, PT, R103, RZ, PT ;  /* 0x000000ff6700720c */ /* 0x000fe20003f86270 */
[----:B------:R-:W-:-:S04]  /*5d00*/  IMAD.HI.U32 R96, R3, R98, RZ ;  /* 0x0000006203607227 */ /* 0x000fc800078e00ff */
[----:B------:R-:W-:Y:S01]  /*5d10*/  IMAD R95, R2, R95, R97 ;  /* 0x0000005f025f7224 */ /* 0x000fe200078e0261 */
[----:B------:R-:W-:Y:S01]  /*5d20*/  IADD3 R99, -R96, RZ, RZ ;  /* 0x000000ff60637210 */ /* 0x000fe20007ffe1ff */
[----:B------:R-:W-:Y:S01]  /*5d30*/  @!P3 IMAD.MOV R91, RZ, RZ, -R91 ;  /* 0x000000ffff5bb224 */ /* 0x000fe200078e0a5b */
[C---:B------:R-:W-:Y:S01]  /*5d40*/  ISETP.GT.U32.AND P3, PT, R2.reuse, R94, PT ;  /* 0x0000005e0200720c */ /* 0x040fe20003f64070 */
[----:B------:R-:W-:Y:S01]  /*5d50*/  @!P5 IMAD.IADD R93, R93, 0x1, -R2 ;  /* 0x000000015d5dd824 */ /* 0x000fe200078e0a02 */
[----:B------:R-:W-:Y:S01]  /*5d60*/  ISETP.GT.U32.AND P5, PT, R2, R95, PT ;  /* 0x0000005f0200720c */ /* 0x000fe20003fa4070 */
[----:B------:R-:W-:Y:S01]  /*5d70*/  @!P1 IMAD.MOV R92, RZ, RZ, -R92 ;  /* 0x000000ffff5c9224 */ /* 0x000fe200078e0a5c */
[----:B------:R-:W-:Y:S01]  /*5d80*/  ISETP.GE.AND P1, PT, R100, RZ, PT ;  /* 0x000000ff6400720c */ /* 0x000fe20003f26270 */
[C---:B------:R-:W-:Y:S01]  /*5d90*/  IMAD R96, R2.reuse, R99, R98 ;  /* 0x0000006302607224 */ /* 0x040fe200078e0262 */
[----:B------:R-:W-:Y:S01]  /*5da0*/  IABS R100, R100 ;  /* 0x0000006400647213 */ /* 0x000fe20000000000 */
[----:B------:R-:W-:Y:S01]  /*5db0*/  @!P6 IMAD.MOV R93, RZ, RZ, -R93 ;  /* 0x000000ffff5de224 */ /* 0x000fe200078e0a5d */
[----:B------:R-:W-:Y:S01]  /*5dc0*/  LOP3.LUT R97, R7, 0xd4, RZ, 0xfc, !PT ;  /* 0x000000d407617812 */ /* 0x000fe200078efcff */
[----:B------:R-:W-:Y:S01]  /*5dd0*/  IMAD.MOV R223, RZ, RZ, -R223 ;  /* 0x000000ffffdf7224 */ /* 0x000fe200078e0adf */
[----:B------:R-:W-:Y:S01]  /*5de0*/  ISETP.GT.U32.AND P6, PT, R2, R96, PT ;  /* 0x000000600200720c */ /* 0x000fe20003fc4070 */
[----:B------:R-:W-:Y:S01]  /*5df0*/  IMAD.MOV.U32 R99, RZ, RZ, R100 ;  /* 0x000000ffff637224 */ /* 0x000fe200078e0064 */
[----:B------:R-:W-:Y:S01]  /*5e00*/  IABS R100, R97 ;  /* 0x0000006100647213 */ /* 0x000fe20000000000 */
[--C-:B------:R-:W-:Y:S01]  /*5e10*/  @!P3 IMAD.IADD R94, R94, 0x1, -R2.reuse ;  /* 0x000000015e5eb824 */ /* 0x100fe200078e0a02 */
[----:B------:R-:W-:Y:S01]  /*5e20*/  ISETP.GE.AND P3, PT, R97, RZ, PT ;  /* 0x000000ff6100720c */ /* 0x000fe20003f66270 */
[----:B------:R-:W-:-:S02]  /*5e30*/  @!P5 IMAD.IADD R95, R95, 0x1, -R2 ;  /* 0x000000015f5fd824 */ /* 0x000fc400078e0a02 */
[----:B------:R-:W-:-:S03]  /*5e40*/  IMAD.HI.U32 R97, R3, R99, RZ ;  /* 0x0000006303617227 */ /* 0x000fc600078e00ff */
[----:B------:R-:W-:Y:S01]  /*5e50*/  ISETP.GT.U32.AND P5, PT, R2, R95, PT ;  /* 0x0000005f0200720c */ /* 0x000fe20003fa4070 */
[----:B------:R-:W-:Y:S02]  /*5e60*/  IMAD.MOV R97, RZ, RZ, -R97 ;  /* 0x000000ffff617224 */ /* 0x000fe400078e0a61 */
[----:B------:R-:W-:-:S04]  /*5e70*/  IMAD.HI.U32 R98, R3, R100, RZ ;  /* 0x0000006403627227 */ /* 0x000fc800078e00ff */
[----:B------:R-:W-:Y:S01]  /*5e80*/  @!P4 IMAD.MOV R94, RZ, RZ, -R94 ;  /* 0x000000ffff5ec224 */ /* 0x000fe200078e0a5e */
[----:B------:R-:W-:Y:S01]  /*5e90*/  ISETP.GE.AND P4, PT, R101, RZ, PT ;  /* 0x000000ff6500720c */ /* 0x000fe20003f86270 */
[----:B------:R-:W-:Y:S01]  /*5ea0*/  IMAD R97, R2, R97, R99 ;  /* 0x0000006102617224 */ /* 0x000fe200078e0263 */
[----:B------:R-:W-:Y:S01]  /*5eb0*/  IABS R101, R101 ;  /* 0x0000006500657213 */ /* 0x000fe20000000000 */
[----:B------:R-:W-:Y:S02]  /*5ec0*/  @!P6 IMAD.IADD R96, R96, 0x1, -R2 ;  /* 0x000000016060e824 */ /* 0x000fe400078e0a02 */
[----:B------:R-:W-:Y:S02]  /*5ed0*/  IMAD.MOV R99, RZ, RZ, -R98 ;  /* 0x000000ffff637224 */ /* 0x000fe400078e0a62 */
[----:B------:R-:W-:Y:S01]  /*5ee0*/  @!P5 IMAD.IADD R95, R95, 0x1, -R2 ;  /* 0x000000015f5fd824 */ /* 0x000fe200078e0a02 */
[C---:B------:R-:W-:Y:S01]  /*5ef0*/  ISETP.GT.U32.AND P6, PT, R2.reuse, R96, PT ;  /* 0x000000600200720c */ /* 0x040fe20003fc4070 */
[C---:B------:R-:W-:Y:S01]  /*5f00*/  IMAD R98, R2.reuse, R99, R100 ;  /* 0x0000006302627224 */ /* 0x040fe200078e0264 */
[----:B------:R-:W-:Y:S01]  /*5f10*/  ISETP.GT.U32.AND P5, PT, R2, R97, PT ;  /* 0x000000610200720c */ /* 0x000fe20003fa4070 */
[----:B------:R-:W-:-:S04]  /*5f20*/  IMAD.HI.U32 R99, R3, R101, RZ ;  /* 0x0000006503637227 */ /* 0x000fc800078e00ff */
[----:B------:R-:W-:-:S04]  /*5f30*/  IMAD.HI.U32 R100, R3, R102, RZ ;  /* 0x0000006603647227 */ /* 0x000fc800078e00ff */
[----:B------:R-:W-:Y:S02]  /*5f40*/  IMAD.MOV R99, RZ, RZ, -R99 ;  /* 0x000000ffff637224 */ /* 0x000fe400078e0a63 */
[----:B------:R-:W-:Y:S02]  /*5f50*/  IMAD.MOV R103, RZ, RZ, -R100 ;  /* 0x000000ffff677224 */ /* 0x000fe400078e0a64 */
[C---:B------:R-:W-:Y:S02]  /*5f60*/  IMAD R99, R2.reuse, R99, R101 ;  /* 0x0000006302637224 */ /* 0x040fe400078e0265 */
[----:B------:R-:W-:Y:S01]  /*5f70*/  IMAD R100, R2, R103, R102 ;  /* 0x0000006702647224 */ /* 0x000fe200078e0266 */
[----:B------:R-:W-:Y:S01]  /*5f80*/  IABS R103, R109 ;  /* 0x0000006d00677213 */ /* 0x000fe20000000000 */
[--C-:B------:R-:W-:Y:S01]  /*5f90*/  @!P6 IMAD.IADD R96, R96, 0x1, -R2.reuse ;  /* 0x000000016060e824 */ /* 0x100fe200078e0a02 */
[C---:B------:R-:W-:Y:S01]  /*5fa0*/  ISETP.GT.U32.AND P6, PT, R2.reuse, R99, PT ;  /* 0x000000630200720c */ /* 0x040fe20003fc4070 */
[----:B------:R-:W-:Y:S01]  /*5fb0*/  @!P5 IMAD.IADD R97, R97, 0x1, -R2 ;  /* 0x000000016161d824 */ /* 0x000fe200078e0a02 */
[----:B------:R-:W-:Y:S01]  /*5fc0*/  ISETP.GT.U32.AND P5, PT, R2, R100, PT ;  /* 0x000000640200720c */ /* 0x000fe20003fa4070 */
[----:B------:R-:W-:-:S04]  /*5fd0*/  IMAD.HI.U32 R102, R3, R103, RZ ;  /* 0x0000006703667227 */ /* 0x000fc800078e00ff */
[----:B------:R-:W-:Y:S02]  /*5fe0*/  IMAD.MOV R102, RZ, RZ, -R102 ;  /* 0x000000ffff667224 */ /* 0x000fe400078e0a66 */
[----:B------:R-:W-:Y:S02]  /*5ff0*/  @!P2 IMAD.MOV R96, RZ, RZ, -R96 ;  /* 0x000000ffff60a224 */ /* 0x000fe400078e0a60 */
[----:B------:R-:W-:Y:S02]  /*6000*/  IMAD R102, R2, R102, R103 ;  /* 0x0000006602667224 */ /* 0x000fe400078e0267 */
[--C-:B------:R-:W-:Y:S02]  /*6010*/  @!P6 IMAD.IADD R99, R99, 0x1, -R2.reuse ;  /* 0x000000016363e824 */ /* 0x100fe400078e0a02 */
[----:B------:R-:W-:Y:S02]  /*6020*/  @!P5 IMAD.IADD R100, R100, 0x1, -R2 ;  /* 0x000000016464d824 */ /* 0x000fe400078e0a02 */
[----:B------:R-:W-:Y:S01]  /*6030*/  @!P0 IMAD.MOV R95, RZ, RZ, -R95 ;  /* 0x000000ffff5f8224 */ /* 0x000fe200078e0a5f */
[C---:B------:R-:W-:Y:S01]  /*6040*/  ISETP.GT.U32.AND P5, PT, R2.reuse, R99, PT ;  /* 0x000000630200720c */ /* 0x040fe20003fa4070 */
[----:B------:R-:W-:Y:S01]  /*6050*/  IMAD.HI.U32 R103, R3, R105, RZ ;  /* 0x0000006903677227 */ /* 0x000fe200078e00ff */
[----:B------:R-:W-:-:S02]  /*6060*/  ISETP.GT.U32.AND P2, PT, R2, R100, PT ;  /* 0x000000640200720c */ /* 0x000fc40003f44070 */
[----:B------:R-:W-:Y:S01]  /*6070*/  ISETP.GT.U32.AND P0, PT, R2, R98, PT ;  /* 0x000000620200720c */ /* 0x000fe20003f04070 */
[----:B------:R-:W-:-:S04]  /*6080*/  IMAD.HI.U32 R101, R3, R104, RZ ;  /* 0x0000006803657227 */ /* 0x000fc800078e00ff */
[----:B------:R-:W-:Y:S01]  /*6090*/  IMAD.MOV R103, RZ, RZ, -R103 ;  /* 0x000000ffff677224 */ /* 0x000fe200078e0a67 */
[----:B------:R-:W-:-:S03]  /*60a0*/  IADD3 R101, -R101, RZ, RZ ;  /* 0x000000ff65657210 */ /* 0x000fc60007ffe1ff */
[--C-:B------:R-:W-:Y:S01]  /*60b0*/  @!P5 IMAD.IADD R99, R99, 0x1, -R2.reuse ;  /* 0x000000016363d824 */ /* 0x100fe200078e0a02 */
[----:B------:R-:W-:Y:S01]  /*60c0*/  ISETP.GT.U32.AND P5, PT, R2, R102, PT ;  /* 0x000000660200720c */ /* 0x000fe20003fa4070 */
[--C-:B------:R-:W-:Y:S01]  /*60d0*/  @!P2 IMAD.IADD R100, R100, 0x1, -R2.reuse ;  /* 0x000000016464a824 */ /* 0x100fe200078e0a02 */
[----:B------:R-:W-:Y:S01]  /*60e0*/  ISETP.GE.AND P2, PT, R108, RZ, PT ;  /* 0x000000ff6c00720c */ /* 0x000fe20003f46270 */
[----:B------:R-:W-:Y:S01]  /*60f0*/  @!P0 IMAD.IADD R98, R98, 0x1, -R2 ;  /* 0x0000000162628824 */ /* 0x000fe200078e0a02 */
[----:B------:R-:W-:Y:S01]  /*6100*/  IABS R108, R112 ;  /* 0x00000070006c7213 */ /* 0x000fe20000000000 */
[C---:B------:R-:W-:Y:S01]  /*6110*/  IMAD R103, R2.reuse, R103, R105 ;  /* 0x0000006702677224 */ /* 0x040fe200078e0269 */
[C---:B------:R-:W-:Y:S01]  /*6120*/  ISETP.GT.U32.AND P0, PT, R2.reuse, R97, PT ;  /* 0x000000610200720c */ /* 0x040fe20003f04070 */
[C---:B------:R-:W-:Y:S01]  /*6130*/  IMAD R101, R2.reuse, R101, R104 ;  /* 0x0000006502657224 */ /* 0x040fe200078e0268 */
[----:B------:R-:W-:Y:S01]  /*6140*/  ISETP.GT.U32.AND P6, PT, R2, R98, PT ;  /* 0x000000620200720c */ /* 0x000fe20003fc4070 */
[----:B------:R-:W-:-:S04]  /*6150*/  IMAD.HI.U32 R105, R3, R108, RZ ;  /* 0x0000006c03697227 */ /* 0x000fc800078e00ff */
[----:B------:R-:W-:Y:S01]  /*6160*/  @!P5 IMAD.IADD R102, R102, 0x1, -R2 ;  /* 0x000000016666d824 */ /* 0x000fe200078e0a02 */
[----:B------:R-:W-:Y:S01]  /*6170*/  IADD3 R105, -R105, RZ, RZ ;  /* 0x000000ff69697210 */ /* 0x000fe20007ffe1ff */
[----:B------:R-:W-:-:S03]  /*6180*/  IMAD.HI.U32 R104, R3, R106, RZ ;  /* 0x0000006a03687227 */ /* 0x000fc600078e00ff */
[C---:B------:R-:W-:Y:S01]  /*6190*/  ISETP.GT.U32.AND P5, PT, R2.reuse, R102, PT ;  /* 0x000000660200720c */ /* 0x040fe20003fa4070 */
[----:B------:R-:W-:Y:S01]  /*61a0*/  @!P0 IMAD.IADD R97, R97, 0x1, -R2 ;  /* 0x0000000161618824 */ /* 0x000fe200078e0a02 */
[C---:B------:R-:W-:Y:S01]  /*61b0*/  ISETP.GT.U32.AND P0, PT, R2.reuse, R101, PT ;  /* 0x000000650200720c */ /* 0x040fe20003f04070 */
[----:B------:R-:W-:Y:S01]  /*61c0*/  IMAD R105, R2, R105, R108 ;  /* 0x0000006902697224 */ /* 0x000fe200078e026c */
[----:B------:R-:W-:Y:S01]  /*61d0*/  IABS R108, R113 ;  /* 0x00000071006c7213 */ /* 0x000fe20000000000 */
[----:B------:R-:W-:Y:S01]  /*61e0*/  @!P6 IMAD.IADD R98, R98, 0x1, -R2 ;  /* 0x000000016262e824 */ /* 0x000fe200078e0a02 */
[----:B------:R-:W-:Y:S01]  /*61f0*/  ISETP.GE.AND P6, PT, R107, RZ, PT ;  /* 0x000000ff6b00720c */ /* 0x000fe20003fc6270 */
[----:B------:R-:W-:Y:S02]  /*6200*/  IMAD.MOV R107, RZ, RZ, -R104 ;  /* 0x000000ffff6b7224 */ /* 0x000fe400078e0a68 */
[----:B------:R-:W-:Y:S02]  /*6210*/  @!P1 IMAD.MOV R97, RZ, RZ, -R97 ;  /* 0x000000ffff619224 */ /* 0x000fe400078e0a61 */
[----:B------:R-:W-:-:S02]  /*6220*/  IMAD R104, R2, R107, R106 ;  /* 0x0000006b02687224 */ /* 0x000fc400078e026a */
[--C-:B------:R-:W-:Y:S01]  /*6230*/  @!P5 IMAD.IADD R102, R102, 0x1, -R2.reuse ;  /* 0x000000016666d824 */ /* 0x100fe200078e0a02 */
[----:B------:R-:W-:Y:S01]  /*6240*/  ISETP.GT.U32.AND P5, PT, R2, R105, PT ;  /* 0x000000690200720c */ /* 0x000fe20003fa4070 */
[----:B------:R-:W-:Y:S01]  /*6250*/  @!P0 IMAD.IADD R101, R101, 0x1, -R2 ;  /* 0x0000000165658824 */ /* 0x000fe200078e0a02 */
[----:B------:R-:W-:Y:S01]  /*6260*/  ISETP.GE.AND P0, PT, R109, RZ, PT ;  /* 0x000000ff6d00720c */ /* 0x000fe20003f06270 */
[----:B------:R-:W-:Y:S01]  /*6270*/  @!P4 IMAD.MOV R99, RZ, RZ, -R99 ;  /* 0x000000ffff63c224 */ /* 0x000fe200078e0a63 */
[----:B------:R-:W-:Y:S01]  /*6280*/  ISETP.GE.AND P4, PT, R110, RZ, PT ;  /* 0x000000ff6e00720c */ /* 0x000fe20003f86270 */
[----:B------:R-:W-:Y:S01]  /*6290*/  @!P6 IMAD.MOV R100, RZ, RZ, -R100 ;  /* 0x000000ffff64e224 */ /* 0x000fe200078e0a64 */
[C---:B------:R-:W-:Y:S01]  /*62a0*/  ISETP.GT.U32.AND P1, PT, R2.reuse, R101, PT ;  /* 0x000000650200720c */ /* 0x040fe20003f24070 */
[----:B------:R-:W-:Y:S01]  /*62b0*/  @!P3 IMAD.MOV R98, RZ, RZ, -R98 ;  /* 0x000000ffff62b224 */ /* 0x000fe200078e0a62 */
[C---:B------:R-:W-:Y:S01]  /*62c0*/  ISETP.GT.U32.AND P6, PT, R2.reuse, R104, PT ;  /* 0x000000680200720c */ /* 0x040fe20003fc4070 */
[----:B------:R-:W-:Y:S01]  /*62d0*/  IMAD.HI.U32 R106, R3, R108, RZ ;  /* 0x0000006c036a7227 */ /* 0x000fe200078e00ff */
[----:B------:R-:W-:-:S02]  /*62e0*/  ISETP.GT.U32.AND P3, PT, R2, R103, PT ;  /* 0x000000670200720c */ /* 0x000fc40003f64070 */
[----:B------:R-:W-:Y:S01]  /*62f0*/  IABS R110, R114 ;  /* 0x00000072006e7213 */ /* 0x000fe20000000000 */
[----:B------:R-:W-:Y:S02]  /*6300*/  @!P5 IMAD.IADD R105, R105, 0x1, -R2 ;  /* 0x000000016969d824 */ /* 0x000fe400078e0a02 */
[----:B------:R-:W-:Y:S02]  /*6310*/  IMAD.MOV R109, RZ, RZ, -R106 ;  /* 0x000000ffff6d7224 */ /* 0x000fe400078e0a6a */
[----:B------:R-:W-:Y:S01]  /*6320*/  IMAD.HI.U32 R107, R3, R110, RZ ;  /* 0x0000006e036b7227 */ /* 0x000fe200078e00ff */
[----:B------:R-:W-:-:S03]  /*6330*/  ISETP.GT.U32.AND P5, PT, R2, R105, PT ;  /* 0x000000690200720c */ /* 0x000fc60003fa4070 */
[----:B------:R-:W-:Y:S02]  /*6340*/  IMAD.MOV R107, RZ, RZ, -R107 ;  /* 0x000000ffff6b7224 */ /* 0x000fe400078e0a6b */
[--C-:B------:R-:W-:Y:S01]  /*6350*/  @!P1 IMAD.IADD R101, R101, 0x1, -R2.reuse ;  /* 0x0000000165659824 */ /* 0x100fe200078e0a02 */
[----:B------:R-:W-:Y:S01]  /*6360*/  ISETP.GE.AND P1, PT, R111, RZ, PT ;  /* 0x000000ff6f00720c */ /* 0x000fe20003f26270 */
[--C-:B------:R-:W-:Y:S01]  /*6370*/  @!P6 IMAD.IADD R104, R104, 0x1, -R2.reuse ;  /* 0x000000016868e824 */ /* 0x100fe200078e0a02 */
[----:B------:R-:W-:Y:S01]  /*6380*/  IABS R111, R115 ;  /* 0x00000073006f7213 */ /* 0x000fe20000000000 */
[----:B------:R-:W-:Y:S01]  /*6390*/  @!P3 IMAD.IADD R103, R103, 0x1, -R2 ;  /* 0x000000016767b824 */ /* 0x000fe200078e0a02 */
[----:B------:R-:W-:Y:S01]  /*63a0*/  ISETP.GE.AND P3, PT, R112, RZ, PT ;  /* 0x000000ff7000720c */ /* 0x000fe20003f66270 */
[C---:B------:R-:W-:Y:S01]  /*63b0*/  IMAD R107, R2.reuse, R107, R110 ;  /* 0x0000006b026b7224 */ /* 0x040fe200078e026e */
[----:B------:R-:W-:Y:S01]  /*63c0*/  IABS R112, R116 ;  /* 0x0000007400707213 */ /* 0x000fe20000000000 */
[----:B------:R-:W-:Y:S01]  /*63d0*/  @!P2 IMAD.MOV R101, RZ, RZ, -R101 ;  /* 0x000000ffff65a224 */ /* 0x000fe200078e0a65 */
[C---:B------:R-:W-:Y:S01]  /*63e0*/  ISETP.GT.U32.AND P2, PT, R2.reuse, R104, PT ;  /* 0x000000680200720c */ /* 0x040fe20003f44070 */
[----:B------:R-:W-:Y:S01]  /*63f0*/  @!P5 IMAD.IADD R105, R105, 0x1, -R2 ;  /* 0x000000016969d824 */ /* 0x000fe200078e0a02 */
[C---:B------:R-:W-:Y:S01]  /*6400*/  ISETP.GT.U32.AND P6, PT, R2.reuse, R103, PT ;  /* 0x000000670200720c */ /* 0x040fe20003fc4070 */
[C---:B------:R-:W-:Y:S01]  /*6410*/  IMAD R106, R2.reuse, R109, R108 ;  /* 0x0000006d026a7224 */ /* 0x040fe200078e026c */
[----:B------:R-:W-:Y:S01]  /*6420*/  ISETP.GT.U32.AND P5, PT, R2, R107, PT ;  /* 0x0000006b0200720c */ /* 0x000fe20003fa4070 */
[----:B------:R-:W-:-:S04]  /*6430*/  IMAD.HI.U32 R109, R3, R112, RZ ;  /* 0x00000070036d7227 */ /* 0x000fc800078e00ff */
[----:B------:R-:W-:Y:S01]  /*6440*/  IMAD.HI.U32 R108, R3, R111, RZ ;  /* 0x0000006f036c7227 */ /* 0x000fe200078e00ff */
[----:B------:R-:W-:-:S03]  /*6450*/  IADD3 R109, -R109, RZ, RZ ;  /* 0x000000ff6d6d7210 */ /* 0x000fc60007ffe1ff */
[--C-:B------:R-:W-:Y:S01]  /*6460*/  @!P2 IMAD.IADD R104, R104, 0x1, -R2.reuse ;  /* 0x000000016868a824 */ /* 0x100fe200078e0a02 */
[----:B------:R-:W-:Y:S01]  /*6470*/  ISETP.GE.AND P2, PT, R113, RZ, PT ;  /* 0x000000ff7100720c */ /* 0x000fe20003f46270 */
[--C-:B------:R-:W-:Y:S01]  /*6480*/  @!P6 IMAD.IADD R103, R103, 0x1, -R2.reuse ;  /* 0x000000016767e824 */ /* 0x100fe200078e0a02 */
[----:B------:R-:W-:Y:S01]  /*6490*/  IABS R113, R117 ;  /* 0x0000007500717213 */ /* 0x000fe20000000000 */
[----:B------:R-:W-:Y:S01]  /*64a0*/  @!P5 IMAD.IADD R107, R107, 0x1, -R2 ;  /* 0x000000016b6bd824 */ /* 0x000fe200078e0a02 */
[C---:B------:R-:W-:Y:S01]  /*64b0*/  ISETP.GT.U32.AND P6, PT, R2.reuse, R106, PT ;  /* 0x0000006a0200720c */ /* 0x040fe20003fc4070 */
[----:B------:R-:W-:Y:S02]  /*64c0*/  @!P4 IMAD.MOV R103, RZ, RZ, -R103 ;  /* 0x000000ffff67c224 */ /* 0x000fe400078e0a67 */
[----:B------:R-:W-:Y:S01]  /*64d0*/  IMAD.HI.U32 R110, R3, R113, RZ ;  /* 0x00000071036e7227 */ /* 0x000fe200078e00ff */
[----:B------:R-:W-:-:S03]  /*64e0*/  ISETP.GT.U32.AND P4, PT, R2, R107, PT ;  /* 0x0000006b0200720c */ /* 0x000fc60003f84070 */
[----:B------:R-:W-:Y:S02]  /*64f0*/  IMAD.MOV R110, RZ, RZ, -R110 ;  /* 0x000000ffff6e7224 */ /* 0x000fe400078e0a6e */
[----:B------:R-:W-:Y:S02]  /*6500*/  IMAD.MOV R108, RZ, RZ, -R108 ;  /* 0x000000ffff6c7224 */ /* 0x000fe400078e0a6c */
[C---:B------:R-:W-:Y:S02]  /*6510*/  IMAD R110, R2.reuse, R110, R113 ;  /* 0x0000006e026e7224 */ /* 0x040fe400078e0271 */
[C---:B------:R-:W-:Y:S02]  /*6520*/  IMAD R108, R2.reuse, R108, R111 ;  /* 0x0000006c026c7224 */ /* 0x040fe400078e026f */
[C---:B------:R-:W-:Y:S01]  /*6530*/  IMAD R109, R2.reuse, R109, R112 ;  /* 0x0000006d026d7224 */ /* 0x040fe200078e0270 */
[----:B------:R-:W-:Y:S01]  /*6540*/  IABS R112, R118 ;  /* 0x0000007600707213 */ /* 0x000fe20000000000 */
[----:B------:R-:W-:Y:S01]  /*6550*/  @!P4 IMAD.IADD R107, R107, 0x1, -R2 ;  /* 0x000000016b6bc824 */ /* 0x000fe200078e0a02 */
[C---:B------:R-:W-:Y:S01]  /*6560*/  ISETP.GT.U32.AND P4, PT, R2.reuse, R110, PT ;  /* 0x0000006e0200720c */ /* 0x040fe20003f84070 */
[----:B------:R-:W-:Y:S01]  /*6570*/  @!P1 IMAD.MOV R104, RZ, RZ, -R104 ;  /* 0x000000ffff689224 */ /* 0x000fe200078e0a68 */
[----:B------:R-:W-:Y:S01]  /*6580*/  ISETP.GT.U32.AND P5, PT, R2, R108, PT ;  /* 0x0000006c0200720c */ /* 0x000fe20003fa4070 */
[----:B------:R-:W-:Y:S01]  /*6590*/  IMAD.HI.U32 R111, R3, R112, RZ ;  /* 0x00000070036f7227 */ /* 0x000fe200078e00ff */
[----:B------:R-:W-:-:S02]  /*65a0*/  ISETP.GE.AND P1, PT, R115, RZ, PT ;  /* 0x000000ff7300720c */ /* 0x000fc40003f26270 */
[----:B------:R-:W-:Y:S01]  /*65b0*/  LOP3.LUT R115, R7, 0xf0, RZ, 0xfc, !PT ;  /* 0x000000f007737812 */ /* 0x000fe200078efcff */
[----:B------:R-:W-:Y:S01]  /*65c0*/  @!P3 IMAD.MOV R105, RZ, RZ, -R105 ;  /* 0x000000ffff69b224 */ /* 0x000fe200078e0a69 */
[----:B------:R-:W-:Y:S01]  /*65d0*/  ISETP.GT.U32.AND P3, PT, R2, R109, PT ;  /* 0x0000006d0200720c */ /* 0x000fe20003f64070 */
[----:B------:R-:W-:Y:S01]  /*65e0*/  IMAD.MOV R111, RZ, RZ, -R111 ;  /* 0x000000ffff6f7224 */ /* 0x000fe200078e0a6f */
[----:B------:R-:W-:Y:S01]  /*65f0*/  IABS R113, R115 ;  /* 0x0000007300717213 */ /* 0x000fe20000000000 */
[--C-:B------:R-:W-:Y:S01]  /*6600*/  @!P6 IMAD.IADD R106, R106, 0x1, -R2.reuse ;  /* 0x000000016a6ae824 */ /* 0x100fe200078e0a02 */
[----:B------:R-:W-:Y:S01]  /*6610*/  ISETP.GE.AND P6, PT, R114, RZ, PT ;  /* 0x000000ff7200720c */ /* 0x000fe20003fc6270 */
[----:B------:R-:W-:Y:S02]  /*6620*/  @!P4 IMAD.IADD R110, R110, 0x1, -R2 ;  /* 0x000000016e6ec824 */ /* 0x000fe400078e0a02 */
[C---:B------:R-:W-:Y:S02]  /*6630*/  IMAD R111, R2.reuse, R111, R112 ;  /* 0x0000006f026f7224 */ /* 0x040fe400078e0270 */
[----:B------:R-:W-:Y:S01]  /*6640*/  @!P0 IMAD.MOV R102, RZ, RZ, -R102 ;  /* 0x000000ffff668224 */ /* 0x000fe200078e0a66 */
[C---:B------:R-:W-:Y:S01]  /*6650*/  ISETP.GT.U32.AND P0, PT, R2.reuse, R106, PT ;  /* 0x0000006a0200720c */ /* 0x040fe20003f04070 */
[----:B------:R-:W-:Y:S01]  /*6660*/  IMAD.HI.U32 R112, R3, R113, RZ ;  /* 0x0000007103707227 */ /* 0x000fe200078e00ff */
[----:B------:R-:W-:-:S03]  /*6670*/  ISETP.GT.U32.AND P4, PT, R2, R110, PT ;  /* 0x0000006e0200720c */ /* 0x000fc60003f84070 */
[--C-:B------:R-:W-:Y:S01]  /*6680*/  @!P5 IMAD.IADD R108, R108, 0x1, -R2.reuse ;  /* 0x000000016c6cd824 */ /* 0x100fe200078e0a02 */
[----:B------:R-:W-:Y:S01]  /*6690*/  IADD3 R112, -R112, RZ, RZ ;  /* 0x000000ff70707210 */ /* 0x000fe20007ffe1ff */
[--C-:B------:R-:W-:Y:S01]  /*66a0*/  @!P3 IMAD.IADD R109, R109, 0x1, -R2.reuse ;  /* 0x000000016d6db824 */ /* 0x100fe200078e0a02 */
[----:B------:R-:W-:Y:S01]  /*66b0*/  ISETP.GE.AND P5, PT, R117, RZ, PT ;  /* 0x000000ff7500720c */ /* 0x000fe20003fa6270 */
        /* <DEDUP_REMOVED lines=9> */
[----:B------:R-:W-:-:S02]  /*6750*/  ISETP.GT.U32.AND P2, PT, R2, R109, PT ;  /* 0x0000006d0200720c */ /* 0x000fc40003f44070 */
[----:B------:R-:W-:Y:S01]  /*6760*/  IABS R114, R117 ;  /* 0x0000007500727213 */ /* 0x000fe20000000000 */
[----:B------:R-:W-:Y:S01]  /*6770*/  @!P5 IMAD.MOV R110, RZ, RZ, -R110 ;  /* 0x000000ffff6ed224 */ /* 0x000fe200078e0a6e */
[----:B------:R-:W-:Y:S01]  /*6780*/  IABS R116, R119 ;  /* 0x0000007700747213 */ /* 0x000fe20000000000 */
[--C-:B------:R-:W-:Y:S01]  /*6790*/  @!P3 IMAD.IADD R108, R108, 0x1, -R2.reuse ;  /* 0x000000016c6cb824 */ /* 0x100fe200078e0a02 */
[----:B------:R-:W-:Y:S01]  /*67a0*/  ISETP.GT.U32.AND P3, PT, R2, R111, PT ;  /* 0x0000006f0200720c */ /* 0x000fe20003f64070 */
[----:B------:R-:W-:Y:S01]  /*67b0*/  IMAD.HI.U32 R113, R3, R114, RZ ;  /* 0x0000007203717227 */ /* 0x000fe200078e00ff */
[----:B------:R-:W-:Y:S02]  /*67c0*/  ISETP.GE.AND P6, PT, R118, RZ, PT ;  /* 0x000000ff7600720c */ /* 0x000fe40003fc6270 */
[----:B------:R-:W-:Y:S01]  /*67d0*/  IABS R118, R120 ;  /* 0x0000007800767213 */ /* 0x000fe20000000000 */
[----:B------:R-:W-:Y:S01]  /*67e0*/  IMAD.MOV R113, RZ, RZ, -R113 ;  /* 0x000000ffff717224 */ /* 0x000fe200078e0a71 */
[----:B------:R-:W-:Y:S01]  /*67f0*/  ISETP.GE.AND P5, PT, R119, RZ, PT ;  /* 0x000000ff7700720c */ /* 0x000fe20003fa6270 */
[--C-:B------:R-:W-:Y:S01]  /*6800*/  @!P4 IMAD.IADD R112, R112, 0x1, -R2.reuse ;  /* 0x000000017070c824 */ /* 0x100fe200078e0a02 */
[----:B------:R-:W-:Y:S01]  /*6810*/  IABS R119, R122 ;  /* 0x0000007a00777213 */ /* 0x000fe20000000000 */
[----:B------:R-:W-:Y:S01]  /*6820*/  @!P2 IMAD.IADD R109, R109, 0x1, -R2 ;  /* 0x000000016d6da824 */ /* 0x000fe200078e0a02 */
[----:B------:R-:W-:Y:S01]  /*6830*/  ISETP.GE.AND P2, PT, R115, RZ, PT ;  /* 0x000000ff7300720c */ /* 0x000fe20003f46270 */
[C---:B------:R-:W-:Y:S01]  /*6840*/  IMAD R113, R2.reuse, R113, R114 ;  /* 0x0000007102717224 */ /* 0x040fe200078e0272 */
[----:B------:R-:W-:Y:S01]  /*6850*/  ISETP.GT.U32.AND P4, PT, R2, R112, PT ;  /* 0x000000700200720c */ /* 0x000fe20003f84070 */
[----:B------:R-:W-:-:S04]  /*6860*/  IMAD.HI.U32 R114, R3, R116, RZ ;  /* 0x0000007403727227 */ /* 0x000fc800078e00ff */
[----:B------:R-:W-:Y:S01]  /*6870*/  @!P3 IMAD.IADD R111, R111, 0x1, -R2 ;  /* 0x000000016f6fb824 */ /* 0x000fe200078e0a02 */
[----:B------:R-:W-:Y:S01]  /*6880*/  ISETP.GE.AND P3, PT, R117, RZ, PT ;  /* 0x000000ff7500720c */ /* 0x000fe20003f66270 */
[----:B------:R-:W-:Y:S01]  /*6890*/  @!P0 IMAD.MOV R109, RZ, RZ, -R109 ;  /* 0x000000ffff6d8224 */ /* 0x000fe200078e0a6d */
[C---:B------:R-:W-:Y:S01]  /*68a0*/  ISETP.GT.U32.AND P0, PT, R2.reuse, R113, PT ;  /* 0x000000710200720c */ /* 0x040fe20003f04070 */
[----:B------:R-:W-:Y:S02]  /*68b0*/  IMAD.MOV R117, RZ, RZ, -R114 ;  /* 0x000000ffff757224 */ /* 0x000fe400078e0a72 */
[----:B------:R-:W-:Y:S01]  /*68c0*/  @!P1 IMAD.MOV R108, RZ, RZ, -R108 ;  /* 0x000000ffff6c9224 */ /* 0x000fe200078e0a6c */
[C---:B------:R-:W-:Y:S01]  /*68d0*/  ISETP.GT.U32.AND P1, PT, R2.reuse, R111, PT ;  /* 0x0000006f0200720c */ /* 0x040fe20003f24070 */
[----:B------:R-:W-:Y:S01]  /*68e0*/  IMAD R114, R2, R117, R116 ;  /* 0x0000007502727224 */ /* 0x000fe200078e0274 */
[----:B------:R-:W-:Y:S01]  /*68f0*/  LOP3.LUT R117, R7, 0xfa, RZ, 0xfc, !PT ;  /* 0x000000fa07757812 */ /* 0x000fe200078efcff */
[----:B------:R-:W-:-:S04]  /*6900*/  IMAD.HI.U32 R115, R3, R118, RZ ;  /* 0x0000007603737227 */ /* 0x000fc800078e00ff */
[--C-:B------:R-:W-:Y:S01]  /*6910*/  @!P4 IMAD.IADD R112, R112, 0x1, -R2.reuse ;  /* 0x000000017070c824 */ /* 0x100fe200078e0a02 */
[----:B------:R-:W-:Y:S01]  /*6920*/  ISETP.GT.U32.AND P4, PT, R2, R114, PT ;  /* 0x000000720200720c */ /* 0x000fe20003f84070 */
[----:B------:R-:W-:Y:S02]  /*6930*/  IMAD.MOV R115, RZ, RZ, -R115 ;  /* 0x000000ffff737224 */ /* 0x000fe400078e0a73 */
[--C-:B------:R-:W-:Y:S01]  /*6940*/  @!P0 IMAD.IADD R113, R113, 0x1, -R2.reuse ;  /* 0x0000000171718824 */ /* 0x100fe200078e0a02 */
[----:B------:R-:W-:Y:S01]  /*6950*/  @!P2 IADD3 R112, -R112, RZ, RZ ;  /* 0x000000ff7070a210 */ /* 0x000fe20007ffe1ff */
[----:B------:R-:W-:Y:S01]  /*6960*/  @!P1 IMAD.IADD R111, R111, 0x1, -R2 ;  /* 0x000000016f6f9824 */ /* 0x000fe200078e0a02 */
[----:B------:R-:W-:Y:S01]  /*6970*/  ISETP.GE.AND P1, PT, R120, RZ, PT ;  /* 0x000000ff7800720c */ /* 0x000fe20003f26270 */
[C---:B------:R-:W-:Y:S01]  /*6980*/  IMAD R115, R2.reuse, R115, R118 ;  /* 0x0000007302737224 */ /* 0x040fe200078e0276 */
[C---:B------:R-:W-:Y:S01]  /*6990*/  ISETP.GT.U32.AND P0, PT, R2.reuse, R113, PT ;  /* 0x000000710200720c */ /* 0x040fe20003f04070 */
[----:B------:R-:W-:Y:S01]  /*69a0*/  @!P6 IMAD.MOV R111, RZ, RZ, -R111 ;  /* 0x000000ffff6fe224 */ /* 0x000fe200078e0a6f */
[----:B------:R-:W-:Y:S01]  /*69b0*/  IABS R120, R117 ;  /* 0x0000007500787213 */ /* 0x000fe20000000000 */
[----:B------:R-:W-:Y:S01]  /*69c0*/  IMAD.HI.U32 R118, R3, R121, RZ ;  /* 0x0000007903767227 */ /* 0x000fe200078e00ff */
[----:B------:R-:W-:-:S02]  /*69d0*/  ISETP.GT.U32.AND P6, PT, R2, R115, PT ;  /* 0x000000730200720c */ /* 0x000fc40003fc4070 */
[----:B------:R-:W-:Y:S01]  /*69e0*/  ISETP.GE.AND P2, PT, R122, RZ, PT ;  /* 0x000000ff7a00720c */ /* 0x000fe20003f46270 */
[----:B------:R-:W-:Y:S02]  /*69f0*/  @!P4 IMAD.IADD R114, R114, 0x1, -R2 ;  /* 0x000000017272c824 */ /* 0x000fe400078e0a02 */
[----:B------:R-:W-:-:S03]  /*6a00*/  IMAD.HI.U32 R116, R3, R119, RZ ;  /* 0x0000007703747227 */ /* 0x000fc600078e00ff */
[----:B------:R-:W-:Y:S01]  /*6a10*/  ISETP.GT.U32.AND P4, PT, R2, R114, PT ;  /* 0x000000720200720c */ /* 0x000fe20003f84070 */
[----:B------:R-:W-:Y:S01]  /*6a20*/  @!P0 IMAD.IADD R113, R113, 0x1, -R2 ;  /* 0x0000000171718824 */ /* 0x000fe200078e0a02 */
[----:B------:R-:W-:Y:S01]  /*6a30*/  ISETP.GE.AND P0, PT, R117, RZ, PT ;  /* 0x000000ff7500720c */ /* 0x000fe20003f06270 */
[----:B------:R-:W-:-:S04]  /*6a40*/  IMAD.HI.U32 R117, R3, R120, RZ ;  /* 0x0000007803757227 */ /* 0x000fc800078e00ff */
[----:B------:R-:W-:Y:S02]  /*6a50*/  @!P6 IMAD.IADD R115, R115, 0x1, -R2 ;  /* 0x000000017373e824 */ /* 0x000fe400078e0a02 */
[----:B------:R-:W-:Y:S02]  /*6a60*/  IMAD.MOV R117, RZ, RZ, -R117 ;  /* 0x000000ffff757224 */ /* 0x000fe400078e0a75 */
[----:B------:R-:W-:Y:S01]  /*6a70*/  IMAD.MOV R118, RZ, RZ, -R118 ;  /* 0x000000ffff767224 */ /* 0x000fe200078e0a76 */
[----:B------:R-:W-:Y:S01]  /*6a80*/  ISETP.GT.U32.AND P6, PT, R2, R115, PT ;  /* 0x000000730200720c */ /* 0x000fe20003fc4070 */
[----:B------:R-:W-:Y:S02]  /*6a90*/  @!P4 IMAD.IADD R114, R114, 0x1, -R2 ;  /* 0x000000017272c824 */ /* 0x000fe400078e0a02 */
[----:B------:R-:W-:Y:S02]  /*6aa0*/  IMAD R117, R2, R117, R120 ;  /* 0x0000007502757224 */ /* 0x000fe400078e0278 */
[----:B------:R-:W-:-:S02]  /*6ab0*/  @!P5 IMAD.MOV R114, RZ, RZ, -R114 ;  /* 0x000000ffff72d224 */ /* 0x000fc400078e0a72 */
[----:B------:R-:W-:Y:S01]  /*6ac0*/  IMAD.MOV R116, RZ, RZ, -R116 ;  /* 0x000000ffff747224 */ /* 0x000fe200078e0a74 */
[C---:B------:R-:W-:Y:S01]  /*6ad0*/  ISETP.GT.U32.AND P5, PT, R2.reuse, R117, PT ;  /* 0x000000750200720c */ /* 0x040fe20003fa4070 */
[C---:B------:R-:W-:Y:S02]  /*6ae0*/  IMAD R118, R2.reuse, R118, R121 ;  /* 0x0000007602767224 */ /* 0x040fe400078e0279 */
[C---:B------:R-:W-:Y:S01]  /*6af0*/  IMAD R116, R2.reuse, R116, R119 ;  /* 0x0000007402747224 */ /* 0x040fe200078e0277 */
[----:B------:R-:W-:Y:S01]  /*6b00*/  LOP3.LUT R119, R7, 0xfe, RZ, 0xfc, !PT ;  /* 0x000000fe07777812 */ /* 0x000fe200078efcff */
[----:B------:R-:W-:Y:S02]  /*6b10*/  @!P6 IMAD.IADD R115, R115, 0x1, -R2 ;  /* 0x000000017373e824 */ /* 0x000fe400078e0a02 */
[----:B------:R-:W-:Y:S01]  /*6b20*/  @!P3 IMAD.MOV R113, RZ, RZ, -R113 ;  /* 0x000000ffff71b224 */ /* 0x000fe200078e0a71 */
[----:B------:R-:W-:Y:S01]  /*6b30*/  IABS R122, R119 ;  /* 0x00000077007a7213 */ /* 0x000fe20000000000 */
[----:B------:R-:W-:Y:S01]  /*6b40*/  @!P1 IMAD.MOV R115, RZ, RZ, -R115 ;  /* 0x000000ffff739224 */ /* 0x000fe200078e0a73 */
[----:B------:R-:W-:Y:S01]  /*6b50*/  ISETP.GT.U32.AND P1, PT, R2, R118, PT ;  /* 0x000000760200720c */ /* 0x000fe20003f24070 */
[----:B------:R-:W-:Y:S01]  /*6b60*/  IMAD.HI.U32 R121, R3, R124, RZ ;  /* 0x0000007c03797227 */ /* 0x000fe200078e00ff */
[----:B------:R-:W-:-:S02]  /*6b70*/  ISETP.GE.AND P6, PT, R119, RZ, PT ;  /* 0x000000ff7700720c */ /* 0x000fc40003fc6270 */
[C---:B------:R-:W-:Y:S01]  /*6b80*/  ISETP.GT.U32.AND P4, PT, R2.reuse, R116, PT ;  /* 0x000000740200720c */ /* 0x040fe20003f84070 */
[--C-:B------:R-:W-:Y:S01]  /*6b90*/  @!P5 IMAD.IADD R117, R117, 0x1, -R2.reuse ;  /* 0x000000017575d824 */ /* 0x100fe200078e0a02 */
[----:B------:R-:W-:Y:S01]  /*6ba0*/  ISETP.GE.AND P3, PT, R123, RZ, PT ;  /* 0x000000ff7b00720c */ /* 0x000fe20003f66270 */
[----:B------:R-:W-:Y:S01]  /*6bb0*/  IMAD.HI.U32 R119, R3, R122, RZ ;  /* 0x0000007a03777227 */ /* 0x000fe200078e00ff */
[----:B------:R-:W-:Y:S02]  /*6bc0*/  IABS R123, R126 ;  /* 0x0000007e007b7213 */ /* 0x000fe40000000000 */
[----:B------:R-:W-:Y:S01]  /*6bd0*/  ISETP.GT.U32.AND P5, PT, R2, R117, PT ;  /* 0x000000750200720c */ /* 0x000fe20003fa4070 */
[----:B------:R-:W-:Y:S02]  /*6be0*/  IMAD.MOV R119, RZ, RZ, -R119 ;  /* 0x000000ffff777224 */ /* 0x000fe400078e0a77 */
[----:B------:R-:W-:Y:S02]  /*6bf0*/  @!P1 IMAD.IADD R118, R118, 0x1, -R2 ;  /* 0x0000000176769824 */ /* 0x000fe400078e0a02 */
[----:B------:R-:W-:-:S02]  /*6c00*/  IMAD R119, R2, R119, R122 ;  /* 0x0000007702777224 */ /* 0x000fc400078e027a */
[----:B------:R-:W-:Y:S01]  /*6c10*/  @!P4 IMAD.IADD R116, R116, 0x1, -R2 ;  /* 0x000000017474c824 */ /* 0x000fe200078e0a02 */
[----:B------:R-:W-:Y:S01]  /*6c20*/  ISETP.GT.U32.AND P1, PT, R2, R118, PT ;  /* 0x000000760200720c */ /* 0x000fe20003f24070 */
[----:B------:R-:W-:-:S03]  /*6c30*/  IMAD.HI.U32 R122, R3, R125, RZ ;  /* 0x0000007d037a7227 */ /* 0x000fc600078e00ff */
[C---:B------:R-:W-:Y:S01]  /*6c40*/  ISETP.GT.U32.AND P4, PT, R2.reuse, R116, PT ;  /* 0x000000740200720c */ /* 0x040fe20003f84070 */
[----:B------:R-:W-:Y:S01]  /*6c50*/  @!P5 IMAD.IADD R117, R117, 0x1, -R2 ;  /* 0x000000017575d824 */ /* 0x000fe200078e0a02 */
[----:B------:R-:W-:Y:S01]  /*6c60*/  ISETP.GT.U32.AND P5, PT, R2, R119, PT ;  /* 0x000000770200720c */ /* 0x000fe20003fa4070 */
[----:B------:R-:W-:Y:S02]  /*6c70*/  IMAD.MOV R122, RZ, RZ, -R122 ;  /* 0x000000ffff7a7224 */ /* 0x000fe400078e0a7a */
[----:B------:R-:W-:-:S04]  /*6c80*/  IMAD.HI.U32 R120, R3, R123, RZ ;  /* 0x0000007b03787227 */ /* 0x000fc800078e00ff */
[----:B------:R-:W-:Y:S02]  /*6c90*/  IMAD R122, R2, R122, R125 ;  /* 0x0000007a027a7224 */ /* 0x000fe400078e027d */
[--C-:B------:R-:W-:Y:S02]  /*6ca0*/  @!P1 IMAD.IADD R118, R118, 0x1, -R2.reuse ;  /* 0x0000000176769824 */ /* 0x100fe400078e0a02 */
[----:B------:R-:W-:Y:S01]  /*6cb0*/  @!P0 IMAD.MOV R117, RZ, RZ, -R117 ;  /* 0x000000ffff758224 */ /* 0x000fe200078e0a75 */
[----:B------:R-:W-:Y:S01]  /*6cc0*/  ISETP.GE.AND P0, PT, R127, RZ, PT ;  /* 0x000000ff7f00720c */ /* 0x000fe20003f06270 */
[----:B------:R-:W-:Y:S01]  /*6cd0*/  @!P5 IMAD.IADD R119, R119, 0x1, -R2 ;  /* 0x000000017777d824 */ /* 0x000fe200078e0a02 */
[----:B------:R-:W-:Y:S01]  /*6ce0*/  LOP3.LUT R127, R7, 0x106, RZ, 0xfc, !PT ;  /* 0x00000106077f7812 */ /* 0x000fe200078efcff */
[----:B------:R-:W-:Y:S01]  /*6cf0*/  @!P3 IMAD.MOV R118, RZ, RZ, -R118 ;  /* 0x000000ffff76b224 */ /* 0x000fe200078e0a76 */
[C---:B------:R-:W-:Y:S01]  /*6d00*/  ISETP.GT.U32.AND P3, PT, R2.reuse, R122, PT ;  /* 0x0000007a0200720c */ /* 0x040fe20003f64070 */
[----:B------:R-:W-:Y:S01]  /*6d10*/  IMAD.MOV R121, RZ, RZ, -R121 ;  /* 0x000000ffff797224 */ /* 0x000fe200078e0a79 */
[----:B------:R-:W-:Y:S01]  /*6d20*/  ISETP.GT.U32.AND P5, PT, R2, R119, PT ;  /* 0x000000770200720c */ /* 0x000fe20003fa4070 */
[----:B------:R-:W-:Y:S01]  /*6d30*/  IMAD.MOV R120, RZ, RZ, -R120 ;  /* 0x000000ffff787224 */ /* 0x000fe200078e0a78 */
[----:B------:R-:W-:Y:S01]  /*6d40*/  @!P4 IADD3 R116, R116, -R2, RZ ;  /* 0x800000027474c210 */ /* 0x000fe20007ffe0ff */
[C---:B------:R-:W-:Y:S01]  /*6d50*/  IMAD R121, R2.reuse, R121, R124 ;  /* 0x0000007902797224 */ /* 0x040fe200078e027c */
[----:B------:R-:W-:Y:S01]  /*6d60*/  IABS R124, R127 ;  /* 0x0000007f007c7213 */ /* 0x000fe20000000000 */
[----:B------:R-:W-:Y:S01]  /*6d70*/  IMAD R120, R2, R120, R123 ;  /* 0x0000007802787224 */ /* 0x000fe200078e027b */
[----:B------:R-:W-:Y:S01]  /*6d80*/  ISETP.GE.AND P4, PT, R126, RZ, PT ;  /* 0x000000ff7e00720c */ /* 0x000fe20003f86270 */
[----:B------:R-:W-:Y:S01]  /*6d90*/  @!P2 IMAD.MOV R116, RZ, RZ, -R116 ;  /* 0x000000ffff74a224 */ /* 0x000fe200078e0a74 */
[C---:B------:R-:W-:Y:S01]  /*6da0*/  ISETP.GT.U32.AND P1, PT, R2.reuse, R121, PT ;  /* 0x000000790200720c */ /* 0x040fe20003f24070 */
[----:B------:R-:W-:Y:S01]  /*6db0*/  IMAD.HI.U32 R123, R3, R124, RZ ;  /* 0x0000007c037b7227 */ /* 0x000fe200078e00ff */
[----:B------:R-:W-:-:S02]  /*6dc0*/  ISETP.GT.U32.AND P2, PT, R2, R120, PT ;  /* 0x000000780200720c */ /* 0x000fc40003f44070 */
[----:B------:R-:W-:Y:S01]  /*6dd0*/  IABS R126, R130 ;  /* 0x00000082007e7213 */ /* 0x000fe20000000000 */
[--C-:B------:R-:W-:Y:S02]  /*6de0*/  @!P3 IMAD.IADD R122, R122, 0x1, -R2.reuse ;  /* 0x000000017a7ab824 */ /* 0x100fe400078e0a02 */
[----:B------:R-:W-:Y:S02]  /*6df0*/  IMAD.MOV R123, RZ, RZ, -R123 ;  /* 0x000000ffff7b7224 */ /* 0x000fe400078e0a7b */
[----:B------:R-:W-:Y:S01]  /*6e00*/  @!P5 IMAD.IADD R119, R119, 0x1, -R2 ;  /* 0x000000017777d824 */ /* 0x000fe200078e0a02 */
[C---:B------:R-:W-:Y:S01]  /*6e10*/  ISETP.GT.U32.AND P3, PT, R2.reuse, R122, PT ;  /* 0x0000007a0200720c */ /* 0x040fe20003f64070 */
[----:B------:R-:W-:Y:S01]  /*6e20*/  IMAD R123, R2, R123, R124 ;  /* 0x0000007b027b7224 */ /* 0x000fe200078e027c */
[----:B------:R-:W-:Y:S01]  /*6e30*/  ISETP.GE.AND P5, PT, R129, RZ, PT ;  /* 0x000000ff8100720c */ /* 0x000fe20003fa6270 */
[----:B------:R-:W-:Y:S01]  /*6e40*/  IMAD.HI.U32 R124, R3, R126, RZ ;  /* 0x0000007e037c7227 */ /* 0x000fe200078e00ff */
[----:B------:R-:W-:-:S02]  /*6e50*/  @!P6 IADD3 R119, -R119, RZ, RZ ;  /* 0x000000ff7777e210 */ /* 0x000fc40007ffe1ff */
[----:B------:R-:W-:Y:S01]  /*6e60*/  ISETP.GE.AND P6, PT, R127, RZ, PT ;  /* 0x000000ff7f00720c */ /* 0x000fe20003fc6270 */
[----:B------:R-:W-:Y:S02]  /*6e70*/  @!P2 IMAD.IADD R120, R120, 0x1, -R2 ;  /* 0x000000017878a824 */ /* 0x000fe400078e0a02 */
[----:B------:R-:W-:Y:S02]  /*6e80*/  IMAD.MOV R127, RZ, RZ, -R124 ;  /* 0x000000ffff7f7224 */ /* 0x000fe400078e0a7c */
[----:B------:R-:W-:Y:S01]  /*6e90*/  @!P1 IMAD.IADD R121, R121, 0x1, -R2 ;  /* 0x0000000179799824 */ /* 0x000fe200078e0a02 */
[C---:B------:R-:W-:Y:S01]  /*6ea0*/  ISETP.GT.U32.AND P2, PT, R2.reuse, R120, PT ;  /* 0x000000780200720c */ /* 0x040fe20003f44070 */
[----:B------:R-:W-:Y:S01]  /*6eb0*/  IMAD R124, R2, R127, R126 ;  /* 0x0000007f027c7224 */ /* 0x000fe200078e027e */
[----:B------:R-:W-:Y:S01]  /*6ec0*/  LOP3.LUT R126, R7, 0x10c, RZ, 0xfc, !PT ;  /* 0x0000010c077e7812 */ /* 0x000fe200078efcff */
[----:B------:R-:W-:Y:S01]  /*6ed0*/  @!P3 IMAD.IADD R122, R122, 0x1, -R2 ;  /* 0x000000017a7ab824 */ /* 0x000fe200078e0a02 */
[C---:B------:R-:W-:Y:S01]  /*6ee0*/  ISETP.GT.U32.AND P1, PT, R2.reuse, R121, PT ;  /* 0x000000790200720c */ /* 0x040fe20003f24070 */
[----:B------:R-:W-:Y:S01]  /*6ef0*/  IMAD.HI.U32 R125, R3, R128, RZ ;  /* 0x00000080037d7227 */ /* 0x000fe200078e00ff */
[----:B------:R-:W-:-:S02]  /*6f00*/  ISETP.GT.U32.AND P3, PT, R2, R124, PT ;  /* 0x0000007c0200720c */ /* 0x000fc40003f64070 */
[----:B------:R-:W-:Y:S01]  /*6f10*/  LOP3.LUT R127, R7, 0x10e, RZ, 0xfc, !PT ;  /* 0x0000010e077f7812 */ /* 0x000fe200078efcff */
[----:B------:R-:W-:Y:S02]  /*6f20*/  IMAD.MOV R125, RZ, RZ, -R125 ;  /* 0x000000ffff7d7224 */ /* 0x000fe400078e0a7d */
[----:B------:R-:W-:Y:S01]  /*6f30*/  @!P5 IMAD.MOV R122, RZ, RZ, -R122 ;  /* 0x000000ffff7ad224 */ /* 0x000fe200078e0a7a */
[----:B------:R-:W-:Y:S01]  /*6f40*/  ISETP.GE.AND P5, PT, R127, RZ, PT ;  /* 0x000000ff7f00720c */ /* 0x000fe20003fa6270 */
[----:B------:R-:W-:Y:S01]  /*6f50*/  @!P2 IMAD.IADD R120, R120, 0x1, -R2 ;  /* 0x000000017878a824 */ /* 0x000fe200078e0a02 */
[C---:B------:R-:W-:Y:S01]  /*6f60*/  ISETP.GT.U32.AND P2, PT, R2.reuse, R123, PT ;  /* 0x0000007b0200720c */ /* 0x040fe20003f44070 */
[----:B------:R-:W-:Y:S01]  /*6f70*/  IMAD R125, R2, R125, R128 ;  /* 0x0000007d027d7224 */ /* 0x000fe200078e0280 */
[----:B------:R-:W-:Y:S01]  /*6f80*/  IABS R128, R126 ;  /* 0x0000007e00807213 */ /* 0x000fe20000000000 */
[--C-:B------:R-:W-:Y:S01]  /*6f90*/  @!P1 IMAD.IADD R121, R121, 0x1, -R2.reuse ;  /* 0x0000000179799824 */ /* 0x100fe200078e0a02 */
[----:B------:R-:W-:Y:S01]  /*6fa0*/  ISETP.GE.AND P1, PT, R131, RZ, PT ;  /* 0x000000ff8300720c */ /* 0x000fe20003f26270 */
[----:B------:R-:W-:Y:S01]  /*6fb0*/  @!P3 IMAD.IADD R124, R124, 0x1, -R2 ;  /* 0x000000017c7cb824 */ /* 0x000fe200078e0a02 */
[----:B------:R-:W-:Y:S01]  /*6fc0*/  IABS R131, R133 ;  /* 0x0000008500837213 */ /* 0x000fe20000000000 */
[----:B------:R-:W-:Y:S01]  /*6fd0*/  @!P0 IMAD.MOV R121, RZ, RZ, -R121 ;  /* 0x000000ffff798224 */ /* 0x000fe200078e0a79 */
[----:B------:R-:W-:Y:S01]  /*6fe0*/  ISETP.GE.AND P0, PT, R126, RZ, PT ;  /* 0x000000ff7e00720c */ /* 0x000fe20003f06270 */
[----:B------:R-:W-:Y:S01]  /*6ff0*/  IMAD.HI.U32 R126, R3, R128, RZ ;  /* 0x00000080037e7227 */ /* 0x000fe200078e00ff */
[----:B------:R-:W-:-:S03]  /*7000*/  ISETP.GT.U32.AND P3, PT, R2, R124, PT ;  /* 0x0000007c0200720c */ /* 0x000fc60003f64070 */
[----:B------:R-:W-:Y:S02]  /*7010*/  @!P2 IMAD.IADD R123, R123, 0x1, -R2 ;  /* 0x000000017b7ba824 */ /* 0x000fe400078e0a02 */
[----:B------:R-:W-:Y:S02]  /*7020*/  IMAD.MOV R129, RZ, RZ, -R126 ;  /* 0x000000ffff817224 */ /* 0x000fe400078e0a7e */
[----:B------:R-:W-:Y:S01]  /*7030*/  @!P4 IMAD.MOV R120, RZ, RZ, -R120 ;  /* 0x000000ffff78c224 */ /* 0x000fe200078e0a78 */
[----:B------:R-:W-:Y:S01]  /*7040*/  ISETP.GE.AND P4, PT, R130, RZ, PT ;  /* 0x000000ff8200720c */ /* 0x000fe20003f86270 */
[C---:B------:R-:W-:Y:S01]  /*7050*/  IMAD R126, R2.reuse, R129, R128 ;  /* 0x00000081027e7224 */ /* 0x040fe200078e0280 */
[----:B------:R-:W-:Y:S01]  /*7060*/  ISETP.GT.U32.AND P2, PT, R2, R123, PT ;  /* 0x0000007b0200720c */ /* 0x000fe20003f44070 */
[----:B------:R-:W-:Y:S01]  /*7070*/  IMAD.HI.U32 R128, R3, R131, RZ ;  /* 0x0000008303807227 */ /* 0x000fe200078e00ff */
[----:B------:R-:W-:-:S03]  /*7080*/  IABS R130, R127 ;  /* 0x0000007f00827213 */ /* 0x000fc60000000000 */
[----:B------:R-:W-:Y:S01]  /*7090*/  @!P3 IMAD.IADD R124, R124, 0x1, -R2 ;  /* 0x000000017c7cb824 */ /* 0x000fe200078e0a02 */
[----:B------:R-:W-:Y:S01]  /*70a0*/  ISETP.GT.U32.AND P3, PT, R2, R126, PT ;  /* 0x0000007e0200720c */ /* 0x000fe20003f64070 */
[----:B------:R-:W-:-:S04]  /*70b0*/  IMAD.HI.U32 R127, R3, R130, RZ ;  /* 0x00000082037f7227 */ /* 0x000fc800078e00ff */
[----:B------:R-:W-:Y:S02]  /*70c0*/  IMAD.MOV R127, RZ, RZ, -R127 ;  /* 0x000000ffff7f7224 */ /* 0x000fe400078e0a7f */
[----:B------:R-:W-:Y:S01]  /*70d0*/  @!P2 IMAD.IADD R123, R123, 0x1, -R2 ;  /* 0x000000017b7ba824 */ /* 0x000fe200078e0a02 */
[C---:B------:R-:W-:Y:S01]  /*70e0*/  ISETP.GT.U32.AND P2, PT, R2.reuse, R125, PT ;  /* 0x0000007d0200720c */ /* 0x040fe20003f44070 */
[----:B------:R-:W-:Y:S02]  /*70f0*/  IMAD R127, R2, R127, R130 ;  /* 0x0000007f027f7224 */ /* 0x000fe400078e0282 */
[----:B------:R-:W-:Y:S02]  /*7100*/  @!P6 IMAD.MOV R123, RZ, RZ, -R123 ;  /* 0x000000ffff7be224 */ /* 0x000fe400078e0a7b */
[----:B------:R-:W-:Y:S01]  /*7110*/  @!P3 IMAD.IADD R126, R126, 0x1, -R2 ;  /* 0x000000017e7eb824 */ /* 0x000fe200078e0a02 */
[----:B------:R-:W-:Y:S01]  /*7120*/  ISETP.GT.U32.AND P6, PT, R2, R127, PT ;  /* 0x0000007f0200720c */ /* 0x000fe20003fc4070 */
[----:B------:R-:W-:-:S02]  /*7130*/  IMAD.MOV R128, RZ, RZ, -R128 ;  /* 0x000000ffff807224 */ /* 0x000fc400078e0a80 */
[----:B------:R-:W-:Y:S01]  /*7140*/  @!P4 IMAD.MOV R124, RZ, RZ, -R124 ;  /* 0x000000ffff7cc224 */ /* 0x000fe200078e0a7c */
[C---:B------:R-:W-:Y:S01]  /*7150*/  ISETP.GT.U32.AND P3, PT, R2.reuse, R126, PT ;  /* 0x0000007e0200720c */ /* 0x040fe20003f64070 */
[----:B------:R-:W-:Y:S01]  /*7160*/  IMAD R128, R2, R128, R131 ;  /* 0x0000008002807224 */ /* 0x000fe200078e0283 */
[----:B------:R-:W-:Y:S01]  /*7170*/  ISETP.GE.AND P4, PT, R133, RZ, PT ;  /* 0x000000ff8500720c */ /* 0x000fe20003f86270 */
[----:B------:R-:W-:Y:S01]  /*7180*/  IMAD.HI.U32 R129, R3, R132, RZ ;  /* 0x0000008403817227 */ /* 0x000fe200078e00ff */
[----:B------:R-:W-:-:S03]  /*7190*/  IABS R133, R140 ;  /* 0x0000008c00857213 */ /* 0x000fc60000000000 */
[--C-:B------:R-:W-:Y:S01]  /*71a0*/  @!P2 IMAD.IADD R125, R125, 0x1, -R2.reuse ;  /* 0x000000017d7da824 */ /* 0x100fe200078e0a02 */
[----:B------:R-:W-:Y:S01]  /*71b0*/  IADD3 R129, -R129, RZ, RZ ;  /* 0x000000ff81817210 */ /* 0x000fe20007ffe1ff */
[--C-:B------:R-:W-:Y:S02]  /*71c0*/  @!P6 IMAD.IADD R127, R127, 0x1, -R2.reuse ;  /* 0x000000017f7fe824 */ /* 0x100fe400078e0a02 */
[----:B------:R-:W-:Y:S01]  /*71d0*/  IMAD.HI.U32 R130, R3, R133, RZ ;  /* 0x0000008503827227 */ /* 0x000fe200078e00ff */
[C---:B------:R-:W-:Y:S02]  /*71e0*/  ISETP.GT.U32.AND P2, PT, R2.reuse, R125, PT ;  /* 0x0000007d0200720c */ /* 0x040fe40003f44070 */
[----:B------:R-:W-:Y:S01]  /*71f0*/  ISETP.GT.U32.AND P6, PT, R2, R127, PT ;  /* 0x0000007f0200720c */ /* 0x000fe20003fc4070 */
[----:B------:R-:W-:Y:S01]  /*7200*/  @!P3 IMAD.IADD R126, R126, 0x1, -R2 ;  /* 0x000000017e7eb824 */ /* 0x000fe200078e0a02 */
[----:B------:R-:W-:Y:S01]  /*7210*/  ISETP.GT.U32.AND P3, PT, R2, R128, PT ;  /* 0x000000800200720c */ /* 0x000fe20003f64070 */
[----:B------:R-:W-:-:S02]  /*7220*/  IMAD.MOV R130, RZ, RZ, -R130 ;  /* 0x000000ffff827224 */ /* 0x000fc400078e0a82 */
[C---:B------:R-:W-:Y:S02]  /*7230*/  IMAD R129, R2.reuse, R129, R132 ;  /* 0x0000008102817224 */ /* 0x040fe400078e0284 */
[----:B------:R-:W-:Y:S02]  /*7240*/  IMAD R130, R2, R130, R133 ;  /* 0x0000008202827224 */ /* 0x000fe400078e0285 */
[----:B------:R-:W-:-:S04]  /*7250*/  IMAD.HI.U32 R131, R3, R135, RZ ;  /* 0x0000008703837227 */ /* 0x000fc800078e00ff */
[--C-:B------:R-:W-:Y:S01]  /*7260*/  @!P6 IMAD.IADD R127, R127, 0x1, -R2.reuse ;  /* 0x000000017f7fe824 */ /* 0x100fe200078e0a02 */
[----:B------:R-:W-:Y:S01]  /*7270*/  ISETP.GT.U32.AND P6, PT, R2, R129, PT ;  /* 0x000000810200720c */ /* 0x000fe20003fc4070 */
[----:B------:R-:W-:Y:S01]  /*7280*/  @!P3 IMAD.IADD R128, R128, 0x1, -R2 ;  /* 0x000000018080b824 */ /* 0x000fe200078e0a02 */
[----:B------:R-:W-:Y:S01]  /*7290*/  ISETP.GT.U32.AND P3, PT, R2, R130, PT ;  /* 0x000000820200720c */ /* 0x000fe20003f64070 */
[----:B------:R-:W-:Y:S02]  /*72a0*/  IMAD.MOV R131, RZ, RZ, -R131 ;  /* 0x000000ffff837224 */ /* 0x000fe400078e0a83 */
[----:B------:R-:W-:-:S04]  /*72b0*/  IMAD.HI.U32 R132, R3, R136, RZ ;  /* 0x0000008803847227 */ /* 0x000fc800078e00ff */
[----:B------:R-:W-:Y:S02]  /*72c0*/  IMAD R131, R2, R131, R135 ;  /* 0x0000008302837224 */ /* 0x000fe400078e0287 */
[--C-:B------:R-:W-:Y:S01]  /*72d0*/  @!P2 IMAD.IADD R125, R125, 0x1, -R2.reuse ;  /* 0x000000017d7da824 */ /* 0x100fe200078e0a02 */
[----:B------:R-:W-:Y:S01]  /*72e0*/  ISETP.GE.AND P2, PT, R134, RZ, PT ;  /* 0x000000ff8600720c */ /* 0x000fe20003f46270 */
[--C-:B------:R-:W-:Y:S01]  /*72f0*/  @!P6 IMAD.IADD R129, R129, 0x1, -R2.reuse ;  /* 0x000000018181e824 */ /* 0x100fe200078e0a02 */
[----:B------:R-:W-:Y:S01]  /*7300*/  ISETP.GT.U32.AND P6, PT, R2, R131, PT ;  /* 0x000000830200720c */ /* 0x000fe20003fc4070 */
[----:B------:R-:W-:Y:S01]  /*7310*/  @!P3 IMAD.IADD R130, R130, 0x1, -R2 ;  /* 0x000000018282b824 */ /* 0x000fe200078e0a02 */
[----:B------:R-:W-:Y:S01]  /*7320*/  @!P1 IADD3 R125, -R125, RZ, RZ ;  /* 0x000000ff7d7d9210 */ /* 0x000fe20007ffe1ff */
[----:B------:R-:W-:Y:S01]  /*7330*/  @!P0 IMAD.MOV R126, RZ, RZ, -R126 ;  /* 0x000000ffff7e8224 */ /* 0x000fe200078e0a7e */
[C---:B------:R-:W-:Y:S01]  /*7340*/  ISETP.GT.U32.AND P1, PT, R2.reuse, R128, PT ;  /* 0x000000800200720c */ /* 0x040fe20003f24070 */
[----:B------:R-:W-:Y:S01]  /*7350*/  IMAD.HI.U32 R134, R3, R139, RZ ;  /* 0x0000008b03867227 */ /* 0x000fe200078e00ff */
[----:B------:R-:W-:-:S02]  /*7360*/  ISETP.GT.U32.AND P0, PT, R2, R130, PT ;  /* 0x000000820200720c */ /* 0x000fc40003f04070 */
[C---:B------:R-:W-:Y:S01]  /*7370*/  ISETP.GT.U32.AND P3, PT, R2.reuse, R129, PT ;  /* 0x000000810200720c */ /* 0x040fe20003f64070 */
[----:B------:R-:W-:Y:S02]  /*7380*/  IMAD.MOV R137, RZ, RZ, -R132 ;  /* 0x000000ffff897224 */ /* 0x000fe400078e0a84 */
[----:B------:R-:W-:Y:S02]  /*7390*/  IMAD.MOV R134, RZ, RZ, -R134 ;  /* 0x000000ffff867224 */ /* 0x000fe400078e0a86 */
[C---:B------:R-:W-:Y:S01]  /*73a0*/  IMAD R132, R2.reuse, R137, R136 ;  /* 0x0000008902847224 */ /* 0x040fe200078e0288 */
[----:B------:R-:W-:Y:S01]  /*73b0*/  IABS R137, R145 ;  /* 0x0000009100897213 */ /* 0x000fe20000000000 */
[C---:B------:R-:W-:Y:S02]  /*73c0*/  IMAD R134, R2.reuse, R134, R139 ;  /* 0x0000008602867224 */ /* 0x040fe400078e028b */
[----:B------:R-:W-:Y:S02]  /*73d0*/  @!P6 IMAD.IADD R131, R131, 0x1, -R2 ;  /* 0x000000018383e824 */ /* 0x000fe400078e0a02 */
[----:B------:R-:W-:Y:S01]  /*73e0*/  @!P5 IMAD.MOV R127, RZ, RZ, -R127 ;  /* 0x000000ffff7fd224 */ /* 0x000fe200078e0a7f */
[C---:B------:R-:W-:Y:S01]  /*73f0*/  ISETP.GT.U32.AND P5, PT, R2.reuse, R132, PT ;  /* 0x000000840200720c */ /* 0x040fe20003fa4070 */
[----:B------:R-:W-:Y:S01]  /*7400*/  IMAD.HI.U32 R133, R3, R138, RZ ;  /* 0x0000008a03857227 */ /* 0x000fe200078e00ff */
[----:B------:R-:W-:-:S03]  /*7410*/  ISETP.GT.U32.AND P6, PT, R2, R131, PT ;  /* 0x000000830200720c */ /* 0x000fc60003fc4070 */
[--C-:B------:R-:W-:Y:S01]  /*7420*/  @!P0 IMAD.IADD R130, R130, 0x1, -R2.reuse ;  /* 0x0000000182828824 */ /* 0x100fe200078e0a02 */
[----:B------:R-:W-:Y:S01]  /*7430*/  ISETP.GT.U32.AND P0, PT, R2, R134, PT ;  /* 0x000000860200720c */ /* 0x000fe20003f04070 */
[----:B------:R-:W-:Y:S02]  /*7440*/  IMAD.MOV R133, RZ, RZ, -R133 ;  /* 0x000000ffff857224 */ /* 0x000fe400078e0a85 */
[----:B------:R-:W-:Y:S02]  /*7450*/  @!P1 IMAD.IADD R128, R128, 0x1, -R2 ;  /* 0x0000000180809824 */ /* 0x000fe400078e0a02 */
[----:B------:R-:W-:Y:S01]  /*7460*/  IMAD R133, R2, R133, R138 ;  /* 0x0000008502857224 */ /* 0x000fe200078e028a */
[----:B------:R-:W-:Y:S01]  /*7470*/  IABS R138, R146 ;  /* 0x00000092008a7213 */ /* 0x000fe20000000000 */
[--C-:B------:R-:W-:Y:S01]  /*7480*/  @!P5 IMAD.IADD R132, R132, 0x1, -R2.reuse ;  /* 0x000000018484d824 */ /* 0x100fe200078e0a02 */
[----:B------:R-:W-:Y:S01]  /*7490*/  ISETP.GE.AND P5, PT, R142, RZ, PT ;  /* 0x000000ff8e00720c */ /* 0x000fe20003fa6270 */
[----:B------:R-:W-:Y:S01]  /*74a0*/  @!P3 IMAD.IADD R129, R129, 0x1, -R2 ;  /* 0x000000018181b824 */ /* 0x000fe200078e0a02 */
[----:B------:R-:W-:Y:S01]  /*74b0*/  ISETP.GT.U32.AND P1, PT, R2, R133, PT ;  /* 0x000000850200720c */ /* 0x000fe20003f24070 */
[----:B------:R-:W-:Y:S01]  /*74c0*/  IMAD.HI.U32 R136, R3, R138, RZ ;  /* 0x0000008a03887227 */ /* 0x000fe200078e00ff */
[----:B------:R-:W-:-:S02]  /*74d0*/  ISETP.GE.AND P3, PT, R140, RZ, PT ;  /* 0x000000ff8c00720c */ /* 0x000fc40003f66270 */
[----:B------:R-:W-:Y:S01]  /*74e0*/  LOP3.LUT R142, R7, 0x124, RZ, 0xfc, !PT ;  /* 0x00000124078e7812 */ /* 0x000fe200078efcff */
[----:B------:R-:W-:-:S03]  /*74f0*/  IMAD.HI.U32 R135, R3, R137, RZ ;  /* 0x0000008903877227 */ /* 0x000fc600078e00ff */
[----:B------:R-:W-:Y:S01]  /*7500*/  IABS R140, R142 ;  /* 0x0000008e008c7213 */ /* 0x000fe20000000000 */
[--C-:B------:R-:W-:Y:S01]  /*7510*/  @!P6 IMAD.IADD R131, R131, 0x1, -R2.reuse ;  /* 0x000000018383e824 */ /* 0x100fe200078e0a02 */
[----:B------:R-:W-:Y:S01]  /*7520*/  ISETP.GE.AND P6, PT, R141, RZ, PT ;  /* 0x000000ff8d00720c */ /* 0x000fe20003fc6270 */
[----:B------:R-:W-:Y:S01]  /*7530*/  @!P0 IMAD.IADD R134, R134, 0x1, -R2 ;  /* 0x0000000186868824 */ /* 0x000fe200078e0a02 */
[C---:B------:R-:W-:Y:S01]  /*7540*/  ISETP.GT.U32.AND P0, PT, R2.reuse, R132, PT ;  /* 0x000000840200720c */ /* 0x040fe20003f04070 */
[----:B------:R-:W-:Y:S02]  /*7550*/  IMAD.MOV R139, RZ, RZ, -R136 ;  /* 0x000000ffff8b7224 */ /* 0x000fe400078e0a88 */
[----:B------:R-:W-:Y:S02]  /*7560*/  IMAD.MOV R135, RZ, RZ, -R135 ;  /* 0x000000ffff877224 */ /* 0x000fe400078e0a87 */
[C---:B------:R-:W-:Y:S01]  /*7570*/  IMAD R136, R2.reuse, R139, R138 ;  /* 0x0000008b02887224 */ /* 0x040fe200078e028a */
[----:B------:R-:W-:Y:S01]  /*7580*/  LOP3.LUT R138, R7, 0x122, RZ, 0xfc, !PT ;  /* 0x00000122078a7812 */ /* 0x000fe200078efcff */
[----:B------:R-:W-:-:S02]  /*7590*/  IMAD R135, R2, R135, R137 ;  /* 0x0000008702877224 */ /* 0x000fc400078e0289 */
[----:B------:R-:W-:Y:S01]  /*75a0*/  @!P1 IMAD.IADD R133, R133, 0x1, -R2 ;  /* 0x0000000185859824 */ /* 0x000fe200078e0a02 */
[----:B------:R-:W-:Y:S01]  /*75b0*/  IABS R139, R138 ;  /* 0x0000008a008b7213 */ /* 0x000fe20000000000 */
[----:B------:R-:W-:Y:S01]  /*75c0*/  @!P4 IMAD.MOV R128, RZ, RZ, -R128 ;  /* 0x000000ffff80c224 */ /* 0x000fe200078e0a80 */
[C---:B------:R-:W-:Y:S01]  /*75d0*/  ISETP.GT.U32.AND P4, PT, R2.reuse, R134, PT ;  /* 0x000000860200720c */ /* 0x040fe20003f84070 */
[----:B------:R-:W-:Y:S01]  /*75e0*/  @!P3 IMAD.MOV R130, RZ, RZ, -R130 ;  /* 0x000000ffff82b224 */ /* 0x000fe200078e0a82 */
[----:B------:R-:W-:Y:S01]  /*75f0*/  ISETP.GT.U32.AND P3, PT, R2, R135, PT ;  /* 0x000000870200720c */ /* 0x000fe20003f64070 */
[----:B------:R-:W-:Y:S01]  /*7600*/  @!P2 IMAD.MOV R129, RZ, RZ, -R129 ;  /* 0x000000ffff81a224 */ /* 0x000fe200078e0a81 */
[----:B------:R-:W-:Y:S01]  /*7610*/  @!P6 IADD3 R131, -R131, RZ, RZ ;  /* 0x000000ff8383e210 */ /* 0x000fe20007ffe1ff */
[----:B------:R-:W-:Y:S01]  /*7620*/  @!P0 IMAD.IADD R132, R132, 0x1, -R2 ;  /* 0x0000000184848824 */ /* 0x000fe200078e0a02 */
[----:B------:R-:W-:Y:S01]  /*7630*/  ISETP.GT.U32.AND P2, PT, R2, R133, PT ;  /* 0x000000850200720c */ /* 0x000fe20003f44070 */
[----:B------:R-:W-:Y:S01]  /*7640*/  IMAD.HI.U32 R137, R3, R139, RZ ;  /* 0x0000008b03897227 */ /* 0x000fe200078e00ff */
[----:B------:R-:W-:-:S02]  /*7650*/  ISETP.GE.AND P6, PT, R144, RZ, PT ;  /* 0x000000ff9000720c */ /* 0x000fc40003fc6270 */
[----:B------:R-:W-:Y:S01]  /*7660*/  ISETP.GT.U32.AND P0, PT, R2, R136, PT ;  /* 0x000000880200720c */ /* 0x000fe20003f04070 */
[----:B------:R-:W-:Y:S01]  /*7670*/  IMAD.MOV R137, RZ, RZ, -R137 ;  /* 0x000000ffff897224 */ /* 0x000fe200078e0a89 */
[----:B------:R-:W-:Y:S01]  /*7680*/  ISETP.GE.AND P1, PT, R143, RZ, PT ;  /* 0x000000ff8f00720c */ /* 0x000fe20003f26270 */
[--C-:B------:R-:W-:Y:S01]  /*7690*/  @!P4 IMAD.IADD R134, R134, 0x1, -R2.reuse ;  /* 0x000000018686c824 */ /* 0x100fe200078e0a02 */
[----:B------:R-:W-:Y:S01]  /*76a0*/  ISETP.GE.AND P4, PT, R146, RZ, PT ;  /* 0x000000ff9200720c */ /* 0x000fe20003f86270 */
[----:B------:R-:W-:Y:S01]  /*76b0*/  IMAD R137, R2, R137, R139 ;  /* 0x0000008902897224 */ /* 0x000fe200078e028b */
[----:B------:R-:W-:Y:S01]  /*76c0*/  LOP3.LUT R139, R7, 0x126, RZ, 0xfc, !PT ;  /* 0x00000126078b7812 */ /* 0x000fe200078efcff */
[--C-:B------:R-:W-:Y:S01]  /*76d0*/  @!P3 IMAD.IADD R135, R135, 0x1, -R2.reuse ;  /* 0x000000018787b824 */ /* 0x100fe200078e0a02 */
[----:B------:R-:W-:Y:S01]  /*76e0*/  ISETP.GE.AND P3, PT, R138, RZ, PT ;  /* 0x000000ff8a00720c */ /* 0x000fe20003f66270 */
[----:B------:R-:W-:Y:S01]  /*76f0*/  @!P2 IMAD.IADD R133, R133, 0x1, -R2 ;  /* 0x000000018585a824 */ /* 0x000fe200078e0a02 */
[----:B------:R-:W-:Y:S01]  /*7700*/  ISETP.GE.AND P2, PT, R145, RZ, PT ;  /* 0x000000ff9100720c */ /* 0x000fe20003f46270 */
[----:B------:R-:W-:Y:S01]  /*7710*/  @!P6 IMAD.MOV R134, RZ, RZ, -R134 ;  /* 0x000000ffff86e224 */ /* 0x000fe200078e0a86 */
[----:B------:R-:W-:Y:S01]  /*7720*/  ISETP.GT.U32.AND P6, PT, R2, R137, PT ;  /* 0x000000890200720c */ /* 0x000fe20003fc4070 */
[----:B------:R-:W-:Y:S01]  /*7730*/  @!P0 IMAD.IADD R136, R136, 0x1, -R2 ;  /* 0x0000000188888824 */ /* 0x000fe200078e0a02 */
[C---:B------:R-:W-:Y:S01]  /*7740*/  ISETP.GT.U32.AND P0, PT, R2.reuse, R135, PT ;  /* 0x000000870200720c */ /* 0x040fe20003f04070 */
[----:B------:R-:W-:Y:S01]  /*7750*/  @!P1 IMAD.MOV R133, RZ, RZ, -R133 ;  /* 0x000000ffff859224 */ /* 0x000fe200078e0a85 */
[----:B------:R-:W-:Y:S01]  /*7760*/  LOP3.LUT R145, R7, 0x12a, RZ, 0xfc, !PT ;  /* 0x0000012a07917812 */ /* 0x000fe200078efcff */
[----:B------:R-:W-:Y:S01]  /*7770*/  IMAD.HI.U32 R138, R3, R140, RZ ;  /* 0x0000008c038a7227 */ /* 0x000fe200078e00ff */
[----:B------:R-:W-:-:S02]  /*7780*/  ISETP.GT.U32.AND P1, PT, R2, R136, PT ;  /* 0x000000880200720c */ /* 0x000fc40003f24070 */
[----:B------:R-:W-:Y:S01]  /*7790*/  IABS R144, R145 ;  /* 0x0000009100907213 */ /* 0x000fe20000000000 */
[----:B------:R-:W-:Y:S01]  /*77a0*/  IMAD.MOV R141, RZ, RZ, -R138 ;  /* 0x000000ffff8d7224 */ /* 0x000fe200078e0a8a */
[----:B------:R-:W-:Y:S01]  /*77b0*/  IABS R146, R149 ;  /* 0x0000009500927213 */ /* 0x000fe20000000000 */
[----:B------:R-:W-:Y:S01]  /*77c0*/  @!P5 IMAD.MOV R132, RZ, RZ, -R132 ;  /* 0x000000ffff84d224 */ /* 0x000fe200078e0a84 */
[----:B------:R-:W-:Y:S01]  /*77d0*/  ISETP.GE.AND P5, PT, R142, RZ, PT ;  /* 0x000000ff8e00720c */ /* 0x000fe20003fa6270 */
[----:B------:R-:W-:Y:S01]  /*77e0*/  IMAD R138, R2, R141, R140 ;  /* 0x0000008d028a7224 */ /* 0x000fe200078e028c */
[----:B------:R-:W-:Y:S01]  /*77f0*/  IABS R142, R139 ;  /* 0x0000008b008e7213 */ /* 0x000fe20000000000 */
[--C-:B------:R-:W-:Y:S01]  /*7800*/  @!P6 IMAD.IADD R137, R137, 0x1, -R2.reuse ;  /* 0x000000018989e824 */ /* 0x100fe200078e0a02 */
[----:B------:R-:W-:Y:S01]  /*7810*/  LOP3.LUT R140, R7, 0x128, RZ, 0xfc, !PT ;  /* 0x00000128078c7812 */ /* 0x000fe200078efcff */
[--C-:B------:R-:W-:Y:S01]  /*7820*/  @!P0 IMAD.IADD R135, R135, 0x1, -R2.reuse ;  /* 0x0000000187878824 */ /* 0x100fe200078e0a02 */
[----:B------:R-:W-:Y:S01]  /*7830*/  ISETP.GE.AND P0, PT, R139, RZ, PT ;  /* 0x000000ff8b00720c */ /* 0x000fe20003f06270 */
[----:B------:R-:W-:Y:S01]  /*7840*/  @!P1 IMAD.IADD R136, R136, 0x1, -R2 ;  /* 0x0000000188889824 */ /* 0x000fe200078e0a02 */
[C---:B------:R-:W-:Y:S01]  /*7850*/  ISETP.GT.U32.AND P1, PT, R2.reuse, R138, PT ;  /* 0x0000008a0200720c */ /* 0x040fe20003f24070 */
[----:B------:R-:W-:Y:S01]  /*7860*/  IMAD.HI.U32 R139, R3, R142, RZ ;  /* 0x0000008e038b7227 */ /* 0x000fe200078e00ff */
[----:B------:R-:W-:-:S02]  /*7870*/  ISETP.GT.U32.AND P6, PT, R2, R137, PT ;  /* 0x000000890200720c */ /* 0x000fc40003fc4070 */
[----:B------:R-:W-:Y:S01]  /*7880*/  IABS R143, R140 ;  /* 0x0000008c008f7213 */ /* 0x000fe20000000000 */
[----:B------:R-:W-:Y:S01]  /*7890*/  @!P2 IMAD.MOV R135, RZ, RZ, -R135 ;  /* 0x000000ffff87a224 */ /* 0x000fe200078e0a87 */
[----:B------:R-:W-:Y:S01]  /*78a0*/  IADD3 R139, -R139, RZ, RZ ;  /* 0x000000ff8b8b7210 */ /* 0x000fe20007ffe1ff */
[----:B------:R-:W-:Y:S01]  /*78b0*/  IMAD.HI.U32 R141, R3, R144, RZ ;  /* 0x00000090038d7227 */ /* 0x000fe200078e00ff */
[----:B------:R-:W-:-:S03]  /*78c0*/  ISETP.GE.AND P2, PT, R140, RZ, PT ;  /* 0x000000ff8c00720c */ /* 0x000fc60003f46270 */
[----:B------:R-:W-:Y:S02]  /*78d0*/  IMAD R139, R2, R139, R142 ;  /* 0x0000008b028b7224 */ /* 0x000fe400078e028e */
[--C-:B------:R-:W-:Y:S02]  /*78e0*/  @!P1 IMAD.IADD R138, R138, 0x1, -R2.reuse ;  /* 0x000000018a8a9824 */ /* 0x100fe400078e0a02 */
[----:B------:R-:W-:Y:S01]  /*78f0*/  @!P6 IMAD.IADD R137, R137, 0x1, -R2 ;  /* 0x000000018989e824 */ /* 0x000fe200078e0a02 */
[C---:B------:R-:W-:Y:S01]  /*7900*/  ISETP.GT.U32.AND P6, PT, R2.reuse, R139, PT ;  /* 0x0000008b0200720c */ /* 0x040fe20003fc4070 */
[----:B------:R-:W-:Y:S01]  /*7910*/  IMAD.HI.U32 R140, R3, R143, RZ ;  /* 0x0000008f038c7227 */ /* 0x000fe200078e00ff */
[----:B------:R-:W-:-:S03]  /*7920*/  ISETP.GT.U32.AND P1, PT, R2, R138, PT ;  /* 0x0000008a0200720c */ /* 0x000fc60003f24070 */
[----:B------:R-:W-:Y:S01]  /*7930*/  @!P4 IMAD.MOV R136, RZ, RZ, -R136 ;  /* 0x000000ffff88c224 */ /* 0x000fe200078e0a88 */
[----:B------:R-:W-:Y:S01]  /*7940*/  ISETP.GE.AND P4, PT, R145, RZ, PT ;  /* 0x000000ff9100720c */ /* 0x000fe20003f86270 */
[----:B------:R-:W-:Y:S01]  /*7950*/  IMAD.MOV R140, RZ, RZ, -R140 ;  /* 0x000000ffff8c7224 */ /* 0x000fe200078e0a8c */
[----:B------:R-:W-:Y:S01]  /*7960*/  LOP3.LUT R145, R7, 0x12c, RZ, 0xfc, !PT ;  /* 0x0000012c07917812 */ /* 0x000fe200078efcff */
[----:B------:R-:W-:Y:S02]  /*7970*/  IMAD.MOV R141, RZ, RZ, -R141 ;  /* 0x000000ffff8d7224 */ /* 0x000fe400078e0a8d */
[C---:B------:R-:W-:Y:S01]  /*7980*/  IMAD R140, R2.reuse, R140, R143 ;  /* 0x0000008c028c7224 */ /* 0x040fe200078e028f */
[----:B------:R-:W-:Y:S01]  /*7990*/  IABS R143, R145 ;  /* 0x00000091008f7213 */ /* 0x000fe20000000000 */
[----:B------:R-:W-:Y:S02]  /*79a0*/  IMAD R141, R2, R141, R144 ;  /* 0x0000008d028d7224 */ /* 0x000fe400078e0290 */
[----:B------:R-:W-:-:S02]  /*79b0*/  @!P6 IMAD.IADD R139, R139, 0x1, -R2 ;  /* 0x000000018b8be824 */ /* 0x000fc400078e0a02 */
[----:B------:R-:W-:Y:S01]  /*79c0*/  @!P1 IMAD.IADD R138, R138, 0x1, -R2 ;  /* 0x000000018a8a9824 */ /* 0x000fe200078e0a02 */
[C---:B------:R-:W-:Y:S01]  /*79d0*/  ISETP.GT.U32.AND P1, PT, R2.reuse, R140, PT ;  /* 0x0000008c0200720c */ /* 0x040fe20003f24070 */
[----:B------:R-:W-:Y:S01]  /*79e0*/  @!P3 IMAD.MOV R137, RZ, RZ, -R137 ;  /* 0x000000ffff89b224 */ /* 0x000fe200078e0a89 */
[C---:B------:R-:W-:Y:S01]  /*79f0*/  ISETP.GT.U32.AND P6, PT, R2.reuse, R139, PT ;  /* 0x0000008b0200720c */ /* 0x040fe20003fc4070 */
[----:B------:R-:W-:Y:S01]  /*7a00*/  IMAD.HI.U32 R142, R3, R143, RZ ;  /* 0x0000008f038e7227 */ /* 0x000fe200078e00ff */
[----:B------:R-:W-:-:S03]  /*7a10*/  ISETP.GT.U32.AND P3, PT, R2, R141, PT ;  /* 0x0000008d0200720c */ /* 0x000fc60003f64070 */
[----:B------:R-:W-:Y:S02]  /*7a20*/  IMAD.MOV R142, RZ, RZ, -R142 ;  /* 0x000000ffff8e7224 */ /* 0x000fe400078e0a8e */
[----:B------:R-:W-:-:S04]  /*7a30*/  IMAD.HI.U32 R144, R3, R147, RZ ;  /* 0x0000009303907227 */ /* 0x000fc800078e00ff */
[----:B------:R-:W-:Y:S02]  /*7a40*/  IMAD R142, R2, R142, R143 ;  /* 0x0000008e028e7224 */ /* 0x000fe400078e028f */
[--C-:B------:R-:W-:Y:S02]  /*7a50*/  @!P1 IMAD.IADD R140, R140, 0x1, -R2.reuse ;  /* 0x000000018c8c9824 */ /* 0x100fe400078e0a02 */
[--C-:B------:R-:W-:Y:S01]  /*7a60*/  @!P6 IMAD.IADD R139, R139, 0x1, -R2.reuse ;  /* 0x000000018b8be824 */ /* 0x100fe200078e0a02 */
[C---:B------:R-:W-:Y:S01]  /*7a70*/  ISETP.GT.U32.AND P6, PT, R2.reuse, R142, PT ;  /* 0x0000008e0200720c */ /* 0x040fe20003fc4070 */
[----:B------:R-:W-:Y:S01]  /*7a80*/  @!P3 IMAD.IADD R141, R141, 0x1, -R2 ;  /* 0x000000018d8db824 */ /* 0x000fe200078e0a02 */
[----:B------:R-:W-:Y:S01]  /*7a90*/  ISETP.GT.U32.AND P1, PT, R2, R140, PT ;  /* 0x0000008c0200720c */ /* 0x000fe20003f24070 */
[----:B------:R-:W-:-:S03]  /*7aa0*/  IMAD.HI.U32 R143, R3, R146, RZ ;  /* 0x00000092038f7227 */ /* 0x000fc600078e00ff */
[C---:B------:R-:W-:Y:S01]  /*7ab0*/  ISETP.GT.U32.AND P3, PT, R2.reuse, R141, PT ;  /* 0x0000008d0200720c */ /* 0x040fe20003f64070 */
[----:B------:R-:W-:Y:S02]  /*7ac0*/  IMAD.MOV R143, RZ, RZ, -R143 ;  /* 0x000000ffff8f7224 */ /* 0x000fe400078e0a8f */
[----:B------:R-:W-:Y:S02]  /*7ad0*/  IMAD.MOV R144, RZ, RZ, -R144 ;  /* 0x000000ffff907224 */ /* 0x000fe400078e0a90 */
[----:B------:R-:W-:Y:S01]  /*7ae0*/  @!P5 IMAD.MOV R138, RZ, RZ, -R138 ;  /* 0x000000ffff8ad224 */ /* 0x000fe200078e0a8a */
[----:B------:R-:W-:Y:S01]  /*7af0*/  ISETP.GE.AND P5, PT, R145, RZ, PT ;  /* 0x000000ff9100720c */ /* 0x000fe20003fa6270 */
[----:B------:R-:W-:Y:S02]  /*7b00*/  IMAD R143, R2, R143, R146 ;  /* 0x0000008f028f7224 */ /* 0x000fe400078e0292 */
[----:B------:R-:W-:-:S04]  /*7b10*/  IMAD.HI.U32 R145, R3, R148, RZ ;  /* 0x0000009403917227 */ /* 0x000fc800078e00ff */
[----:B------:R-:W-:Y:S01]  /*7b20*/  IMAD R144, R2, R144, R147 ;  /* 0x0000009002907224 */ /* 0x000fe200078e0293 */
[----:B------:R-:W-:Y:S01]  /*7b30*/  IADD3 R145, -R145, RZ, RZ ;  /* 0x000000ff91917210 */ /* 0x000fe20007ffe1ff */
[--C-:B------:R-:W-:Y:S01]  /*7b40*/  @!P6 IMAD.IADD R142, R142, 0x1, -R2.reuse ;  /* 0x000000018e8ee824 */ /* 0x100fe200078e0a02 */
[----:B------:R-:W-:Y:S01]  /*7b50*/  ISETP.GT.U32.AND P6, PT, R2, R143, PT ;  /* 0x0000008f0200720c */ /* 0x000fe20003fc4070 */
[--C-:B------:R-:W-:Y:S01]  /*7b60*/  @!P1 IMAD.IADD R140, R140, 0x1, -R2.reuse ;  /* 0x000000018c8c9824 */ /* 0x100fe200078e0a02 */
[----:B------:R-:W-:Y:S01]  /*7b70*/  ISETP.GE.AND P1, PT, R149, RZ, PT ;  /* 0x000000ff9500720c */ /* 0x000fe20003f26270 */
[----:B------:R-:W-:Y:S01]  /*7b80*/  @!P0 IMAD.MOV R139, RZ, RZ, -R139 ;  /* 0x000000ffff8b8224 */ /* 0x000fe200078e0a8b */
[C---:B------:R-:W-:Y:S01]  /*7b90*/  ISETP.GT.U32.AND P0, PT, R2.reuse, R142, PT ;  /* 0x0000008e0200720c */ /* 0x040fe20003f04070 */
[----:B------:R-:W-:Y:S01]  /*7ba0*/  @!P3 IMAD.IADD R141, R141, 0x1, -R2 ;  /* 0x000000018d8db824 */ /* 0x000fe200078e0a02 */
[C---:B------:R-:W-:Y:S01]  /*7bb0*/  ISETP.GT.U32.AND P3, PT, R2.reuse, R144, PT ;  /* 0x000000900200720c */ /* 0x040fe20003f64070 */
[----:B------:R-:W-:Y:S01]  /*7bc0*/  IMAD R145, R2, R145, R148 ;  /* 0x0000009102917224 */ /* 0x000fe200078e0294 */
[----:B------:R-:W-:Y:S01]  /*7bd0*/  LOP3.LUT R149, R7, 0x134, RZ, 0xfc, !PT ;  /* 0x0000013407957812 */ /* 0x000fe200078efcff */
[----:B------:R-:W-:Y:S01]  /*7be0*/  @!P2 IMAD.MOV R140, RZ, RZ, -R140 ;  /* 0x000000ffff8ca224 */ /* 0x000fe200078e0a8c */
[----:B------:R-:W-:Y:S01]  /*7bf0*/  ISETP.GE.AND P2, PT, R150, RZ, PT ;  /* 0x000000ff9600720c */ /* 0x000fe20003f46270 */
[----:B------:R-:W-:Y:S01]  /*7c00*/  @!P4 IMAD.MOV R141, RZ, RZ, -R141 ;  /* 0x000000ffff8dc224 */ /* 0x000fe200078e0a8d */
[----:B------:R-:W-:Y:S01]  /*7c10*/  IABS R147, R149 ;  /* 0x0000009500937213 */ /* 0x000fe20000000000 */
[----:B------:R-:W-:Y:S01]  /*7c20*/  @!P6 IMAD.IADD R143, R143, 0x1, -R2 ;  /* 0x000000018f8fe824 */ /* 0x000fe200078e0a02 */
[----:B------:R-:W-:-:S02]  /*7c30*/  ISETP.GT.U32.AND P4, PT, R2, R145, PT ;  /* 0x000000910200720c */ /* 0x000fc40003f84070 */
[----:B------:R-:W-:Y:S01]  /*7c40*/  LOP3.LUT R150, R7, 0x136, RZ, 0xfc, !PT ;  /* 0x0000013607967812 */ /* 0x000fe200078efcff */
[----:B------:R-:W-:Y:S01]  /*7c50*/  IMAD.HI.U32 R146, R3, R147, RZ ;  /* 0x0000009303927227 */ /* 0x000fe200078e00ff */
[----:B------:R-:W-:Y:S02]  /*7c60*/  ISETP.GE.AND P6, PT, R149, RZ, PT ;  /* 0x000000ff9500720c */ /* 0x000fe40003fc6270 */
[----:B------:R-:W-:Y:S01]  /*7c70*/  IABS R148, R150 ;  /* 0x0000009600947213 */ /* 0x000fe20000000000 */
[--C-:B------:R-:W-:Y:S01]  /*7c80*/  @!P0 IMAD.IADD R142, R142, 0x1, -R2.reuse ;  /* 0x000000018e8e8824 */ /* 0x100fe200078e0a02 */
[----:B------:R-:W-:Y:S01]  /*7c90*/  ISETP.GE.AND P0, PT, R151, RZ, PT ;  /* 0x000000ff9700720c */ /* 0x000fe20003f06270 */
[----:B------:R-:W-:Y:S01]  /*7ca0*/  @!P3 IMAD.IADD R144, R144, 0x1, -R2 ;  /* 0x000000019090b824 */ /* 0x000fe200078e0a02 */
[C---:B------:R-:W-:Y:S01]  /*7cb0*/  ISETP.GT.U32.AND P3, PT, R2.reuse, R143, PT ;  /* 0x0000008f0200720c */ /* 0x040fe20003f64070 */
[----:B------:R-:W-:Y:S01]  /*7cc0*/  IMAD.MOV R146, RZ, RZ, -R146 ;  /* 0x000000ffff927224 */ /* 0x000fe200078e0a92 */
[----:B------:R-:W-:Y:S01]  /*7cd0*/  IABS R151, R154 ;  /* 0x0000009a00977213 */ /* 0x000fe20000000000 */
[----:B------:R-:W-:Y:S01]  /*7ce0*/  @!P5 IMAD.MOV R142, RZ, RZ, -R142 ;  /* 0x000000ffff8ed224 */ /* 0x000fe200078e0a8e */
[C---:B------:R-:W-:Y:S01]  /*7cf0*/  ISETP.GT.U32.AND P5, PT, R2.reuse, R144, PT ;  /* 0x000000900200720c */ /* 0x040fe20003fa4070 */
[----:B------:R-:W-:-:S02]  /*7d00*/  IMAD R146, R2, R146, R147 ;  /* 0x0000009202927224 */ /* 0x000fc400078e0293 */
[----:B------:R-:W-:-:S04]  /*7d10*/  IMAD.HI.U32 R147, R3, R148, RZ ;  /* 0x0000009403937227 */ /* 0x000fc800078e00ff */
[--C-:B------:R-:W-:Y:S02]  /*7d20*/  @!P4 IMAD.IADD R145, R145, 0x1, -R2.reuse ;  /* 0x000000019191c824 */ /* 0x100fe400078e0a02 */
[----:B------:R-:W-:Y:S02]  /*7d30*/  IMAD.MOV R147, RZ, RZ, -R147 ;  /* 0x000000ffff937224 */ /* 0x000fe400078e0a93 */
[----:B------:R-:W-:Y:S01]  /*7d40*/  @!P3 IMAD.IADD R143, R143, 0x1, -R2 ;  /* 0x000000018f8fb824 */ /* 0x000fe200078e0a02 */
[C---:B------:R-:W-:Y:S01]  /*7d50*/  ISETP.GT.U32.AND P4, PT, R2.reuse, R145, PT ;  /* 0x000000910200720c */ /* 0x040fe20003f84070 */
[C---:B------:R-:W-:Y:S01]  /*7d60*/  IMAD R147, R2.reuse, R147, R148 ;  /* 0x0000009302937224 */ /* 0x040fe200078e0294 */
[----:B------:R-:W-:Y:S01]  /*7d70*/  ISETP.GT.U32.AND P3, PT, R2, R146, PT ;  /* 0x000000920200720c */ /* 0x000fe20003f64070 */
[----:B------:R-:W-:-:S04]  /*7d80*/  IMAD.HI.U32 R148, R3, R151, RZ ;  /* 0x0000009703947227 */ /* 0x000fc800078e00ff */
[----:B------:R-:W-:Y:S01]  /*7d90*/  @!P5 IMAD.IADD R144, R144, 0x1, -R2 ;  /* 0x000000019090d824 */ /* 0x000fe200078e0a02 */
[----:B------:R-:W-:Y:S01]  /*7da0*/  ISETP.GT.U32.AND P5, PT, R2, R147, PT ;  /* 0x000000930200720c */ /* 0x000fe20003fa4070 */
[----:B------:R-:W-:-:S04]  /*7db0*/  IMAD.HI.U32 R149, R3, R152, RZ ;  /* 0x0000009803957227 */ /* 0x000fc800078e00ff */
[----:B------:R-:W-:Y:S02]  /*7dc0*/  IMAD.MOV R148, RZ, RZ, -R148 ;  /* 0x000000ffff947224 */ /* 0x000fe400078e0a94 */
[----:B------:R-:W-:Y:S01]  /*7dd0*/  IMAD.MOV R149, RZ, RZ, -R149 ;  /* 0x000000ffff957224 */ /* 0x000fe200078e0a95 */
[----:B------:R-:W-:Y:S01]  /*7de0*/  @!P3 IADD3 R146, R146, -R2, RZ ;  /* 0x800000029292b210 */ /* 0x000fe20007ffe0ff */
[----:B------:R-:W-:Y:S01]  /*7df0*/  IMAD R148, R2, R148, R151 ;  /* 0x0000009402947224 */ /* 0x000fe200078e0297 */
        /* <DEDUP_REMOVED lines=9> */
[----:B------:R-:W-:-:S02]  /*7e90*/  @!P5 IMAD.IADD R147, R147, 0x1, -R2 ;  /* 0x000000019393d824 */ /* 0x000fc400078e0a02 */
[----:B------:R-:W-:Y:S01]  /*7ea0*/  @!P1 IMAD.MOV R143, RZ, RZ, -R143 ;  /* 0x000000ffff8f9224 */ /* 0x000fe200078e0a8f */
[C---:B------:R-:W-:Y:S01]  /*7eb0*/  ISETP.GT.U32.AND P1, PT, R2.reuse, R146, PT ;  /* 0x000000920200720c */ /* 0x040fe20003f24070 */
[----:B------:R-:W-:Y:S01]  /*7ec0*/  IMAD.HI.U32 R150, R3, R153, RZ ;  /* 0x0000009903967227 */ /* 0x000fe200078e00ff */
[----:B------:R-:W-:-:S03]  /*7ed0*/  ISETP.GT.U32.AND P5, PT, R2, R147, PT ;  /* 0x000000930200720c */ /* 0x000fc60003fa4070 */
[----:B------:R-:W-:Y:S02]  /*7ee0*/  IMAD.MOV R150, RZ, RZ, -R150 ;  /* 0x000000ffff967224 */ /* 0x000fe400078e0a96 */
[--C-:B------:R-:W-:Y:S01]  /*7ef0*/  @!P2 IMAD.IADD R148, R148, 0x1, -R2.reuse ;  /* 0x000000019494a824 */ /* 0x100fe200078e0a02 */
[----:B------:R-:W-:Y:S01]  /*7f00*/  ISETP.GE.AND P2, PT, R156, RZ, PT ;  /* 0x000000ff9c00720c */ /* 0x000fe20003f46270 */
[C---:B------:R-:W-:Y:S01]  /*7f10*/  IMAD R150, R2.reuse, R150, R153 ;  /* 0x0000009602967224 */ /* 0x040fe200078e0299 */
[----:B------:R-:W-:Y:S01]  /*7f20*/  IABS R153, R157 ;  /* 0x0000009d00997213 */ /* 0x000fe20000000000 */
[--C-:B------:R-:W-:Y:S01]  /*7f30*/  @!P0 IMAD.IADD R149, R149, 0x1, -R2.reuse ;  /* 0x0000000195958824 */ /* 0x100fe200078e0a02 */
[----:B------:R-:W-:Y:S01]  /*7f40*/  ISETP.GT.U32.AND P0, PT, R2, R148, PT ;  /* 0x000000940200720c */ /* 0x000fe20003f04070 */
[----:B------:R-:W-:Y:S01]  /*7f50*/  @!P1 IMAD.IADD R146, R146, 0x1, -R2 ;  /* 0x0000000192929824 */ /* 0x000fe200078e0a02 */
[----:B------:R-:W-:Y:S01]  /*7f60*/  ISETP.GE.AND P1, PT, R155, RZ, PT ;  /* 0x000000ff9b00720c */ /* 0x000fe20003f26270 */
[----:B------:R-:W-:Y:S01]  /*7f70*/  IMAD.HI.U32 R151, R3, R153, RZ ;  /* 0x0000009903977227 */ /* 0x000fe200078e00ff */
[----:B------:R-:W-:-:S02]  /*7f80*/  IABS R155, R160 ;  /* 0x000000a0009b7213 */ /* 0x000fc40000000000 */
[----:B------:R-:W-:Y:S01]  /*7f90*/  IABS R156, R161 ;  /* 0x000000a1009c7213 */ /* 0x000fe20000000000 */
[----:B------:R-:W-:Y:S01]  /*7fa0*/  @!P5 IMAD.IADD R147, R147, 0x1, -R2 ;  /* 0x000000019393d824 */ /* 0x000fe200078e0a02 */
[C---:B------:R-:W-:Y:S01]  /*7fb0*/  ISETP.GT.U32.AND P5, PT, R2.reuse, R150, PT ;  /* 0x000000960200720c */ /* 0x040fe20003fa4070 */
[----:B------:R-:W-:Y:S01]  /*7fc0*/  @!P6 IMAD.MOV R146, RZ, RZ, -R146 ;  /* 0x000000ffff92e224 */ /* 0x000fe200078e0a92 */
[----:B------:R-:W-:Y:S01]  /*7fd0*/  ISETP.GT.U32.AND P6, PT, R2, R149, PT ;  /* 0x000000950200720c */ /* 0x000fe20003fc4070 */
[----:B------:R-:W-:Y:S02]  /*7fe0*/  IMAD.MOV R151, RZ, RZ, -R151 ;  /* 0x000000ffff977224 */ /* 0x000fe400078e0a97 */
[----:B------:R-:W-:Y:S01]  /*7ff0*/  IMAD.HI.U32 R152, R3, R154, RZ ;  /* 0x0000009a03987227 */ /* 0x000fe200078e00ff */
[----:B------:R-:W-:-:S03]  /*8000*/  @!P0 IADD3 R148, R148, -R2, RZ ;  /* 0x8000000294948210 */ /* 0x000fc60007ffe0ff */
[----:B------:R-:W-:Y:S02]  /*8010*/  IMAD R151, R2, R151, R153 ;  /* 0x0000009702977224 */ /* 0x000fe400078e0299 */
[----:B------:R-:W-:Y:S02]  /*8020*/  IMAD.MOV R153, RZ, RZ, -R152 ;  /* 0x000000ffff997224 */ /* 0x000fe400078e0a98 */
[----:B------:R-:W-:Y:S01]  /*8030*/  @!P5 IMAD.IADD R150, R150, 0x1, -R2 ;  /* 0x000000019696d824 */ /* 0x000fe200078e0a02 */
[C---:B------:R-:W-:Y:S01]  /*8040*/  ISETP.GT.U32.AND P0, PT, R2.reuse, R151, PT ;  /* 0x000000970200720c */ /* 0x040fe20003f04070 */
[C---:B------:R-:W-:Y:S02]  /*8050*/  IMAD R152, R2.reuse, R153, R154 ;  /* 0x0000009902987224 */ /* 0x040fe400078e029a */
[----:B------:R-:W-:Y:S01]  /*8060*/  @!P6 IMAD.IADD R149, R149, 0x1, -R2 ;  /* 0x000000019595e824 */ /* 0x000fe200078e0a02 */
[C---:B------:R-:W-:Y:S01]  /*8070*/  ISETP.GT.U32.AND P5, PT, R2.reuse, R150, PT ;  /* 0x000000960200720c */ /* 0x040fe20003fa4070 */
[----:B------:R-:W-:Y:S01]  /*8080*/  IMAD.HI.U32 R153, R3, R155, RZ ;  /* 0x0000009b03997227 */ /* 0x000fe200078e00ff */
[----:B------:R-:W-:-:S03]  /*8090*/  ISETP.GT.U32.AND P6, PT, R2, R152, PT ;  /* 0x000000980200720c */ /* 0x000fc60003fc4070 */
[----:B------:R-:W-:Y:S02]  /*80a0*/  IMAD.MOV R153, RZ, RZ, -R153 ;  /* 0x000000ffff997224 */ /* 0x000fe400078e0a99 */
[----:B------:R-:W-:Y:S02]  /*80b0*/  @!P4 IMAD.MOV R147, RZ, RZ, -R147 ;  /* 0x000000ffff93c224 */ /* 0x000fe400078e0a93 */
[----:B------:R-:W-:Y:S01]  /*80c0*/  @!P0 IMAD.IADD R151, R151, 0x1, -R2 ;  /* 0x0000000197978824 */ /* 0x000fe200078e0a02 */
[----:B------:R-:W-:Y:S01]  /*80d0*/  ISETP.GE.AND P0, PT, R159, RZ, PT ;  /* 0x000000ff9f00720c */ /* 0x000fe20003f06270 */
[C---:B------:R-:W-:Y:S01]  /*80e0*/  IMAD R153, R2.reuse, R153, R155 ;  /* 0x0000009902997224 */ /* 0x040fe200078e029b */
[----:B------:R-:W-:Y:S01]  /*80f0*/  LOP3.LUT R159, R7, 0x14a, RZ, 0xfc, !PT ;  /* 0x0000014a079f7812 */ /* 0x000fe200078efcff */
[----:B------:R-:W-:Y:S01]  /*8100*/  IMAD.HI.U32 R154, R3, R156, RZ ;  /* 0x0000009c039a7227 */ /* 0x000fe200078e00ff */
[----:B------:R-:W-:-:S03]  /*8110*/  ISETP.GT.U32.AND P4, PT, R2, R151, PT ;  /* 0x000000970200720c */ /* 0x000fc60003f84070 */
[--C-:B------:R-:W-:Y:S01]  /*8120*/  @!P6 IMAD.IADD R152, R152, 0x1, -R2.reuse ;  /* 0x000000019898e824 */ /* 0x100fe200078e0a02 */
[----:B------:R-:W-:Y:S01]  /*8130*/  ISETP.GT.U32.AND P6, PT, R2, R153, PT ;  /* 0x000000990200720c */ /* 0x000fe20003fc4070 */
[----:B------:R-:W-:Y:S01]  /*8140*/  @!P5 IMAD.IADD R150, R150, 0x1, -R2 ;  /* 0x000000019696d824 */ /* 0x000fe200078e0a02 */
[----:B------:R-:W-:Y:S01]  /*8150*/  ISETP.GE.AND P5, PT, R157, RZ, PT ;  /* 0x000000ff9d00720c */ /* 0x000fe20003fa6270 */
[----:B------:R-:W-:Y:S02]  /*8160*/  IMAD.MOV R157, RZ, RZ, -R154 ;  /* 0x000000ffff9d7224 */ /* 0x000fe400078e0a9a */
[----:B------:R-:W-:Y:S01]  /*8170*/  @!P3 IMAD.MOV R148, RZ, RZ, -R148 ;  /* 0x000000ffff94b224 */ /* 0x000fe200078e0a94 */
[C---:B------:R-:W-:Y:S01]  /*8180*/  ISETP.GT.U32.AND P3, PT, R2.reuse, R152, PT ;  /* 0x000000980200720c */ /* 0x040fe20003f64070 */
[----:B------:R-:W-:Y:S01]  /*8190*/  IMAD R154, R2, R157, R156 ;  /* 0x0000009d029a7224 */ /* 0x000fe200078e029c */
[----:B------:R-:W-:Y:S01]  /*81a0*/  LOP3.LUT R156, R7, 0x148, RZ, 0xfc, !PT ;  /* 0x00000148079c7812 */ /* 0x000fe200078efcff */
[----:B------:R-:W-:-:S02]  /*81b0*/  @!P4 IMAD.IADD R151, R151, 0x1, -R2 ;  /* 0x000000019797c824 */ /* 0x000fc400078e0a02 */
[----:B------:R-:W-:Y:S01]  /*81c0*/  IMAD.HI.U32 R155, R3, R158, RZ ;  /* 0x0000009e039b7227 */ /* 0x000fe200078e00ff */
[----:B------:R-:W-:Y:S02]  /*81d0*/  IABS R157, R156 ;  /* 0x0000009c009d7213 */ /* 0x000fe40000000000 */
[----:B------:R-:W-:Y:S01]  /*81e0*/  ISETP.GT.U32.AND P4, PT, R2, R154, PT ;  /* 0x0000009a0200720c */ /* 0x000fe20003f84070 */
[----:B------:R-:W-:Y:S01]  /*81f0*/  @!P6 IMAD.IADD R153, R153, 0x1, -R2 ;  /* 0x000000019999e824 */ /* 0x000fe200078e0a02 */
[----:B------:R-:W-:Y:S01]  /*8200*/  @!P5 IADD3 R151, -R151, RZ, RZ ;  /* 0x000000ff9797d210 */ /* 0x000fe20007ffe1ff */
[----:B------:R-:W-:Y:S01]  /*8210*/  IMAD.MOV R155, RZ, RZ, -R155 ;  /* 0x000000ffff9b7224 */ /* 0x000fe200078e0a9b */
[----:B------:R-:W-:Y:S01]  /*8220*/  ISETP.GE.AND P6, PT, R156, RZ, PT ;  /* 0x000000ff9c00720c */ /* 0x000fe20003fc6270 */
[----:B------:R-:W-:Y:S01]  /*8230*/  IMAD.HI.U32 R156, R3, R157, RZ ;  /* 0x0000009d039c7227 */ /* 0x000fe200078e00ff */
[----:B------:R-:W-:-:S03]  /*8240*/  ISETP.GT.U32.AND P5, PT, R2, R153, PT ;  /* 0x000000990200720c */ /* 0x000fc60003fa4070 */
[----:B------:R-:W-:Y:S01]  /*8250*/  @!P3 IMAD.IADD R152, R152, 0x1, -R2 ;  /* 0x000000019898b824 */ /* 0x000fe200078e0a02 */
[----:B------:R-:W-:Y:S01]  /*8260*/  ISETP.GE.AND P3, PT, R162, RZ, PT ;  /* 0x000000ffa200720c */ /* 0x000fe20003f66270 */
[C---:B------:R-:W-:Y:S01]  /*8270*/  IMAD R155, R2.reuse, R155, R158 ;  /* 0x0000009b029b7224 */ /* 0x040fe200078e029e */
[----:B------:R-:W-:Y:S01]  /*8280*/  IABS R162, R167 ;  /* 0x000000a700a27213 */ /* 0x000fe20000000000 */
[----:B------:R-:W-:Y:S02]  /*8290*/  IMAD.MOV R156, RZ, RZ, -R156 ;  /* 0x000000ffff9c7224 */ /* 0x000fe400078e0a9c */
[----:B------:R-:W-:Y:S01]  /*82a0*/  @!P0 IMAD.MOV R152, RZ, RZ, -R152 ;  /* 0x000000ffff988224 */ /* 0x000fe200078e0a98 */
[C---:B------:R-:W-:Y:S01]  /*82b0*/  ISETP.GT.U32.AND P0, PT, R2.reuse, R155, PT ;  /* 0x0000009b0200720c */ /* 0x040fe20003f04070 */
[----:B------:R-:W-:Y:S02]  /*82c0*/  IMAD R156, R2, R156, R157 ;  /* 0x0000009c029c7224 */ /* 0x000fe400078e029d */
[----:B------:R-:W-:-:S02]  /*82d0*/  @!P5 IMAD.IADD R153, R153, 0x1, -R2 ;  /* 0x000000019999d824 */ /* 0x000fc400078e0a02 */
[----:B------:R-:W-:Y:S01]  /*82e0*/  @!P4 IMAD.IADD R154, R154, 0x1, -R2 ;  /* 0x000000019a9ac824 */ /* 0x000fe200078e0a02 */
[----:B------:R-:W-:Y:S01]  /*82f0*/  ISETP.GT.U32.AND P5, PT, R2, R156, PT ;  /* 0x0000009c0200720c */ /* 0x000fe20003fa4070 */
[----:B------:R-:W-:Y:S01]  /*8300*/  @!P1 IMAD.MOV R149, RZ, RZ, -R149 ;  /* 0x000000ffff959224 */ /* 0x000fe200078e0a95 */
[----:B------:R-:W-:Y:S01]  /*8310*/  ISETP.GE.AND P1, PT, R160, RZ, PT ;  /* 0x000000ffa000720c */ /* 0x000fe20003f26270 */
[----:B------:R-:W-:Y:S01]  /*8320*/  @!P2 IMAD.MOV R150, RZ, RZ, -R150 ;  /* 0x000000ffff96a224 */ /* 0x000fe200078e0a96 */
[----:B------:R-:W-:Y:S02]  /*8330*/  IABS R160, R159 ;  /* 0x0000009f00a07213 */ /* 0x000fe40000000000 */
[----:B------:R-:W-:Y:S01]  /*8340*/  ISETP.GT.U32.AND P4, PT, R2, R154, PT ;  /* 0x0000009a0200720c */ /* 0x000fe20003f84070 */
[----:B------:R-:W-:Y:S01]  /*8350*/  @!P0 IMAD.IADD R155, R155, 0x1, -R2 ;  /* 0x000000019b9b8824 */ /* 0x000fe200078e0a02 */
[----:B------:R-:W-:Y:S01]  /*8360*/  ISETP.GE.AND P2, PT, R161, RZ, PT ;  /* 0x000000ffa100720c */ /* 0x000fe20003f46270 */
[----:B------:R-:W-:Y:S01]  /*8370*/  IMAD.HI.U32 R157, R3, R160, RZ ;  /* 0x000000a0039d7227 */ /* 0x000fe200078e00ff */
[----:B------:R-:W-:-:S02]  /*8380*/  IABS R161, R163 ;  /* 0x000000a300a17213 */ /* 0x000fc40000000000 */
[----:B------:R-:W-:Y:S01]  /*8390*/  ISETP.GE.AND P0, PT, R163, RZ, PT ;  /* 0x000000ffa300720c */ /* 0x000fe20003f06270 */
[----:B------:R-:W-:Y:S01]  /*83a0*/  @!P5 IMAD.IADD R156, R156, 0x1, -R2 ;  /* 0x000000019c9cd824 */ /* 0x000fe200078e0a02 */
[----:B------:R-:W-:Y:S01]  /*83b0*/  ISETP.GT.U32.AND P5, PT, R2, R155, PT ;  /* 0x0000009b0200720c */ /* 0x000fe20003fa4070 */
[----:B------:R-:W-:-:S04]  /*83c0*/  IMAD.HI.U32 R158, R3, R161, RZ ;  /* 0x000000a1039e7227 */ /* 0x000fc800078e00ff */
[----:B------:R-:W-:Y:S02]  /*83d0*/  IMAD.MOV R157, RZ, RZ, -R157 ;  /* 0x000000ffff9d7224 */ /* 0x000fe400078e0a9d */
[----:B------:R-:W-:Y:S01]  /*83e0*/  @!P4 IMAD.IADD R154, R154, 0x1, -R2 ;  /* 0x000000019a9ac824 */ /* 0x000fe200078e0a02 */
[----:B------:R-:W-:Y:S01]  /*83f0*/  ISETP.GE.AND P4, PT, R159, RZ, PT ;  /* 0x000000ff9f00720c */ /* 0x000fe20003f86270 */
[----:B------:R-:W-:Y:S02]  /*8400*/  IMAD.MOV R158, RZ, RZ, -R158 ;  /* 0x000000ffff9e7224 */ /* 0x000fe400078e0a9e */
[C---:B------:R-:W-:Y:S02]  /*8410*/  IMAD R157, R2.reuse, R157, R160 ;  /* 0x0000009d029d7224 */ /* 0x040fe400078e02a0 */
[C---:B------:R-:W-:Y:S02]  /*8420*/  IMAD R158, R2.reuse, R158, R161 ;  /* 0x0000009e029e7224 */ /* 0x040fe400078e02a1 */
[----:B------:R-:W-:Y:S01]  /*8430*/  @!P2 IMAD.MOV R154, RZ, RZ, -R154 ;  /* 0x000000ffff9aa224 */ /* 0x000fe200078e0a9a */
[C---:B------:R-:W-:Y:S01]  /*8440*/  ISETP.GT.U32.AND P2, PT, R2.reuse, R157, PT ;  /* 0x0000009d0200720c */ /* 0x040fe20003f44070 */
[----:B------:R-:W-:Y:S01]  /*8450*/  @!P5 IMAD.IADD R155, R155, 0x1, -R2 ;  /* 0x000000019b9bd824 */ /* 0x000fe200078e0a02 */
[----:B------:R-:W-:Y:S01]  /*8460*/  ISETP.GT.U32.AND P5, PT, R2, R158, PT ;  /* 0x0000009e0200720c */ /* 0x000fe20003fa4070 */
[----:B------:R-:W-:-:S04]  /*8470*/  IMAD.HI.U32 R159, R3, R162, RZ ;  /* 0x000000a2039f7227 */ /* 0x000fc800078e00ff */
[----:B------:R-:W-:Y:S02]  /*8480*/  IMAD.MOV R159, RZ, RZ, -R159 ;  /* 0x000000ffff9f7224 */ /* 0x000fe400078e0a9f */
[----:B------:R-:W-:Y:S02]  /*8490*/  @!P3 IMAD.MOV R155, RZ, RZ, -R155 ;  /* 0x000000ffff9bb224 */ /* 0x000fe400078e0a9b */
[----:B------:R-:W-:Y:S01]  /*84a0*/  IMAD R159, R2, R159, R162 ;  /* 0x0000009f029f7224 */ /* 0x000fe200078e02a2 */
[----:B------:R-:W-:Y:S01]  /*84b0*/  IABS R162, R168 ;  /* 0x000000a800a27213 */ /* 0x000fe20000000000 */
[----:B------:R-:W-:Y:S01]  /*84c0*/  @!P2 IMAD.IADD R157, R157, 0x1, -R2 ;  /* 0x000000019d9da824 */ /* 0x000fe200078e0a02 */
[----:B------:R-:W-:Y:S01]  /*84d0*/  ISETP.GE.AND P2, PT, R167, RZ, PT ;  /* 0x000000ffa700720c */ /* 0x000fe20003f46270 */
[C---:B------:R-:W-:Y:S01]  /*84e0*/  IMAD.HI.U32 R161, R3.reuse, R164, RZ ;  /* 0x000000a403a17227 */ /* 0x040fe200078e00ff */
[----:B------:R-:W-:Y:S02]  /*84f0*/  @!P5 IADD3 R158, R158, -R2, RZ ;  /* 0x800000029e9ed210 */ /* 0x000fe40007ffe0ff */
[C---:B------:R-:W-:Y:S01]  /*8500*/  ISETP.GT.U32.AND P5, PT, R2.reuse, R157, PT ;  /* 0x0000009d0200720c */ /* 0x040fe20003fa4070 */
[----:B------:R-:W-:Y:S01]  /*8510*/  IMAD.HI.U32 R160, R3, R162, RZ ;  /* 0x000000a203a07227 */ /* 0x000fe200078e00ff */
[----:B------:R-:W-:-:S02]  /*8520*/  ISETP.GT.U32.AND P3, PT, R2, R158, PT ;  /* 0x0000009e0200720c */ /* 0x000fc40003f64070 */
[----:B------:R-:W-:Y:S01]  /*8530*/  LOP3.LUT R167, R7, 0x158, RZ, 0xfc, !PT ;  /* 0x0000015807a77812 */ /* 0x000fe200078efcff */
[----:B------:R-:W-:Y:S02]  /*8540*/  IMAD.MOV R163, RZ, RZ, -R160 ;  /* 0x000000ffffa37224 */ /* 0x000fe400078e0aa0 */
[----:B------:R-:W-:Y:S01]  /*8550*/  @!P1 IMAD.MOV R153, RZ, RZ, -R153 ;  /* 0x000000ffff999224 */ /* 0x000fe200078e0a99 */
[C---:B------:R-:W-:Y:S01]  /*8560*/  ISETP.GT.U32.AND P1, PT, R2.reuse, R156, PT ;  /* 0x0000009c0200720c */ /* 0x040fe20003f24070 */
[----:B------:R-:W-:Y:S02]  /*8570*/  IMAD.MOV R161, RZ, RZ, -R161 ;  /* 0x000000ffffa17224 */ /* 0x000fe400078e0aa1 */
[C---:B------:R-:W-:Y:S02]  /*8580*/  IMAD R160, R2.reuse, R163, R162 ;  /* 0x000000a302a07224 */ /* 0x040fe400078e02a2 */
[C---:B------:R-:W-:Y:S01]  /*8590*/  IMAD R161, R2.reuse, R161, R164 ;  /* 0x000000a102a17224 */ /* 0x040fe200078e02a4 */
[----:B------:R-:W-:Y:S01]  /*85a0*/  IABS R164, R167 ;  /* 0x000000a700a47213 */ /* 0x000fe20000000000 */
[--C-:B------:R-:W-:Y:S01]  /*85b0*/  @!P5 IMAD.IADD R157, R157, 0x1, -R2.reuse ;  /* 0x000000019d9dd824 */ /* 0x100fe200078e0a02 */
[----:B------:R-:W-:Y:S01]  /*85c0*/  ISETP.GT.U32.AND P5, PT, R2, R160, PT ;  /* 0x000000a00200720c */ /* 0x000fe20003fa4070 */
[----:B------:R-:W-:Y:S01]  /*85d0*/  @!P3 IMAD.IADD R158, R158, 0x1, -R2 ;  /* 0x000000019e9eb824 */ /* 0x000fe200078e0a02 */
[----:B------:R-:W-:Y:S01]  /*85e0*/  ISETP.GT.U32.AND P3, PT, R2, R161, PT ;  /* 0x000000a10200720c */ /* 0x000fe20003f64070 */
[----:B------:R-:W-:-:S04]  /*85f0*/  IMAD.HI.U32 R163, R3, R166, RZ ;  /* 0x000000a603a37227 */ /* 0x000fc800078e00ff */
[----:B------:R-:W-:Y:S01]  /*8600*/  @!P1 IMAD.IADD R156, R156, 0x1, -R2 ;  /* 0x000000019c9c9824 */ /* 0x000fe200078e0a02 */
[----:B------:R-:W-:Y:S01]  /*8610*/  ISETP.GT.U32.AND P1, PT, R2, R159, PT ;  /* 0x0000009f0200720c */ /* 0x000fe20003f24070 */
[----:B------:R-:W-:Y:S02]  /*8620*/  IMAD.MOV R163, RZ, RZ, -R163 ;  /* 0x000000ffffa37224 */ /* 0x000fe400078e0aa3 */
[----:B------:R-:W-:-:S04]  /*8630*/  IMAD.HI.U32 R162, R3, R165, RZ ;  /* 0x000000a503a27227 */ /* 0x000fc800078e00ff */
[----:B------:R-:W-:Y:S02]  /*8640*/  IMAD R163, R2, R163, R166 ;  /* 0x000000a302a37224 */ /* 0x000fe400078e02a6 */
[----:B------:R-:W-:Y:S02]  /*8650*/  @!P5 IMAD.IADD R160, R160, 0x1, -R2 ;  /* 0x00000001a0a0d824 */ /* 0x000fe400078e0a02 */
[----:B------:R-:W-:Y:S02]  /*8660*/  IMAD.MOV R162, RZ, RZ, -R162 ;  /* 0x000000ffffa27224 */ /* 0x000fe400078e0aa2 */
[----:B------:R-:W-:Y:S01]  /*8670*/  @!P3 IMAD.IADD R161, R161, 0x1, -R2 ;  /* 0x00000001a1a1b824 */ /* 0x000fe200078e0a02 */
[C---:B------:R-:W-:Y:S01]  /*8680*/  ISETP.GT.U32.AND P3, PT, R2.reuse, R160, PT ;  /* 0x000000a00200720c */ /* 0x040fe20003f64070 */
[----:B------:R-:W-:Y:S01]  /*8690*/  @!P0 IMAD.MOV R158, RZ, RZ, -R158 ;  /* 0x000000ffff9e8224 */ /* 0x000fe200078e0a9e */
[C---:B------:R-:W-:Y:S01]  /*86a0*/  ISETP.GT.U32.AND P0, PT, R2.reuse, R163, PT ;  /* 0x000000a30200720c */ /* 0x040fe20003f04070 */
[----:B------:R-:W-:-:S02]  /*86b0*/  IMAD R162, R2, R162, R165 ;  /* 0x000000a202a27224 */ /* 0x000fc400078e02a5 */
[----:B------:R-:W-:Y:S02]  /*86c0*/  IMAD.MOV.U32 R165, RZ, RZ, R164 ;  /* 0x000000ffffa57224 */ /* 0x000fe400078e00a4 */
[----:B------:R-:W-:Y:S01]  /*86d0*/  @!P1 IMAD.IADD R159, R159, 0x1, -R2 ;  /* 0x000000019f9f9824 */ /* 0x000fe200078e0a02 */
[----:B------:R-:W-:Y:S01]  /*86e0*/  ISETP.GT.U32.AND P5, PT, R2, R162, PT ;  /* 0x000000a20200720c */ /* 0x000fe20003fa4070 */
[----:B------:R-:W-:Y:S01]  /*86f0*/  @!P6 IMAD.MOV R156, RZ, RZ, -R156 ;  /* 0x000000ffff9ce224 */ /* 0x000fe200078e0a9c */
[----:B------:R-:W-:Y:S01]  /*8700*/  ISETP.GE.AND P6, PT, R168, RZ, PT ;  /* 0x000000ffa800720c */ /* 0x000fe20003fc6270 */
[----:B------:R-:W-:Y:S01]  /*8710*/  @!P4 IMAD.MOV R157, RZ, RZ, -R157 ;  /* 0x000000ffff9dc224 */ /* 0x000fe200078e0a9d */
[C---:B------:R-:W-:Y:S01]  /*8720*/  ISETP.GT.U32.AND P4, PT, R2.reuse, R161, PT ;  /* 0x000000a10200720c */ /* 0x040fe20003f84070 */
[----:B------:R-:W-:Y:S01]  /*8730*/  IMAD.HI.U32 R164, R3, R165, RZ ;  /* 0x000000a503a47227 */ /* 0x000fe200078e00ff */
[----:B------:R-:W-:Y:S02]  /*8740*/  ISETP.GT.U32.AND P1, PT, R2, R159, PT ;  /* 0x0000009f0200720c */ /* 0x000fe40003f24070 */
[----:B------:R-:W-:Y:S01]  /*8750*/  LOP3.LUT R168, R7, 0x15a, RZ, 0xfc, !PT ;  /* 0x0000015a07a87812 */ /* 0x000fe200078efcff */
[----:B------:R-:W-:-:S02]  /*8760*/  IMAD.MOV R164, RZ, RZ, -R164 ;  /* 0x000000ffffa47224 */ /* 0x000fc400078e0aa4 */
[--C-:B------:R-:W-:Y:S01]  /*8770*/  @!P3 IMAD.IADD R160, R160, 0x1, -R2.reuse ;  /* 0x00000001a0a0b824 */ /* 0x100fe200078e0a02 */
[----:B------:R-:W-:Y:S01]  /*8780*/  IABS R166, R168 ;  /* 0x000000a800a67213 */ /* 0x000fe20000000000 */
[----:B------:R-:W-:Y:S01]  /*8790*/  IMAD R164, R2, R164, R165 ;  /* 0x000000a402a47224 */ /* 0x000fe200078e02a5 */
[----:B------:R-:W-:Y:S01]  /*87a0*/  @!P5 IADD3 R162, R162, -R2, RZ ;  /* 0x80000002a2a2d210 */ /* 0x000fe20007ffe0ff */
[--C-:B------:R-:W-:Y:S01]  /*87b0*/  @!P0 IMAD.IADD R163, R163, 0x1, -R2.reuse ;  /* 0x00000001a3a38824 */ /* 0x100fe200078e0a02 */
[----:B------:R-:W-:Y:S01]  /*87c0*/  ISETP.GE.AND P3, PT, R171, RZ, PT ;  /* 0x000000ffab00720c */ /* 0x000fe20003f66270 */
[----:B------:R-:W-:Y:S01]  /*87d0*/  @!P4 IMAD.IADD R161, R161, 0x1, -R2 ;  /* 0x00000001a1a1c824 */ /* 0x000fe200078e0a02 */
[C---:B------:R-:W-:Y:S01]  /*87e0*/  ISETP.GT.U32.AND P4, PT, R2.reuse, R164, PT ;  /* 0x000000a40200720c */ /* 0x040fe20003f84070 */
[----:B------:R-:W-:Y:S01]  /*87f0*/  @!P6 IMAD.MOV R160, RZ, RZ, -R160 ;  /* 0x000000ffffa0e224 */ /* 0x000fe200078e0aa0 */
[----:B------:R-:W-:Y:S01]  /*8800*/  ISETP.GT.U32.AND P6, PT, R2, R163, PT ;  /* 0x000000a30200720c */ /* 0x000fe20003fc4070 */
[----:B------:R-:W-:Y:S01]  /*8810*/  IMAD.HI.U32 R165, R3, R166, RZ ;  /* 0x000000a603a57227 */ /* 0x000fe200078e00ff */
[----:B------:R-:W-:-:S02]  /*8820*/  LOP3.LUT R171, R7, 0x162, RZ, 0xfc, !PT ;  /* 0x0000016207ab7812 */ /* 0x000fc400078efcff */
[----:B------:R-:W-:Y:S01]  /*8830*/  ISETP.GE.AND P0, PT, R167, RZ, PT ;  /* 0x000000ffa700720c */ /* 0x000fe20003f06270 */
[----:B------:R-:W-:Y:S01]  /*8840*/  @!P1 IMAD.IADD R159, R159, 0x1, -R2 ;  /* 0x000000019f9f9824 */ /* 0x000fe200078e0a02 */
[----:B------:R-:W-:Y:S01]  /*8850*/  ISETP.GE.AND P1, PT, R169, RZ, PT ;  /* 0x000000ffa900720c */ /* 0x000fe20003f26270 */
        /* <DEDUP_REMOVED lines=9> */
[----:B------:R-:W-:-:S02]  /*88f0*/  ISETP.GT.U32.AND P6, PT, R2, R165, PT ;  /* 0x000000a50200720c */ /* 0x000fc40003fc4070 */
[----:B------:R-:W-:Y:S01]  /*8900*/  IABS R169, R166 ;  /* 0x000000a600a97213 */ /* 0x000fe20000000000 */
[----:B------:R-:W-:Y:S01]  /*8910*/  @!P1 IMAD.MOV R161, RZ, RZ, -R161 ;  /* 0x000000ffffa19224 */ /* 0x000fe200078e0aa1 */
[----:B------:R-:W-:Y:S01]  /*8920*/  ISETP.GT.U32.AND P1, PT, R2, R164, PT ;  /* 0x000000a40200720c */ /* 0x000fe20003f24070 */
[----:B------:R-:W-:Y:S01]  /*8930*/  @!P3 IMAD.MOV R163, RZ, RZ, -R163 ;  /* 0x000000ffffa3b224 */ /* 0x000fe200078e0aa3 */
[----:B------:R-:W-:Y:S01]  /*8940*/  ISETP.GE.AND P4, PT, R166, RZ, PT ;  /* 0x000000ffa600720c */ /* 0x000fe20003f86270 */
[--C-:B------:R-:W-:Y:S01]  /*8950*/  @!P2 IMAD.IADD R162, R162, 0x1, -R2.reuse ;  /* 0x00000001a2a2a824 */ /* 0x100fe200078e0a02 */
[----:B------:R-:W-:Y:S01]  /*8960*/  ISETP.GE.AND P2, PT, R168, RZ, PT ;  /* 0x000000ffa800720c */ /* 0x000fe20003f46270 */
[----:B------:R-:W-:Y:S01]  /*8970*/  IMAD.HI.U32 R166, R3, R169, RZ ;  /* 0x000000a903a67227 */ /* 0x000fe200078e00ff */
[C---:B------:R-:W-:Y:S02]  /*8980*/  LOP3.LUT R168, R7.reuse, 0x160, RZ, 0xfc, !PT ;  /* 0x0000016007a87812 */ /* 0x040fe400078efcff */
[----:B------:R-:W-:Y:S01]  /*8990*/  LOP3.LUT R167, R7, 0x15e, RZ, 0xfc, !PT ;  /* 0x0000015e07a77812 */ /* 0x000fe200078efcff */
[----:B------:R-:W-:Y:S01]  /*89a0*/  @!P6 IMAD.IADD R165, R165, 0x1, -R2 ;  /* 0x00000001a5a5e824 */ /* 0x000fe200078e0a02 */
[----:B------:R-:W-:Y:S01]  /*89b0*/  ISETP.GE.AND P3, PT, R168, RZ, PT ;  /* 0x000000ffa800720c */ /* 0x000fe20003f66270 */
[----:B------:R-:W-:Y:S01]  /*89c0*/  @!P5 IMAD.MOV R162, RZ, RZ, -R162 ;  /* 0x000000ffffa2d224 */ /* 0x000fe200078e0aa2 */
[----:B------:R-:W-:Y:S01]  /*89d0*/  IABS R168, R168 ;  /* 0x000000a800a87213 */ /* 0x000fe20000000000 */
[----:B------:R-:W-:Y:S01]  /*89e0*/  @!P1 IMAD.IADD R164, R164, 0x1, -R2 ;  /* 0x00000001a4a49824 */ /* 0x000fe200078e0a02 */
[----:B------:R-:W-:-:S02]  /*89f0*/  ISETP.GE.AND P1, PT, R171, RZ, PT ;  /* 0x000000ffab00720c */ /* 0x000fc40003f26270 */
[----:B------:R-:W-:Y:S01]  /*8a00*/  ISETP.GT.U32.AND P6, PT, R2, R165, PT ;  /* 0x000000a50200720c */ /* 0x000fe20003fc4070 */
[----:B------:R-:W-:Y:S01]  /*8a10*/  IMAD.MOV.U32 R171, RZ, RZ, R168 ;  /* 0x000000ffffab7224 */ /* 0x000fe200078e00a8 */
[----:B------:R-:W-:Y:S01]  /*8a20*/  IADD3 R166, -R166, RZ, RZ ;  /* 0x000000ffa6a67210 */ /* 0x000fe20007ffe1ff */
[----:B------:R-:W-:Y:S01]  /*8a30*/  @!P0 IMAD.MOV R164, RZ, RZ, -R164 ;  /* 0x000000ffffa48224 */ /* 0x000fe200078e0aa4 */
[----:B------:R-:W-:Y:S01]  /*8a40*/  IABS R170, R167 ;  /* 0x000000a700aa7213 */ /* 0x000fe20000000000 */
[----:B------:R-:W-:Y:S01]  /*8a50*/  IMAD.HI.U32 R168, R3, R171, RZ ;  /* 0x000000ab03a87227 */ /* 0x000fe200078e00ff */
[----:B------:R-:W-:-:S03]  /*8a60*/  ISETP.GE.AND P5, PT, R167, RZ, PT ;  /* 0x000000ffa700720c */ /* 0x000fc60003fa6270 */
[C---:B------:R-:W-:Y:S02]  /*8a70*/  IMAD R166, R2.reuse, R166, R169 ;  /* 0x000000a602a67224 */ /* 0x040fe400078e02a9 */
[----:B------:R-:W-:Y:S02]  /*8a80*/  IMAD.MOV R168, RZ, RZ, -R168 ;  /* 0x000000ffffa87224 */ /* 0x000fe400078e0aa8 */
[----:B------:R-:W-:Y:S01]  /*8a90*/  @!P6 IMAD.IADD R165, R165, 0x1, -R2 ;  /* 0x00000001a5a5e824 */ /* 0x000fe200078e0a02 */
[C---:B------:R-:W-:Y:S01]  /*8aa0*/  ISETP.GT.U32.AND P0, PT, R2.reuse, R166, PT ;  /* 0x000000a60200720c */ /* 0x040fe20003f04070 */
[C---:B------:R-:W-:Y:S02]  /*8ab0*/  IMAD R168, R2.reuse, R168, R171 ;  /* 0x000000a802a87224 */ /* 0x040fe400078e02ab */
[----:B------:R-:W-:Y:S02]  /*8ac0*/  @!P2 IMAD.MOV R165, RZ, RZ, -R165 ;  /* 0x000000ffffa5a224 */ /* 0x000fe400078e0aa5 */
[----:B------:R-:W-:Y:S01]  /*8ad0*/  IMAD.HI.U32 R169, R3, R172, RZ ;  /* 0x000000ac03a97227 */ /* 0x000fe200078e00ff */
[----:B------:R-:W-:-:S03]  /*8ae0*/  ISETP.GT.U32.AND P2, PT, R2, R168, PT ;  /* 0x000000a80200720c */ /* 0x000fc60003f44070 */
[----:B------:R-:W-:-:S04]  /*8af0*/  IMAD.HI.U32 R167, R3, R170, RZ ;  /* 0x000000aa03a77227 */ /* 0x000fc800078e00ff */
[----:B------:R-:W-:Y:S02]  /*8b00*/  @!P0 IMAD.IADD R166, R166, 0x1, -R2 ;  /* 0x00000001a6a68824 */ /* 0x000fe400078e0a02 */
[----:B------:R-:W-:Y:S02]  /*8b10*/  IMAD.MOV R169, RZ, RZ, -R169 ;  /* 0x000000ffffa97224 */ /* 0x000fe400078e0aa9 */
[----:B------:R-:W-:Y:S01]  /*8b20*/  IMAD.HI.U32 R171, R3, R174, RZ ;  /* 0x000000ae03ab7227 */ /* 0x000fe200078e00ff */
[----:B------:R-:W-:-:S03]  /*8b30*/  ISETP.GT.U32.AND P0, PT, R2, R166, PT ;  /* 0x000000a60200720c */ /* 0x000fc60003f04070 */
[----:B------:R-:W-:Y:S02]  /*8b40*/  @!P2 IMAD.IADD R168, R168, 0x1, -R2 ;  /* 0x00000001a8a8a824 */ /* 0x000fe400078e0a02 */
[----:B------:R-:W-:Y:S02]  /*8b50*/  IMAD.MOV R167, RZ, RZ, -R167 ;  /* 0x000000ffffa77224 */ /* 0x000fe400078e0aa7 */
[C---:B------:R-:W-:Y:S01]  /*8b60*/  IMAD R169, R2.reuse, R169, R172 ;  /* 0x000000a902a97224 */ /* 0x040fe200078e02ac */
[C---:B------:R-:W-:Y:S01]  /*8b70*/  ISETP.GT.U32.AND P2, PT, R2.reuse, R168, PT ;  /* 0x000000a80200720c */ /* 0x040fe20003f44070 */
[----:B------:R-:W-:Y:S01]  /*8b80*/  IMAD.MOV R171, RZ, RZ, -R171 ;  /* 0x000000ffffab7224 */ /* 0x000fe200078e0aab */
[----:B------:R-:W-:Y:S01]  /*8b90*/  IABS R172, R177 ;  /* 0x000000b100ac7213 */ /* 0x000fe20000000000 */
[----:B------:R-:W-:Y:S02]  /*8ba0*/  IMAD R167, R2, R167, R170 ;  /* 0x000000a702a77224 */ /* 0x000fe400078e02aa */
[----:B------:R-:W-:Y:S01]  /*8bb0*/  @!P0 IMAD.IADD R166, R166, 0x1, -R2 ;  /* 0x00000001a6a68824 */ /* 0x000fe200078e0a02 */
[C---:B------:R-:W-:Y:S01]  /*8bc0*/  ISETP.GT.U32.AND P0, PT, R2.reuse, R169, PT ;  /* 0x000000a90200720c */ /* 0x040fe20003f04070 */
[C---:B------:R-:W-:Y:S01]  /*8bd0*/  IMAD R171, R2.reuse, R171, R174 ;  /* 0x000000ab02ab7224 */ /* 0x040fe200078e02ae */
[----:B------:R-:W-:Y:S01]  /*8be0*/  ISETP.GT.U32.AND P6, PT, R2, R167, PT ;  /* 0x000000a70200720c */ /* 0x000fe20003fc4070 */
[----:B------:R-:W-:-:S04]  /*8bf0*/  IMAD.HI.U32 R170, R3, R172, RZ ;  /* 0x000000ac03aa7227 */ /* 0x000fc800078e00ff */
[----:B------:R-:W-:Y:S01]  /*8c00*/  @!P2 IMAD.IADD R168, R168, 0x1, -R2 ;  /* 0x00000001a8a8a824 */ /* 0x000fe200078e0a02 */
[C---:B------:R-:W-:Y:S01]  /*8c10*/  ISETP.GT.U32.AND P2, PT, R2.reuse, R171, PT ;  /* 0x000000ab0200720c */ /* 0x040fe20003f44070 */
[----:B------:R-:W-:Y:S02]  /*8c20*/  IMAD.MOV R173, RZ, RZ, -R170 ;  /* 0x000000ffffad7224 */ /* 0x000fe400078e0aaa */
[----:B------:R-:W-:Y:S02]  /*8c30*/  IMAD.MOV.U32 R174, RZ, RZ, R175 ;  /* 0x000000ffffae7224 */ /* 0x000fe400078e00af */
[C---:B------:R-:W-:Y:S01]  /*8c40*/  IMAD R170, R2.reuse, R173, R172 ;  /* 0x000000ad02aa7224 */ /* 0x040fe200078e02ac */
[----:B------:R-:W-:Y:S01]  /*8c50*/  @!P0 IADD3 R169, R169, -R2, RZ ;  /* 0x80000002a9a98210 */ /* 0x000fe20007ffe0ff */
[----:B------:R-:W-:Y:S02]  /*8c60*/  @!P6 IMAD.IADD R167, R167, 0x1, -R2 ;  /* 0x00000001a7a7e824 */ /* 0x000fe400078e0a02 */
[----:B------:R-:W-:Y:S01]  /*8c70*/  IMAD.HI.U32 R172, R3, R174, RZ ;  /* 0x000000ae03ac7227 */ /* 0x000fe200078e00ff */
[----:B------:R-:W-:-:S02]  /*8c80*/  ISETP.GT.U32.AND P0, PT, R2, R169, PT ;  /* 0x000000a90200720c */ /* 0x000fc40003f04070 */
[C---:B------:R-:W-:Y:S01]  /*8c90*/  ISETP.GT.U32.AND P6, PT, R2.reuse, R167, PT ;  /* 0x000000a70200720c */ /* 0x040fe20003fc4070 */
[----:B------:R-:W-:Y:S01]  /*8ca0*/  @!P4 IMAD.MOV R166, RZ, RZ, -R166 ;  /* 0x000000ffffa6c224 */ /* 0x000fe200078e0aa6 */
[----:B------:R-:W-:Y:S01]  /*8cb0*/  ISETP.GE.AND P4, PT, R177, RZ, PT ;  /* 0x000000ffb100720c */ /* 0x000fe20003f86270 */
[----:B------:R-:W-:Y:S01]  /*8cc0*/  @!P2 IMAD.IADD R171, R171, 0x1, -R2 ;  /* 0x00000001ababa824 */ /* 0x000fe200078e0a02 */
[----:B------:R-:W-:Y:S01]  /*8cd0*/  IABS R177, R181 ;  /* 0x000000b500b17213 */ /* 0x000fe20000000000 */
[----:B------:R-:W-:Y:S02]  /*8ce0*/  IMAD.MOV R175, RZ, RZ, -R172 ;  /* 0x000000ffffaf7224 */ /* 0x000fe400078e0aac */
[----:B------:R-:W-:Y:S01]  /*8cf0*/  IMAD.HI.U32 R173, R3, R176, RZ ;  /* 0x000000b003ad7227 */ /* 0x000fe200078e00ff */
[----:B------:R-:W-:-:S03]  /*8d00*/  ISETP.GT.U32.AND P2, PT, R2, R171, PT ;  /* 0x000000ab0200720c */ /* 0x000fc60003f44070 */
[----:B------:R-:W-:Y:S02]  /*8d10*/  IMAD R172, R2, R175, R174 ;  /* 0x000000af02ac7224 */ /* 0x000fe400078e02ae */
[----:B------:R-:W-:-:S04]  /*8d20*/  IMAD.HI.U32 R174, R3, R177, RZ ;  /* 0x000000b103ae7227 */ /* 0x000fc800078e00ff */
[----:B------:R-:W-:Y:S02]  /*8d30*/  IMAD.MOV R173, RZ, RZ, -R173 ;  /* 0x000000ffffad7224 */ /* 0x000fe400078e0aad */
[----:B------:R-:W-:Y:S02]  /*8d40*/  IMAD.MOV R174, RZ, RZ, -R174 ;  /* 0x000000ffffae7224 */ /* 0x000fe400078e0aae */
[C---:B------:R-:W-:Y:S02]  /*8d50*/  IMAD R173, R2.reuse, R173, R176 ;  /* 0x000000ad02ad7224 */ /* 0x040fe400078e02b0 */
[--C-:B------:R-:W-:Y:S01]  /*8d60*/  @!P0 IMAD.IADD R169, R169, 0x1, -R2.reuse ;  /* 0x00000001a9a98824 */ /* 0x100fe200078e0a02 */
[C---:B------:R-:W-:Y:S01]  /*8d70*/  ISETP.GT.U32.AND P0, PT, R2.reuse, R172, PT ;  /* 0x000000ac0200720c */ /* 0x040fe20003f04070 */
[C---:B------:R-:W-:Y:S01]  /*8d80*/  IMAD R174, R2.reuse, R174, R177 ;  /* 0x000000ae02ae7224 */ /* 0x040fe200078e02b1 */
[----:B------:R-:W-:Y:S01]  /*8d90*/  IABS R177, R182 ;  /* 0x000000b600b17213 */ /* 0x000fe20000000000 */
[--C-:B------:R-:W-:Y:S01]  /*8da0*/  @!P6 IMAD.IADD R167, R167, 0x1, -R2.reuse ;  /* 0x00000001a7a7e824 */ /* 0x100fe200078e0a02 */
[C---:B------:R-:W-:Y:S01]  /*8db0*/  ISETP.GT.U32.AND P6, PT, R2.reuse, R170, PT ;  /* 0x000000aa0200720c */ /* 0x040fe20003fc4070 */
[----:B------:R-:W-:Y:S01]  /*8dc0*/  @!P1 IMAD.MOV R169, RZ, RZ, -R169 ;  /* 0x000000ffffa99224 */ /* 0x000fe200078e0aa9 */
[C---:B------:R-:W-:Y:S01]  /*8dd0*/  ISETP.GT.U32.AND P1, PT, R2.reuse, R173, PT ;  /* 0x000000ad0200720c */ /* 0x040fe20003f24070 */
[----:B------:R-:W-:Y:S01]  /*8de0*/  @!P2 IMAD.IADD R171, R171, 0x1, -R2 ;  /* 0x00000001ababa824 */ /* 0x000fe200078e0a02 */
[----:B------:R-:W-:Y:S01]  /*8df0*/  ISETP.GT.U32.AND P2, PT, R2, R174, PT ;  /* 0x000000ae0200720c */ /* 0x000fe20003f44070 */
[----:B------:R-:W-:-:S04]  /*8e00*/  IMAD.HI.U32 R175, R3, R177, RZ ;  /* 0x000000b103af7227 */ /* 0x000fc800078e00ff */
[--C-:B------:R-:W-:Y:S01]  /*8e10*/  @!P0 IMAD.IADD R172, R172, 0x1, -R2.reuse ;  /* 0x00000001acac8824 */ /* 0x100fe200078e0a02 */
[----:B------:R-:W-:Y:S01]  /*8e20*/  ISETP.GE.AND P0, PT, R181, RZ, PT ;  /* 0x000000ffb500720c */ /* 0x000fe20003f06270 */
[----:B------:R-:W-:Y:S02]  /*8e30*/  @!P5 IMAD.MOV R167, RZ, RZ, -R167 ;  /* 0x000000ffffa7d224 */ /* 0x000fe400078e0aa7 */
[--C-:B------:R-:W-:Y:S01]  /*8e40*/  @!P6 IMAD.IADD R170, R170, 0x1, -R2.reuse ;  /* 0x00000001aaaae824 */ /* 0x100fe200078e0a02 */
[----:B------:R-:W-:Y:S01]  /*8e50*/  ISETP.GE.AND P6, PT, R178, RZ, PT ;  /* 0x000000ffb200720c */ /* 0x000fe20003fc6270 */
[----:B------:R-:W-:Y:S01]  /*8e60*/  @!P1 IMAD.IADD R173, R173, 0x1, -R2 ;  /* 0x00000001adad9824 */ /* 0x000fe200078e0a02 */
[----:B------:R-:W-:Y:S01]  /*8e70*/  IABS R178, R183 ;  /* 0x000000b700b27213 */ /* 0x000fe20000000000 */
[----:B------:R-:W-:Y:S01]  /*8e80*/  IMAD.MOV R175, RZ, RZ, -R175 ;  /* 0x000000ffffaf7224 */ /* 0x000fe200078e0aaf */
[----:B------:R-:W-:Y:S01]  /*8e90*/  ISETP.GT.U32.AND P1, PT, R2, R172, PT ;  /* 0x000000ac0200720c */ /* 0x000fe20003f24070 */
[----:B------:R-:W-:Y:S01]  /*8ea0*/  @!P3 IMAD.MOV R168, RZ, RZ, -R168 ;  /* 0x000000ffffa8b224 */ /* 0x000fe200078e0aa8 */
[----:B------:R-:W-:Y:S01]  /*8eb0*/  @!P2 IADD3 R174, R174, -R2, RZ ;  /* 0x80000002aeaea210 */ /* 0x000fe20007ffe0ff */
[----:B------:R-:W-:Y:S01]  /*8ec0*/  IMAD.HI.U32 R176, R3, R178, RZ ;  /* 0x000000b203b07227 */ /* 0x000fe200078e00ff */
[----:B------:R-:W-:-:S02]  /*8ed0*/  ISETP.GT.U32.AND P5, PT, R2, R170, PT ;  /* 0x000000aa0200720c */ /* 0x000fc40003fa4070 */
[C---:B------:R-:W-:Y:S01]  /*8ee0*/  ISETP.GT.U32.AND P2, PT, R2.reuse, R174, PT ;  /* 0x000000ae0200720c */ /* 0x040fe20003f44070 */
[----:B------:R-:W-:Y:S01]  /*8ef0*/  IMAD R175, R2, R175, R177 ;  /* 0x000000af02af7224 */ /* 0x000fe200078e02b1 */
[----:B------:R-:W-:Y:S01]  /*8f00*/  ISETP.GE.AND P3, PT, R179, RZ, PT ;  /* 0x000000ffb300720c */ /* 0x000fe20003f66270 */
[----:B------:R-:W-:Y:S01]  /*8f10*/  IMAD.MOV R177, RZ, RZ, -R176 ;  /* 0x000000ffffb17224 */ /* 0x000fe200078e0ab0 */
[----:B------:R-:W-:Y:S01]  /*8f20*/  IABS R179, R184 ;  /* 0x000000b800b37213 */ /* 0x000fe20000000000 */
[----:B------:R-:W-:Y:S02]  /*8f30*/  @!P6 IMAD.MOV R171, RZ, RZ, -R171 ;  /* 0x000000ffffabe224 */ /* 0x000fe400078e0aab */
[----:B------:R-:W-:Y:S01]  /*8f40*/  @!P1 IMAD.IADD R172, R172, 0x1, -R2 ;  /* 0x00000001acac9824 */ /* 0x000fe200078e0a02 */
[C---:B------:R-:W-:Y:S01]  /*8f50*/  ISETP.GT.U32.AND P1, PT, R2.reuse, R175, PT ;  /* 0x000000af0200720c */ /* 0x040fe20003f24070 */
[----:B------:R-:W-:Y:S02]  /*8f60*/  IMAD R176, R2, R177, R178 ;  /* 0x000000b102b07224 */ /* 0x000fe400078e02b2 */
[----:B------:R-:W-:Y:S01]  /*8f70*/  @!P5 IMAD.IADD R170, R170, 0x1, -R2 ;  /* 0x00000001aaaad824 */ /* 0x000fe200078e0a02 */
[----:B------:R-:W-:Y:S01]  /*8f80*/  ISETP.GE.AND P5, PT, R180, RZ, PT ;  /* 0x000000ffb400720c */ /* 0x000fe20003fa6270 */
[----:B------:R-:W-:Y:S01]  /*8f90*/  IMAD.HI.U32 R177, R3, R179, RZ ;  /* 0x000000b303b17227 */ /* 0x000fe200078e00ff */
[----:B------:R-:W-:-:S03]  /*8fa0*/  IABS R180, R185 ;  /* 0x000000b900b47213 */ /* 0x000fc60000000000 */
[----:B------:R-:W-:Y:S01]  /*8fb0*/  @!P2 IMAD.IADD R174, R174, 0x1, -R2 ;  /* 0x00000001aeaea824 */ /* 0x000fe200078e0a02 */
[C---:B------:R-:W-:Y:S01]  /*8fc0*/  ISETP.GT.U32.AND P2, PT, R2.reuse, R176, PT ;  /* 0x000000b00200720c */ /* 0x040fe20003f44070 */
[----:B------:R-:W-:Y:S01]  /*8fd0*/  @!P4 IMAD.MOV R170, RZ, RZ, -R170 ;  /* 0x000000ffffaac224 */ /* 0x000fe200078e0aaa */
[----:B------:R-:W-:Y:S01]  /*8fe0*/  ISETP.GT.U32.AND P4, PT, R2, R173, PT ;  /* 0x000000ad0200720c */ /* 0x000fe20003f84070 */
[----:B------:R-:W-:Y:S02]  /*8ff0*/  IMAD.MOV R177, RZ, RZ, -R177 ;  /* 0x000000ffffb17224 */ /* 0x000fe400078e0ab1 */
[----:B------:R-:W-:-:S04]  /*9000*/  IMAD.HI.U32 R178, R3, R180, RZ ;  /* 0x000000b403b27227 */ /* 0x000fc800078e00ff */
[C---:B------:R-:W-:Y:S01]  /*9010*/  IMAD R177, R2.reuse, R177, R179 ;  /* 0x000000b102b17224 */ /* 0x040fe200078e02b3 */
[----:B------:R-:W-:Y:S01]  /*9020*/  IABS R179, R186 ;  /* 0x000000ba00b37213 */ /* 0x000fe20000000000 */
[----:B------:R-:W-:Y:S02]  /*9030*/  IMAD.MOV R181, RZ, RZ, -R178 ;  /* 0x000000ffffb57224 */ /* 0x000fe400078e0ab2 */
[----:B------:R-:W-:Y:S01]  /*9040*/  @!P1 IMAD.IADD R175, R175, 0x1, -R2 ;  /* 0x00000001afaf9824 */ /* 0x000fe200078e0a02 */
[----:B------:R-:W-:Y:S01]  /*9050*/  ISETP.GE.AND P1, PT, R183, RZ, PT ;  /* 0x000000ffb700720c */ /* 0x000fe20003f26270 */
[----:B------:R-:W-:Y:S02]  /*9060*/  IMAD R178, R2, R181, R180 ;  /* 0x000000b502b27224 */ /* 0x000fe400078e02b4 */
[----:B------:R-:W-:Y:S02]  /*9070*/  IMAD.MOV.U32 R181, RZ, RZ, R179 ;  /* 0x000000ffffb57224 */ /* 0x000fe400078e00b3 */
[--C-:B------:R-:W-:Y:S01]  /*9080*/  @!P2 IMAD.IADD R176, R176, 0x1, -R2.reuse ;  /* 0x00000001b0b0a824 */ /* 0x100fe200078e0a02 */
[----:B------:R-:W-:Y:S01]  /*9090*/  ISETP.GT.U32.AND P2, PT, R2, R175, PT ;  /* 0x000000af0200720c */ /* 0x000fe20003f44070 */
[----:B------:R-:W-:Y:S01]  /*90a0*/  @!P4 IMAD.IADD R173, R173, 0x1, -R2 ;  /* 0x00000001adadc824 */ /* 0x000fe200078e0a02 */
[----:B------:R-:W-:Y:S01]  /*90b0*/  ISETP.GE.AND P4, PT, R182, RZ, PT ;  /* 0x000000ffb600720c */ /* 0x000fe20003f86270 */
[----:B------:R-:W-:Y:S01]  /*90c0*/  IMAD.HI.U32 R179, R3, R181, RZ ;  /* 0x000000b503b37227 */ /* 0x000fe200078e00ff */
[----:B------:R-:W-:-:S02]  /*90d0*/  IABS R182, R187 ;  /* 0x000000bb00b67213 */ /* 0x000fc40000000000 */
[C---:B------:R-:W-:Y:S01]  /*90e0*/  ISETP.GT.U32.AND P6, PT, R2.reuse, R176, PT ;  /* 0x000000b00200720c */ /* 0x040fe20003fc4070 */
[----:B------:R-:W-:Y:S01]  /*90f0*/  @!P5 IMAD.MOV R173, RZ, RZ, -R173 ;  /* 0x000000ffffadd224 */ /* 0x000fe200078e0aad */
[----:B------:R-:W-:Y:S01]  /*9100*/  IADD3 R179, -R179, RZ, RZ ;  /* 0x000000ffb3b37210 */ /* 0x000fe20007ffe1ff */
[----:B------:R-:W-:Y:S01]  /*9110*/  IMAD.HI.U32 R180, R3, R182, RZ ;  /* 0x000000b603b47227 */ /* 0x000fe200078e00ff */
[----:B------:R-:W-:-:S03]  /*9120*/  ISETP.GT.U32.AND P5, PT, R2, R178, PT ;  /* 0x000000b20200720c */ /* 0x000fc60003fa4070 */
[----:B------:R-:W-:Y:S01]  /*9130*/  @!P2 IMAD.IADD R175, R175, 0x1, -R2 ;  /* 0x00000001afafa824 */ /* 0x000fe200078e0a02 */
[----:B------:R-:W-:Y:S01]  /*9140*/  ISETP.GE.AND P2, PT, R185, RZ, PT ;  /* 0x000000ffb900720c */ /* 0x000fe20003f46270 */
[C---:B------:R-:W-:Y:S02]  /*9150*/  IMAD R179, R2.reuse, R179, R181 ;  /* 0x000000b302b37224 */ /* 0x040fe400078e02b5 */
[----:B------:R-:W-:Y:S02]  /*9160*/  @!P4 IMAD.MOV R175, RZ, RZ, -R175 ;  /* 0x000000ffffafc224 */ /* 0x000fe400078e0aaf */
[----:B------:R-:W-:Y:S01]  /*9170*/  IMAD.MOV R183, RZ, RZ, -R180 ;  /* 0x000000ffffb77224 */ /* 0x000fe200078e0ab4 */
[C---:B------:R-:W-:Y:S01]  /*9180*/  ISETP.GT.U32.AND P4, PT, R2.reuse, R179, PT ;  /* 0x000000b30200720c */ /* 0x040fe20003f84070 */
[----:B------:R-:W-:Y:S01]  /*9190*/  @!P3 IMAD.MOV R172, RZ, RZ, -R172 ;  /* 0x000000ffffacb224 */ /* 0x000fe200078e0aac */
[C---:B------:R-:W-:Y:S01]  /*91a0*/  ISETP.GT.U32.AND P3, PT, R2.reuse, R177, PT ;  /* 0x000000b10200720c */ /* 0x040fe20003f64070 */
[----:B------:R-:W-:Y:S01]  /*91b0*/  IMAD R180, R2, R183, R182 ;  /* 0x000000b702b47224 */ /* 0x000fe200078e02b6 */
[----:B------:R-:W-:Y:S01]  /*91c0*/  LOP3.LUT R182, R7, 0x17a, RZ, 0xfc, !PT ;  /* 0x0000017a07b67812 */ /* 0x000fe200078efcff */
[----:B------:R-:W-:-:S02]  /*91d0*/  @!P5 IMAD.IADD R178, R178, 0x1, -R2 ;  /* 0x00000001b2b2d824 */ /* 0x000fc400078e0a02 */
[----:B------:R-:W-:Y:S01]  /*91e0*/  @!P0 IMAD.MOV R174, RZ, RZ, -R174 ;  /* 0x000000ffffae8224 */ /* 0x000fe200078e0aae */
[----:B------:R-:W-:Y:S01]  /*91f0*/  IABS R183, R182 ;  /* 0x000000b600b77213 */ /* 0x000fe20000000000 */
[--C-:B------:R-:W-:Y:S01]  /*9200*/  @!P6 IMAD.IADD R176, R176, 0x1, -R2.reuse ;  /* 0x00000001b0b0e824 */ /* 0x100fe200078e0a02 */
[----:B------:R-:W-:Y:S02]  /*9210*/  ISETP.GT.U32.AND P5, PT, R2, R178, PT ;  /* 0x000000b20200720c */ /* 0x000fe40003fa4070 */
[----:B------:R-:W-:Y:S01]  /*9220*/  ISETP.GE.AND P0, PT, R184, RZ, PT ;  /* 0x000000ffb800720c */ /* 0x000fe20003f06270 */
[--C-:B------:R-:W-:Y:S01]  /*9230*/  @!P4 IMAD.IADD R179, R179, 0x1, -R2.reuse ;  /* 0x00000001b3b3c824 */ /* 0x100fe200078e0a02 */
[----:B------:R-:W-:Y:S01]  /*9240*/  IABS R184, R188 ;  /* 0x000000bc00b87213 */ /* 0x000fe20000000000 */
[----:B------:R-:W-:Y:S01]  /*9250*/  IMAD.HI.U32 R181, R3, R183, RZ ;  /* 0x000000b703b57227 */ /* 0x000fe200078e00ff */
[----:B------:R-:W-:Y:S02]  /*9260*/  ISETP.GE.AND P6, PT, R186, RZ, PT ;  /* 0x000000ffba00720c */ /* 0x000fe40003fc6270 */
[----:B------:R-:W-:Y:S01]  /*9270*/  ISETP.GT.U32.AND P4, PT, R2, R179, PT ;  /* 0x000000b30200720c */ /* 0x000fe20003f84070 */
[----:B------:R-:W-:Y:S01]  /*9280*/  IMAD.MOV R181, RZ, RZ, -R181 ;  /* 0x000000ffffb57224 */ /* 0x000fe200078e0ab5 */
[----:B------:R-:W-:Y:S01]  /*9290*/  IABS R186, R190 ;  /* 0x000000be00ba7213 */ /* 0x000fe20000000000 */
[----:B------:R-:W-:-:S02]  /*92a0*/  @!P3 IMAD.IADD R177, R177, 0x1, -R2 ;  /* 0x00000001b1b1b824 */ /* 0x000fc400078e0a02 */
[----:B------:R-:W-:Y:S02]  /*92b0*/  IMAD R181, R2, R181, R183 ;  /* 0x000000b502b57224 */ /* 0x000fe400078e02b7 */
[----:B------:R-:W-:Y:S01]  /*92c0*/  @!P5 IMAD.IADD R178, R178, 0x1, -R2 ;  /* 0x00000001b2b2d824 */ /* 0x000fe200078e0a02 */
[----:B------:R-:W-:Y:S01]  /*92d0*/  ISETP.GT.U32.AND P3, PT, R2, R177, PT ;  /* 0x000000b10200720c */ /* 0x000fe20003f64070 */
[----:B------:R-:W-:Y:S01]  /*92e0*/  @!P1 IMAD.MOV R176, RZ, RZ, -R176 ;  /* 0x000000ffffb09224 */ /* 0x000fe200078e0ab0 */
[----:B------:R-:W-:Y:S01]  /*92f0*/  ISETP.GE.AND P5, PT, R182, RZ, PT ;  /* 0x000000ffb600720c */ /* 0x000fe20003fa6270 */
[----:B------:R-:W-:Y:S01]  /*9300*/  IMAD.HI.U32 R182, R3, R184, RZ ;  /* 0x000000b803b67227 */ /* 0x000fe200078e00ff */
[----:B------:R-:W-:-:S03]  /*9310*/  ISETP.GT.U32.AND P1, PT, R2, R180, PT ;  /* 0x000000b40200720c */ /* 0x000fc60003f24070 */
[----:B------:R-:W-:Y:S01]  /*9320*/  @!P4 IMAD.IADD R179, R179, 0x1, -R2 ;  /* 0x00000001b3b3c824 */ /* 0x000fe200078e0a02 */
[C---:B------:R-:W-:Y:S01]  /*9330*/  ISETP.GT.U32.AND P4, PT, R2.reuse, R181, PT ;  /* 0x000000b50200720c */ /* 0x040fe20003f84070 */
[----:B------:R-:W-:Y:S02]  /*9340*/  IMAD.MOV R185, RZ, RZ, -R182 ;  /* 0x000000ffffb97224 */ /* 0x000fe400078e0ab6 */
[----:B------:R-:W-:Y:S02]  /*9350*/  @!P2 IMAD.MOV R178, RZ, RZ, -R178 ;  /* 0x000000ffffb2a224 */ /* 0x000fe400078e0ab2 */
[----:B------:R-:W-:Y:S01]  /*9360*/  @!P3 IMAD.IADD R177, R177, 0x1, -R2 ;  /* 0x00000001b1b1b824 */ /* 0x000fe200078e0a02 */
[----:B------:R-:W-:Y:S01]  /*9370*/  ISETP.GE.AND P3, PT, R187, RZ, PT ;  /* 0x000000ffbb00720c */ /* 0x000fe20003f66270 */
[----:B------:R-:W-:Y:S01]  /*9380*/  IMAD R182, R2, R185, R184 ;  /* 0x000000b902b67224 */ /* 0x000fe200078e02b8 */
[----:B------:R-:W-:Y:S01]  /*9390*/  IABS R187, R191 ;  /* 0x000000bf00bb7213 */ /* 0x000fe20000000000 */
[----:B------:R-:W-:Y:S01]  /*93a0*/  @!P0 IMAD.MOV R177, RZ, RZ, -R177 ;  /* 0x000000ffffb18224 */ /* 0x000fe200078e0ab1 */
[----:B------:R-:W-:Y:S01]  /*93b0*/  ISETP.GE.AND P0, PT, R188, RZ, PT ;  /* 0x000000ffbc00720c */ /* 0x000fe20003f06270 */
[----:B------:R-:W-:Y:S01]  /*93c0*/  IMAD.HI.U32 R183, R3, R186, RZ ;  /* 0x000000ba03b77227 */ /* 0x000fe200078e00ff */
[----:B------:R-:W-:-:S03]  /*93d0*/  IABS R188, R192 ;  /* 0x000000c000bc7213 */ /* 0x000fc60000000000 */
[----:B------:R-:W-:Y:S02]  /*93e0*/  @!P4 IMAD.IADD R181, R181, 0x1, -R2 ;  /* 0x00000001b5b5c824 */ /* 0x000fe400078e0a02 */
[----:B------:R-:W-:-:S03]  /*93f0*/  IMAD.HI.U32 R184, R3, R187, RZ ;  /* 0x000000bb03b87227 */ /* 0x000fc600078e00ff */
[----:B------:R-:W-:Y:S01]  /*9400*/  ISETP.GT.U32.AND P2, PT, R2, R181, PT ;  /* 0x000000b50200720c */ /* 0x000fe20003f44070 */
[----:B------:R-:W-:Y:S02]  /*9410*/  IMAD.MOV R183, RZ, RZ, -R183 ;  /* 0x000000ffffb77224 */ /* 0x000fe400078e0ab7 */
[----:B------:R-:W-:-:S04]  /*9420*/  IMAD.HI.U32 R185, R3, R188, RZ ;  /* 0x000000bc03b97227 */ /* 0x000fc800078e00ff */
[----:B------:R-:W-:Y:S02]  /*9430*/  IMAD.MOV R184, RZ, RZ, -R184 ;  /* 0x000000ffffb87224 */ /* 0x000fe400078e0ab8 */
[----:B------:R-:W-:Y:S02]  /*9440*/  @!P1 IMAD.IADD R180, R180, 0x1, -R2 ;  /* 0x00000001b4b49824 */ /* 0x000fe400078e0a02 */
[C---:B------:R-:W-:Y:S01]  /*9450*/  IMAD R183, R2.reuse, R183, R186 ;  /* 0x000000b702b77224 */ /* 0x040fe200078e02ba */
[----:B------:R-:W-:Y:S01]  /*9460*/  IABS R186, R195 ;  /* 0x000000c300ba7213 */ /* 0x000fe20000000000 */
[----:B------:R-:W-:Y:S01]  /*9470*/  IMAD.MOV R185, RZ, RZ, -R185 ;  /* 0x000000ffffb97224 */ /* 0x000fe200078e0ab9 */
[C---:B------:R-:W-:Y:S01]  /*9480*/  ISETP.GT.U32.AND P1, PT, R2.reuse, R180, PT ;  /* 0x000000b40200720c */ /* 0x040fe20003f24070 */
[C---:B------:R-:W-:Y:S01]  /*9490*/  IMAD R184, R2.reuse, R184, R187 ;  /* 0x000000b802b87224 */ /* 0x040fe200078e02bb */
[C---:B------:R-:W-:Y:S01]  /*94a0*/  ISETP.GT.U32.AND P4, PT, R2.reuse, R183, PT ;  /* 0x000000b70200720c */ /* 0x040fe20003f84070 */
[----:B------:R-:W-:-:S02]  /*94b0*/  IMAD R185, R2, R185, R188 ;  /* 0x000000b902b97224 */ /* 0x000fc400078e02bc */
[----:B------:R-:W-:Y:S01]  /*94c0*/  @!P2 IMAD.IADD R181, R181, 0x1, -R2 ;  /* 0x00000001b5b5a824 */ /* 0x000fe200078e0a02 */
[----:B------:R-:W-:Y:S01]  /*94d0*/  ISETP.GT.U32.AND P2, PT, R2, R184, PT ;  /* 0x000000b80200720c */ /* 0x000fe20003f44070 */
[----:B------:R-:W-:Y:S02]  /*94e0*/  IMAD.MOV.U32 R188, RZ, RZ, R186 ;  /* 0x000000ffffbc7224 */ /* 0x000fe400078e00ba */
[----:B------:R-:W-:-:S04]  /*94f0*/  IMAD.HI.U32 R186, R3, R189, RZ ;  /* 0x000000bd03ba7227 */ /* 0x000fc800078e00ff */
[----:B------:R-:W-:Y:S01]  /*9500*/  IMAD.MOV R186, RZ, RZ, -R186 ;  /* 0x000000ffffba7224 */ /* 0x000fe200078e0aba */
[----:B------:R-:W-:Y:S01]  /*9510*/  @!P1 IADD3 R180, R180, -R2, RZ ;  /* 0x80000002b4b49210 */ /* 0x000fe20007ffe0ff */
[----:B------:R-:W-:Y:S01]  /*9520*/  @!P5 IMAD.MOV R181, RZ, RZ, -R181 ;  /* 0x000000ffffb5d224 */ /* 0x000fe200078e0ab5 */
[C---:B------:R-:W-:Y:S01]  /*9530*/  ISETP.GT.U32.AND P1, PT, R2.reuse, R182, PT ;  /* 0x000000b60200720c */ /* 0x040fe20003f24070 */
[C---:B------:R-:W-:Y:S01]  /*9540*/  IMAD R186, R2.reuse, R186, R189 ;  /* 0x000000ba02ba7224 */ /* 0x040fe200078e02bd */
[----:B------:R-:W-:Y:S01]  /*9550*/  ISETP.GT.U32.AND P5, PT, R2, R185, PT ;  /* 0x000000b90200720c */ /* 0x000fe20003fa4070 */
[----:B------:R-:W-:Y:S01]  /*9560*/  IMAD.HI.U32 R187, R3, R188, RZ ;  /* 0x000000bc03bb7227 */ /* 0x000fe200078e00ff */
[----:B------:R-:W-:Y:S02]  /*9570*/  @!P2 IADD3 R184, R184, -R2, RZ ;  /* 0x80000002b8b8a210 */ /* 0x000fe40007ffe0ff */
[----:B------:R-:W-:Y:S01]  /*9580*/  ISETP.GT.U32.AND P2, PT, R2, R186, PT ;  /* 0x000000ba0200720c */ /* 0x000fe20003f44070 */
[----:B------:R-:W-:Y:S01]  /*9590*/  IMAD.MOV R187, RZ, RZ, -R187 ;  /* 0x000000ffffbb7224 */ /* 0x000fe200078e0abb */
[----:B------:R-:W-:Y:S01]  /*95a0*/  IABS R189, R196 ;  /* 0x000000c400bd7213 */ /* 0x000fe20000000000 */
[----:B------:R-:W-:-:S02]  /*95b0*/  @!P4 IMAD.IADD R183, R183, 0x1, -R2 ;  /* 0x00000001b7b7c824 */ /* 0x000fc400078e0a02 */
[----:B------:R-:W-:Y:S02]  /*95c0*/  @!P6 IMAD.MOV R179, RZ, RZ, -R179 ;  /* 0x000000ffffb3e224 */ /* 0x000fe400078e0ab3 */
[----:B------:R-:W-:Y:S01]  /*95d0*/  @!P1 IMAD.IADD R182, R182, 0x1, -R2 ;  /* 0x00000001b6b69824 */ /* 0x000fe200078e0a02 */
[C---:B------:R-:W-:Y:S01]  /*95e0*/  ISETP.GT.U32.AND P4, PT, R2.reuse, R183, PT ;  /* 0x000000b70200720c */ /* 0x040fe20003f84070 */
[----:B------:R-:W-:Y:S01]  /*95f0*/  IMAD R187, R2, R187, R188 ;  /* 0x000000bb02bb7224 */ /* 0x000fe200078e02bc */
[----:B------:R-:W-:Y:S01]  /*9600*/  ISETP.GE.AND P1, PT, R190, RZ, PT ;  /* 0x000000ffbe00720c */ /* 0x000fe20003f26270 */
[----:B------:R-:W-:Y:S01]  /*9610*/  IMAD.HI.U32 R188, R3, R189, RZ ;  /* 0x000000bd03bc7227 */ /* 0x000fe200078e00ff */
[----:B------:R-:W-:-:S03]  /*9620*/  ISETP.GT.U32.AND P6, PT, R2, R182, PT ;  /* 0x000000b60200720c */ /* 0x000fc60003fc4070 */
[--C-:B------:R-:W-:Y:S02]  /*9630*/  @!P2 IMAD.IADD R186, R186, 0x1, -R2.reuse ;  /* 0x00000001babaa824 */ /* 0x100fe400078e0a02 */
[----:B------:R-:W-:Y:S01]  /*9640*/  @!P5 IMAD.IADD R185, R185, 0x1, -R2 ;  /* 0x00000001b9b9d824 */ /* 0x000fe200078e0a02 */
[C---:B------:R-:W-:Y:S01]  /*9650*/  ISETP.GT.U32.AND P5, PT, R2.reuse, R184, PT ;  /* 0x000000b80200720c */ /* 0x040fe20003fa4070 */
[----:B------:R-:W-:Y:S01]  /*9660*/  IMAD.MOV R188, RZ, RZ, -R188 ;  /* 0x000000ffffbc7224 */ /* 0x000fe200078e0abc */
[C---:B------:R-:W-:Y:S01]  /*9670*/  ISETP.GT.U32.AND P2, PT, R2.reuse, R186, PT ;  /* 0x000000ba0200720c */ /* 0x040fe20003f44070 */
[--C-:B------:R-:W-:Y:S01]  /*9680*/  @!P4 IMAD.IADD R183, R183, 0x1, -R2.reuse ;  /* 0x00000001b7b7c824 */ /* 0x100fe200078e0a02 */
[----:B------:R-:W-:Y:S01]  /*9690*/  ISETP.GE.AND P4, PT, R193, RZ, PT ;  /* 0x000000ffc100720c */ /* 0x000fe20003f86270 */
[----:B------:R-:W-:Y:S01]  /*96a0*/  IMAD R188, R2, R188, R189 ;  /* 0x000000bc02bc7224 */ /* 0x000fe200078e02bd */
[----:B------:R-:W-:Y:S01]  /*96b0*/  IABS R193, R198 ;  /* 0x000000c600c17213 */ /* 0x000fe20000000000 */
[----:B------:R-:W-:Y:S01]  /*96c0*/  @!P6 IMAD.IADD R182, R182, 0x1, -R2 ;  /* 0x00000001b6b6e824 */ /* 0x000fe200078e0a02 */
[----:B------:R-:W-:Y:S01]  /*96d0*/  ISETP.GE.AND P6, PT, R192, RZ, PT ;  /* 0x000000ffc000720c */ /* 0x000fe20003fc6270 */
[----:B------:R-:W-:Y:S01]  /*96e0*/  @!P3 IMAD.MOV R180, RZ, RZ, -R180 ;  /* 0x000000ffffb4b224 */ /* 0x000fe200078e0ab4 */
[----:B------:R-:W-:Y:S01]  /*96f0*/  IABS R192, R197 ;  /* 0x000000c500c07213 */ /* 0x000fe20000000000 */
[----:B------:R-:W-:Y:S01]  /*9700*/  @!P0 IMAD.MOV R182, RZ, RZ, -R182 ;  /* 0x000000ffffb68224 */ /* 0x000fe200078e0ab6 */
[----:B------:R-:W-:Y:S01]  /*9710*/  ISETP.GE.AND P3, PT, R191, RZ, PT ;  /* 0x000000ffbf00720c */ /* 0x000fe20003f66270 */
[--C-:B------:R-:W-:Y:S01]  /*9720*/  @!P5 IMAD.IADD R184, R184, 0x1, -R2.reuse ;  /* 0x00000001b8b8d824 */ /* 0x100fe200078e0a02 */
[----:B------:R-:W-:Y:S01]  /*9730*/  ISETP.GT.U32.AND P0, PT, R2, R185, PT ;  /* 0x000000b90200720c */ /* 0x000fe20003f04070 */
[----:B------:R-:W-:Y:S01]  /*9740*/  @!P2 IMAD.IADD R186, R186, 0x1, -R2 ;  /* 0x00000001babaa824 */ /* 0x000fe200078e0a02 */
[C---:B------:R-:W-:Y:S01]  /*9750*/  ISETP.GT.U32.AND P2, PT, R2.reuse, R188, PT ;  /* 0x000000bc0200720c */ /* 0x040fe20003f44070 */
[----:B------:R-:W-:Y:S01]  /*9760*/  IMAD.HI.U32 R189, R3, R192, RZ ;  /* 0x000000c003bd7227 */ /* 0x000fe200078e00ff */
[----:B------:R-:W-:-:S02]  /*9770*/  ISETP.GT.U32.AND P5, PT, R2, R187, PT ;  /* 0x000000bb0200720c */ /* 0x000fc40003fa4070 */
[----:B------:R-:W-:Y:S01]  /*9780*/  @!P4 IADD3 R186, -R186, RZ, RZ ;  /* 0x000000ffbabac210 */ /* 0x000fe20007ffe1ff */
[----:B------:R-:W-:Y:S01]  /*9790*/  IMAD.HI.U32 R190, R3, R193, RZ ;  /* 0x000000c103be7227 */ /* 0x000fe200078e00ff */
[----:B------:R-:W-:Y:S02]  /*97a0*/  ISETP.GE.AND P4, PT, R197, RZ, PT ;  /* 0x000000ffc500720c */ /* 0x000fe40003f86270 */
[----:B------:R-:W-:Y:S01]  /*97b0*/  LOP3.LUT R197, R7, 0x194, RZ, 0xfc, !PT ;  /* 0x0000019407c57812 */ /* 0x000fe200078efcff */
[----:B------:R-:W-:-:S04]  /*97c0*/  IMAD.HI.U32 R191, R3, R194, RZ ;  /* 0x000000c203bf7227 */ /* 0x000fc800078e00ff */
[----:B------:R-:W-:Y:S02]  /*97d0*/  IMAD.MOV R189, RZ, RZ, -R189 ;  /* 0x000000ffffbd7224 */ /* 0x000fe400078e0abd */
[----:B------:R-:W-:Y:S02]  /*97e0*/  IMAD.MOV R190, RZ, RZ, -R190 ;  /* 0x000000ffffbe7224 */ /* 0x000fe400078e0abe */
[----:B------:R-:W-:Y:S02]  /*97f0*/  IMAD.MOV R191, RZ, RZ, -R191 ;  /* 0x000000ffffbf7224 */ /* 0x000fe400078e0abf */
[----:B------:R-:W-:Y:S02]  /*9800*/  IMAD R189, R2, R189, R192 ;  /* 0x000000bd02bd7224 */ /* 0x000fe400078e02c0 */
[--C-:B------:R-:W-:Y:S02]  /*9810*/  @!P2 IMAD.IADD R188, R188, 0x1, -R2.reuse ;  /* 0x00000001bcbca824 */ /* 0x100fe400078e0a02 */
[--C-:B------:R-:W-:Y:S01]  /*9820*/  @!P0 IMAD.IADD R185, R185, 0x1, -R2.reuse ;  /* 0x00000001b9b98824 */ /* 0x100fe200078e0a02 */
[----:B------:R-:W-:Y:S01]  /*9830*/  ISETP.GT.U32.AND P2, PT, R2, R189, PT ;  /* 0x000000bd0200720c */ /* 0x000fe20003f44070 */
[----:B------:R-:W-:Y:S01]  /*9840*/  @!P5 IMAD.IADD R187, R187, 0x1, -R2 ;  /* 0x00000001bbbbd824 */ /* 0x000fe200078e0a02 */
[----:B------:R-:W-:Y:S01]  /*9850*/  ISETP.GE.AND P5, PT, R196, RZ, PT ;  /* 0x000000ffc400720c */ /* 0x000fe20003fa6270 */
[C---:B------:R-:W-:Y:S01]  /*9860*/  IMAD R190, R2.reuse, R190, R193 ;  /* 0x000000be02be7224 */ /* 0x040fe200078e02c1 */
        /* <DEDUP_REMOVED lines=8> */
[----:B------:R-:W-:Y:S01]  /*98f0*/  ISETP.GT.U32.AND P6, PT, R2, R190, PT ;  /* 0x000000be0200720c */ /* 0x000fe20003fc4070 */
[----:B------:R-:W-:Y:S01]  /*9900*/  IMAD.HI.U32 R192, R3, R194, RZ ;  /* 0x000000c203c07227 */ /* 0x000fe200078e00ff */
[----:B------:R-:W-:-:S03]  /*9910*/  IABS R196, R201 ;  /* 0x000000c900c47213 */ /* 0x000fc60000000000 */
[----:B------:R-:W-:Y:S02]  /*9920*/  IMAD.MOV R195, RZ, RZ, -R192 ;  /* 0x000000ffffc37224 */ /* 0x000fe400078e0ac0 */
[--C-:B------:R-:W-:Y:S01]  /*9930*/  @!P2 IMAD.IADD R189, R189, 0x1, -R2.reuse ;  /* 0x00000001bdbda824 */ /* 0x100fe200078e0a02 */
[----:B------:R-:W-:Y:S01]  /*9940*/  ISETP.GE.AND P2, PT, R199, RZ, PT ;  /* 0x000000ffc700720c */ /* 0x000fe20003f46270 */
[----:B------:R-:W-:Y:S01]  /*9950*/  @!P3 IMAD.IADD R188, R188, 0x1, -R2 ;  /* 0x00000001bcbcb824 */ /* 0x000fe200078e0a02 */
[----:B------:R-:W-:Y:S01]  /*9960*/  ISETP.GE.AND P3, PT, R198, RZ, PT ;  /* 0x000000ffc600720c */ /* 0x000fe20003f66270 */
[C---:B------:R-:W-:Y:S01]  /*9970*/  IMAD R192, R2.reuse, R195, R194 ;  /* 0x000000c302c07224 */ /* 0x040fe200078e02c2 */
[----:B------:R-:W-:Y:S01]  /*9980*/  IABS R198, R202 ;  /* 0x000000ca00c67213 */ /* 0x000fe20000000000 */
[--C-:B------:R-:W-:Y:S01]  /*9990*/  @!P1 IMAD.IADD R187, R187, 0x1, -R2.reuse ;  /* 0x00000001bbbb9824 */ /* 0x100fe200078e0a02 */
[----:B------:R-:W-:Y:S01]  /*99a0*/  ISETP.GT.U32.AND P1, PT, R2, R191, PT ;  /* 0x000000bf0200720c */ /* 0x000fe20003f24070 */
[----:B------:R-:W-:Y:S01]  /*99b0*/  @!P6 IMAD.IADD R190, R190, 0x1, -R2 ;  /* 0x00000001bebee824 */ /* 0x000fe200078e0a02 */
[C---:B------:R-:W-:Y:S01]  /*99c0*/  ISETP.GT.U32.AND P6, PT, R2.reuse, R189, PT ;  /* 0x000000bd0200720c */ /* 0x040fe20003fc4070 */
[----:B------:R-:W-:Y:S01]  /*99d0*/  @!P5 IMAD.MOV R188, RZ, RZ, -R188 ;  /* 0x000000ffffbcd224 */ /* 0x000fe200078e0abc */
[C---:B------:R-:W-:Y:S01]  /*99e0*/  ISETP.GT.U32.AND P5, PT, R2.reuse, R192, PT ;  /* 0x000000c00200720c */ /* 0x040fe20003fa4070 */
[----:B------:R-:W-:Y:S01]  /*99f0*/  @!P0 IMAD.MOV R187, RZ, RZ, -R187 ;  /* 0x000000ffffbb8224 */ /* 0x000fe200078e0abb */
[----:B------:R-:W-:Y:S01]  /*9a00*/  ISETP.GT.U32.AND P0, PT, R2, R190, PT ;  /* 0x000000be0200720c */ /* 0x000fe20003f04070 */
[----:B------:R-:W-:-:S04]  /*9a10*/  IMAD.HI.U32 R193, R3, R196, RZ ;  /* 0x000000c403c17227 */ /* 0x000fc800078e00ff */
[----:B------:R-:W-:Y:S02]  /*9a20*/  IMAD.MOV R193, RZ, RZ, -R193 ;  /* 0x000000ffffc17224 */ /* 0x000fe400078e0ac1 */
[----:B------:R-:W-:-:S04]  /*9a30*/  IMAD.HI.U32 R195, R3, R198, RZ ;  /* 0x000000c603c37227 */ /* 0x000fc800078e00ff */
[----:B------:R-:W-:Y:S01]  /*9a40*/  IMAD R193, R2, R193, R196 ;  /* 0x000000c102c17224 */ /* 0x000fe200078e02c4 */
[----:B------:R-:W-:Y:S01]  /*9a50*/  IABS R196, R197 ;  /* 0x000000c500c47213 */ /* 0x000fe20000000000 */
[--C-:B------:R-:W-:Y:S01]  /*9a60*/  @!P6 IMAD.IADD R189, R189, 0x1, -R2.reuse ;  /* 0x00000001bdbde824 */ /* 0x100fe200078e0a02 */
[----:B------:R-:W-:Y:S01]  /*9a70*/  ISETP.GE.AND P6, PT, R200, RZ, PT ;  /* 0x000000ffc800720c */ /* 0x000fe20003fc6270 */
[--C-:B------:R-:W-:Y:S01]  /*9a80*/  @!P5 IMAD.IADD R192, R192, 0x1, -R2.reuse ;  /* 0x00000001c0c0d824 */ /* 0x100fe200078e0a02 */
[----:B------:R-:W-:Y:S01]  /*9a90*/  LOP3.LUT R200, R7, 0x198, RZ, 0xfc, !PT ;  /* 0x0000019807c87812 */ /* 0x000fe200078efcff */
[--C-:B------:R-:W-:Y:S01]  /*9aa0*/  @!P0 IMAD.IADD R190, R190, 0x1, -R2.reuse ;  /* 0x00000001bebe8824 */ /* 0x100fe200078e0a02 */
[C---:B------:R-:W-:Y:S01]  /*9ab0*/  ISETP.GT.U32.AND P0, PT, R2.reuse, R193, PT ;  /* 0x000000c10200720c */ /* 0x040fe20003f04070 */
[----:B------:R-:W-:Y:S01]  /*9ac0*/  @!P4 IMAD.MOV R189, RZ, RZ, -R189 ;  /* 0x000000ffffbdc224 */ /* 0x000fe200078e0abd */
[C---:B------:R-:W-:Y:S01]  /*9ad0*/  ISETP.GT.U32.AND P4, PT, R2.reuse, R192, PT ;  /* 0x000000c00200720c */ /* 0x040fe20003f84070 */
[----:B------:R-:W-:Y:S01]  /*9ae0*/  IMAD.MOV R195, RZ, RZ, -R195 ;  /* 0x000000ffffc37224 */ /* 0x000fe200078e0ac3 */
[----:B------:R-:W-:Y:S01]  /*9af0*/  ISETP.GE.AND P5, PT, R197, RZ, PT ;  /* 0x000000ffc500720c */ /* 0x000fe20003fa6270 */
[----:B------:R-:W-:Y:S01]  /*9b00*/  @!P1 IMAD.IADD R191, R191, 0x1, -R2 ;  /* 0x00000001bfbf9824 */ /* 0x000fe200078e0a02 */
[----:B------:R-:W-:Y:S01]  /*9b10*/  IABS R199, R200 ;  /* 0x000000c800c77213 */ /* 0x000fe20000000000 */
[----:B------:R-:W-:-:S02]  /*9b20*/  IMAD R195, R2, R195, R198 ;  /* 0x000000c302c37224 */ /* 0x000fc400078e02c6 */
[----:B------:R-:W-:Y:S01]  /*9b30*/  IMAD.HI.U32 R194, R3, R196, RZ ;  /* 0x000000c403c27227 */ /* 0x000fe200078e00ff */
[----:B------:R-:W-:-:S03]  /*9b40*/  ISETP.GT.U32.AND P1, PT, R2, R191, PT ;  /* 0x000000bf0200720c */ /* 0x000fc60003f24070 */
[----:B------:R-:W-:Y:S01]  /*9b50*/  @!P0 IADD3 R193, R193, -R2, RZ ;  /* 0x80000002c1c18210 */ /* 0x000fe20007ffe0ff */
[----:B------:R-:W-:Y:S02]  /*9b60*/  IMAD.MOV R197, RZ, RZ, -R194 ;  /* 0x000000ffffc57224 */ /* 0x000fe400078e0ac2 */
[----:B------:R-:W-:Y:S01]  /*9b70*/  @!P4 IMAD.IADD R192, R192, 0x1, -R2 ;  /* 0x00000001c0c0c824 */ /* 0x000fe200078e0a02 */
[C---:B------:R-:W-:Y:S01]  /*9b80*/  ISETP.GT.U32.AND P4, PT, R2.reuse, R195, PT ;  /* 0x000000c30200720c */ /* 0x040fe20003f84070 */
[C---:B------:R-:W-:Y:S01]  /*9b90*/  IMAD R194, R2.reuse, R197, R196 ;  /* 0x000000c502c27224 */ /* 0x040fe200078e02c4 */
[----:B------:R-:W-:Y:S01]  /*9ba0*/  ISETP.GT.U32.AND P0, PT, R2, R193, PT ;  /* 0x000000c10200720c */ /* 0x000fe20003f04070 */
[----:B------:R-:W-:Y:S01]  /*9bb0*/  IMAD.HI.U32 R196, R3, R199, RZ ;  /* 0x000000c703c47227 */ /* 0x000fe200078e00ff */
[----:B------:R-:W-:-:S03]  /*9bc0*/  LOP3.LUT R197, R7, 0x19a, RZ, 0xfc, !PT ;  /* 0x0000019a07c57812 */ /* 0x000fc600078efcff */
[----:B------:R-:W-:Y:S01]  /*9bd0*/  @!P1 IMAD.IADD R191, R191, 0x1, -R2 ;  /* 0x00000001bfbf9824 */ /* 0x000fe200078e0a02 */
[----:B------:R-:W-:Y:S01]  /*9be0*/  ISETP.GE.AND P1, PT, R201, RZ, PT ;  /* 0x000000ffc900720c */ /* 0x000fe20003f26270 */
[----:B------:R-:W-:Y:S01]  /*9bf0*/  @!P3 IMAD.MOV R190, RZ, RZ, -R190 ;  /* 0x000000ffffbeb224 */ /* 0x000fe200078e0abe */
[----:B------:R-:W-:Y:S01]  /*9c00*/  ISETP.GT.U32.AND P3, PT, R2, R194, PT ;  /* 0x000000c20200720c */ /* 0x000fe20003f64070 */
[----:B------:R-:W-:Y:S01]  /*9c10*/  IMAD.MOV R196, RZ, RZ, -R196 ;  /* 0x000000ffffc47224 */ /* 0x000fe200078e0ac4 */
[----:B------:R-:W-:Y:S01]  /*9c20*/  IABS R201, R203 ;  /* 0x000000cb00c97213 */ /* 0x000fe20000000000 */
[--C-:B------:R-:W-:Y:S02]  /*9c30*/  @!P4 IMAD.IADD R195, R195, 0x1, -R2.reuse ;  /* 0x00000001c3c3c824 */ /* 0x100fe400078e0a02 */
[----:B------:R-:W-:Y:S01]  /*9c40*/  @!P0 IMAD.IADD R193, R193, 0x1, -R2 ;  /* 0x00000001c1c18824 */ /* 0x000fe200078e0a02 */
[----:B------:R-:W-:Y:S01]  /*9c50*/  ISETP.GE.AND P0, PT, R200, RZ, PT ;  /* 0x000000ffc800720c */ /* 0x000fe20003f06270 */
[----:B------:R-:W-:Y:S01]  /*9c60*/  @!P2 IMAD.MOV R191, RZ, RZ, -R191 ;  /* 0x000000ffffbfa224 */ /* 0x000fe200078e0abf */
[----:B------:R-:W-:Y:S01]  /*9c70*/  IABS R200, R197 ;  /* 0x000000c500c87213 */ /* 0x000fe20000000000 */
[----:B------:R-:W-:Y:S01]  /*9c80*/  @!P6 IMAD.MOV R192, RZ, RZ, -R192 ;  /* 0x000000ffffc0e224 */ /* 0x000fe200078e0ac0 */
[C---:B------:R-:W-:Y:S01]  /*9c90*/  ISETP.GT.U32.AND P4, PT, R2.reuse, R195, PT ;  /* 0x000000c30200720c */ /* 0x040fe20003f84070 */
[----:B------:R-:W-:Y:S01]  /*9ca0*/  IMAD R196, R2, R196, R199 ;  /* 0x000000c402c47224 */ /* 0x000fe200078e02c7 */
[----:B------:R-:W-:Y:S01]  /*9cb0*/  ISETP.GE.AND P2, PT, R202, RZ, PT ;  /* 0x000000ffca00720c */ /* 0x000fe20003f46270 */
[----:B------:R-:W-:Y:S01]  /*9cc0*/  @!P1 IMAD.MOV R193, RZ, RZ, -R193 ;  /* 0x000000ffffc19224 */ /* 0x000fe200078e0ac1 */
[----:B------:R-:W-:Y:S01]  /*9cd0*/  ISETP.GE.AND P6, PT, R197, RZ, PT ;  /* 0x000000ffc500720c */ /* 0x000fe20003fc6270 */
[----:B------:R-:W-:Y:S01]  /*9ce0*/  IMAD.HI.U32 R197, R3, R200, RZ ;  /* 0x000000c803c57227 */ /* 0x000fe200078e00ff */
[----:B------:R-:W-:-:S02]  /*9cf0*/  ISETP.GT.U32.AND P1, PT, R2, R196, PT ;  /* 0x000000c40200720c */ /* 0x000fc40003f24070 */
[----:B------:R-:W-:Y:S01]  /*9d00*/  IABS R202, R204 ;  /* 0x000000cc00ca7213 */ /* 0x000fe20000000000 */
[----:B------:R-:W-:Y:S02]  /*9d10*/  IMAD.MOV R197, RZ, RZ, -R197 ;  /* 0x000000ffffc57224 */ /* 0x000fe400078e0ac5 */
[--C-:B------:R-:W-:Y:S02]  /*9d20*/  @!P3 IMAD.IADD R194, R194, 0x1, -R2.reuse ;  /* 0x00000001c2c2b824 */ /* 0x100fe400078e0a02 */
[----:B------:R-:W-:Y:S01]  /*9d30*/  @!P4 IMAD.IADD R195, R195, 0x1, -R2 ;  /* 0x00000001c3c3c824 */ /* 0x000fe200078e0a02 */
[----:B------:R-:W-:Y:S01]  /*9d40*/  ISETP.GE.AND P4, PT, R204, RZ, PT ;  /* 0x000000ffcc00720c */ /* 0x000fe20003f86270 */
[C---:B------:R-:W-:Y:S01]  /*9d50*/  IMAD R197, R2.reuse, R197, R200 ;  /* 0x000000c502c57224 */ /* 0x040fe200078e02c8 */
[C---:B------:R-:W-:Y:S01]  /*9d60*/  ISETP.GT.U32.AND P3, PT, R2.reuse, R194, PT ;  /* 0x000000c20200720c */ /* 0x040fe20003f64070 */
[----:B------:R-:W-:Y:S01]  /*9d70*/  @!P2 IMAD.MOV R195, RZ, RZ, -R195 ;  /* 0x000000ffffc3a224 */ /* 0x000fe200078e0ac3 */
[----:B------:R-:W-:Y:S01]  /*9d80*/  LOP3.LUT R200, R7, 0x1a0, RZ, 0xfc, !PT ;  /* 0x000001a007c87812 */ /* 0x000fe200078efcff */
[----:B------:R-:W-:Y:S01]  /*9d90*/  IMAD.HI.U32 R198, R3, R201, RZ ;  /* 0x000000c903c67227 */ /* 0x000fe200078e00ff */
[----:B------:R-:W-:-:S02]  /*9da0*/  ISETP.GT.U32.AND P2, PT, R2, R197, PT ;  /* 0x000000c50200720c */ /* 0x000fc40003f44070 */
[----:B------:R-:W-:Y:S01]  /*9db0*/  @!P1 IADD3 R196, R196, -R2, RZ ;  /* 0x80000002c4c49210 */ /* 0x000fe20007ffe0ff */
[----:B------:R-:W-:Y:S01]  /*9dc0*/  IMAD.MOV R198, RZ, RZ, -R198 ;  /* 0x000000ffffc67224 */ /* 0x000fe200078e0ac6 */
[----:B------:R-:W-:Y:S01]  /*9dd0*/  IABS R204, R206 ;  /* 0x000000ce00cc7213 */ /* 0x000fe20000000000 */
[----:B------:R-:W-:Y:S01]  /*9de0*/  IMAD.HI.U32 R199, R3, R202, RZ ;  /* 0x000000ca03c77227 */ /* 0x000fe200078e00ff */
[----:B------:R-:W-:-:S03]  /*9df0*/  ISETP.GT.U32.AND P1, PT, R2, R196, PT ;  /* 0x000000c40200720c */ /* 0x000fc60003f24070 */
[--C-:B------:R-:W-:Y:S01]  /*9e00*/  @!P3 IMAD.IADD R194, R194, 0x1, -R2.reuse ;  /* 0x00000001c2c2b824 */ /* 0x100fe200078e0a02 */
[----:B------:R-:W-:Y:S01]  /*9e10*/  ISETP.GE.AND P3, PT, R203, RZ, PT ;  /* 0x000000ffcb00720c */ /* 0x000fe20003f66270 */
[----:B------:R-:W-:Y:S01]  /*9e20*/  IMAD R198, R2, R198, R201 ;  /* 0x000000c602c67224 */ /* 0x000fe200078e02c9 */
[----:B------:R-:W-:Y:S01]  /*9e30*/  IABS R203, R200 ;  /* 0x000000c800cb7213 */ /* 0x000fe20000000000 */
[----:B------:R-:W-:Y:S02]  /*9e40*/  @!P2 IMAD.IADD R197, R197, 0x1, -R2 ;  /* 0x00000001c5c5a824 */ /* 0x000fe400078e0a02 */
[----:B------:R-:W-:Y:S01]  /*9e50*/  @!P5 IMAD.MOV R194, RZ, RZ, -R194 ;  /* 0x000000ffffc2d224 */ /* 0x000fe200078e0ac2 */
[----:B------:R-:W-:Y:S01]  /*9e60*/  ISETP.GE.AND P5, PT, R200, RZ, PT ;  /* 0x000000ffc800720c */ /* 0x000fe20003fa6270 */
[----:B------:R-:W-:Y:S01]  /*9e70*/  IMAD.MOV R199, RZ, RZ, -R199 ;  /* 0x000000ffffc77224 */ /* 0x000fe200078e0ac7 */
[----:B------:R-:W-:Y:S01]  /*9e80*/  ISETP.GT.U32.AND P2, PT, R2, R197, PT ;  /* 0x000000c50200720c */ /* 0x000fe20003f44070 */
[----:B------:R-:W-:-:S04]  /*9e90*/  IMAD.HI.U32 R200, R3, R203, RZ ;  /* 0x000000cb03c87227 */ /* 0x000fc800078e00ff */
[----:B------:R-:W-:Y:S01]  /*9ea0*/  @!P1 IMAD.IADD R196, R196, 0x1, -R2 ;  /* 0x00000001c4c49824 */ /* 0x000fe200078e0a02 */
[C---:B------:R-:W-:Y:S01]  /*9eb0*/  ISETP.GT.U32.AND P1, PT, R2.reuse, R198, PT ;  /* 0x000000c60200720c */ /* 0x040fe20003f24070 */
[C---:B------:R-:W-:Y:S02]  /*9ec0*/  IMAD R199, R2.reuse, R199, R202 ;  /* 0x000000c702c77224 */ /* 0x040fe400078e02ca */
[----:B------:R-:W-:Y:S02]  /*9ed0*/  IMAD.MOV R200, RZ, RZ, -R200 ;  /* 0x000000ffffc87224 */ /* 0x000fe400078e0ac8 */
[----:B------:R-:W-:Y:S01]  /*9ee0*/  @!P0 IMAD.MOV R196, RZ, RZ, -R196 ;  /* 0x000000ffffc48224 */ /* 0x000fe200078e0ac4 */
[C---:B------:R-:W-:Y:S01]  /*9ef0*/  ISETP.GT.U32.AND P0, PT, R2.reuse, R199, PT ;  /* 0x000000c70200720c */ /* 0x040fe20003f04070 */
[----:B------:R-:W-:Y:S02]  /*9f00*/  IMAD R200, R2, R200, R203 ;  /* 0x000000c802c87224 */ /* 0x000fe400078e02cb */
[----:B------:R-:W-:-:S02]  /*9f10*/  @!P2 IMAD.IADD R197, R197, 0x1, -R2 ;  /* 0x00000001c5c5a824 */ /* 0x000fc400078e0a02 */
[----:B------:R-:W-:Y:S01]  /*9f20*/  IMAD.HI.U32 R202, R3, R205, RZ ;  /* 0x000000cd03ca7227 */ /* 0x000fe200078e00ff */
[----:B------:R-:W-:-:S03]  /*9f30*/  ISETP.GT.U32.AND P2, PT, R2, R200, PT ;  /* 0x000000c80200720c */ /* 0x000fc60003f44070 */
[----:B------:R-:W-:Y:S02]  /*9f40*/  @!P1 IMAD.IADD R198, R198, 0x1, -R2 ;  /* 0x00000001c6c69824 */ /* 0x000fe400078e0a02 */
[----:B------:R-:W-:-:S03]  /*9f50*/  IMAD.HI.U32 R201, R3, R204, RZ ;  /* 0x000000cc03c97227 */ /* 0x000fc600078e00ff */
[----:B------:R-:W-:Y:S01]  /*9f60*/  ISETP.GT.U32.AND P1, PT, R2, R198, PT ;  /* 0x000000c60200720c */ /* 0x000fe20003f24070 */
[----:B------:R-:W-:Y:S02]  /*9f70*/  @!P0 IMAD.IADD R199, R199, 0x1, -R2 ;  /* 0x00000001c7c78824 */ /* 0x000fe400078e0a02 */
[----:B------:R-:W-:Y:S02]  /*9f80*/  IMAD.MOV R202, RZ, RZ, -R202 ;  /* 0x000000ffffca7224 */ /* 0x000fe400078e0aca */
[----:B------:R-:W-:Y:S01]  /*9f90*/  @!P2 IMAD.IADD R200, R200, 0x1, -R2 ;  /* 0x00000001c8c8a824 */ /* 0x000fe200078e0a02 */
[----:B------:R-:W-:Y:S01]  /*9fa0*/  ISETP.GT.U32.AND P2, PT, R2, R199, PT ;  /* 0x000000c70200720c */ /* 0x000fe20003f44070 */
[----:B------:R-:W-:Y:S02]  /*9fb0*/  IMAD.MOV R201, RZ, RZ, -R201 ;  /* 0x000000ffffc97224 */ /* 0x000fe400078e0ac9 */
[----:B------:R-:W-:-:S04]  /*9fc0*/  IMAD.HI.U32 R203, R3, R207, RZ ;  /* 0x000000cf03cb7227 */ /* 0x000fc800078e00ff */
[C---:B------:R-:W-:Y:S02]  /*9fd0*/  IMAD R202, R2.reuse, R202, R205 ;  /* 0x000000ca02ca7224 */ /* 0x040fe400078e02cd */
[C---:B------:R-:W-:Y:S02]  /*9fe0*/  IMAD R201, R2.reuse, R201, R204 ;  /* 0x000000c902c97224 */ /* 0x040fe400078e02cc */
[----:B------:R-:W-:Y:S01]  /*9ff0*/  IMAD.MOV R203, RZ, RZ, -R203 ;  /* 0x000000ffffcb7224 */ /* 0x000fe200078e0acb */
[----:B------:R-:W-:Y:S01]  /*a000*/  ISETP.GT.U32.AND P0, PT, R2, R202, PT ;  /* 0x000000ca0200720c */ /* 0x000fe20003f04070 */
[----:B------:R-:W-:Y:S01]  /*a010*/  @!P1 IMAD.IADD R198, R198, 0x1, -R2 ;  /* 0x00000001c6c69824 */ /* 0x000fe200078e0a02 */
[C---:B------:R-:W-:Y:S01]  /*a020*/  ISETP.GT.U32.AND P1, PT, R2.reuse, R201, PT ;  /* 0x000000c90200720c */ /* 0x040fe20003f24070 */
[----:B------:R-:W-:Y:S01]  /*a030*/  IMAD R203, R2, R203, R207 ;  /* 0x000000cb02cb7224 */ /* 0x000fe200078e02cf */
[----:B------:R-:W-:Y:S01]  /*a040*/  IABS R207, R212 ;  /* 0x000000d400cf7213 */ /* 0x000fe20000000000 */
[----:B------:R-:W-:-:S04]  /*a050*/  IMAD.HI.U32 R204, R3, R211, RZ ;  /* 0x000000d303cc7227 */ /* 0x000fc800078e00ff */
[----:B------:R-:W-:Y:S01]  /*a060*/  @!P2 IMAD.IADD R199, R199, 0x1, -R2 ;  /* 0x00000001c7c7a824 */ /* 0x000fe200078e0a02 */
[----:B------:R-:W-:Y:S01]  /*a070*/  ISETP.GT.U32.AND P2, PT, R2, R203, PT ;  /* 0x000000cb0200720c */ /* 0x000fe20003f44070 */
[----:B------:R-:W-:Y:S02]  /*a080*/  IMAD.MOV R204, RZ, RZ, -R204 ;  /* 0x000000ffffcc7224 */ /* 0x000fe400078e0acc */
[--C-:B------:R-:W-:Y:S02]  /*a090*/  @!P0 IMAD.IADD R202, R202, 0x1, -R2.reuse ;  /* 0x00000001caca8824 */ /* 0x100fe400078e0a02 */
[C---:B------:R-:W-:Y:S01]  /*a0a0*/  IMAD R204, R2.reuse, R204, R211 ;  /* 0x000000cc02cc7224 */ /* 0x040fe200078e02d3 */
[----:B------:R-:W-:Y:S01]  /*a0b0*/  LOP3.LUT R211, R7, 0x1ae, RZ, 0xfc, !PT ;  /* 0x000001ae07d37812 */ /* 0x000fe200078efcff */
[----:B------:R-:W-:Y:S01]  /*a0c0*/  IMAD.HI.U32 R205, R3, R207, RZ ;  /* 0x000000cf03cd7227 */ /* 0x000fe200078e00ff */
[----:B------:R-:W-:Y:S02]  /*a0d0*/  @!P1 IADD3 R201, R201, -R2, RZ ;  /* 0x80000002c9c99210 */ /* 0x000fe40007ffe0ff */
[C---:B------:R-:W-:Y:S01]  /*a0e0*/  ISETP.GT.U32.AND P1, PT, R2.reuse, R200, PT ;  /* 0x000000c80200720c */ /* 0x040fe20003f24070 */
[----:B------:R-:W-:Y:S01]  /*a0f0*/  @!P6 IMAD.MOV R197, RZ, RZ, -R197 ;  /* 0x000000ffffc5e224 */ /* 0x000fe200078e0ac5 */
[----:B------:R-:W-:Y:S01]  /*a100*/  IABS R215, R211 ;  /* 0x000000d300d77213 */ /* 0x000fe20000000000 */
[----:B------:R-:W-:Y:S01]  /*a110*/  IMAD.MOV R205, RZ, RZ, -R205 ;  /* 0x000000ffffcd7224 */ /* 0x000fe200078e0acd */
[C---:B------:R-:W-:Y:S01]  /*a120*/  ISETP.GT.U32.AND P6, PT, R2.reuse, R202, PT ;  /* 0x000000ca0200720c */ /* 0x040fe20003fc4070 */
[----:B------:R-:W-:Y:S01]  /*a130*/  @!P2 IMAD.IADD R203, R203, 0x1, -R2 ;  /* 0x00000001cbcba824 */ /* 0x000fe200078e0a02 */
[C---:B------:R-:W-:Y:S01]  /*a140*/  ISETP.GT.U32.AND P0, PT, R2.reuse, R201, PT ;  /* 0x000000c90200720c */ /* 0x040fe20003f04070 */
[----:B------:R-:W-:Y:S01]  /*a150*/  IMAD R205, R2, R205, R207 ;  /* 0x000000cd02cd7224 */ /* 0x000fe200078e02cf */
[----:B------:R-:W-:Y:S01]  /*a160*/  ISETP.GE.AND P2, PT, R209, RZ, PT ;  /* 0x000000ffd100720c */ /* 0x000fe20003f46270 */
[----:B------:R-:W-:-:S04]  /*a170*/  IMAD.HI.U32 R207, R3, R215, RZ ;  /* 0x000000d703cf7227 */ /* 0x000fc800078e00ff */
[----:B------:R-:W-:Y:S02]  /*a180*/  IMAD.MOV R207, RZ, RZ, -R207 ;  /* 0x000000ffffcf7224 */ /* 0x000fe400078e0acf */
[--C-:B------:R-:W-:Y:S01]  /*a190*/  @!P1 IMAD.IADD R200, R200, 0x1, -R2.reuse ;  /* 0x00000001c8c89824 */ /* 0x100fe200078e0a02 */
[----:B------:R-:W-:Y:S01]  /*a1a0*/  ISETP.GT.U32.AND P1, PT, R2, R204, PT ;  /* 0x000000cc0200720c */ /* 0x000fe20003f24070 */
[--C-:B------:R-:W-:Y:S01]  /*a1b0*/  @!P6 IMAD.IADD R202, R202, 0x1, -R2.reuse ;  /* 0x00000001cacae824 */ /* 0x100fe200078e0a02 */
[C---:B------:R-:W-:Y:S01]  /*a1c0*/  ISETP.GT.U32.AND P6, PT, R2.reuse, R205, PT ;  /* 0x000000cd0200720c */ /* 0x040fe20003fc4070 */
[----:B------:R-:W-:Y:S01]  /*a1d0*/  IMAD R207, R2, R207, R215 ;  /* 0x000000cf02cf7224 */ /* 0x000fe200078e02d7 */
[----:B------:R-:W-:Y:S01]  /*a1e0*/  @!P5 IADD3 R200, -R200, RZ, RZ ;  /* 0x000000ffc8c8d210 */ /* 0x000fe20007ffe1ff */
[----:B------:R-:W-:Y:S01]  /*a1f0*/  @!P0 IMAD.IADD R201, R201, 0x1, -R2 ;  /* 0x00000001c9c98824 */ /* 0x000fe200078e0a02 */
[----:B------:R-:W-:Y:S01]  /*a200*/  ISETP.GE.AND P0, PT, R206, RZ, PT ;  /* 0x000000ffce00720c */ /* 0x000fe20003f06270 */
[----:B------:R-:W-:Y:S01]  /*a210*/  @!P2 IMAD.MOV R202, RZ, RZ, -R202 ;  /* 0x000000ffffcaa224 */ /* 0x000fe200078e0aca */
[----:B------:R-:W-:Y:S01]  /*a220*/  ISETP.GT.U32.AND P2, PT, R2, R207, PT ;  /* 0x000000cf0200720c */ /* 0x000fe20003f44070 */
[----:B------:R-:W-:Y:S01]  /*a230*/  IMAD.HI.U32 R206, R3, R214, RZ ;  /* 0x000000d603ce7227 */ /* 0x000fe200078e00ff */
[----:B------:R-:W-:-:S03]  /*a240*/  LOP3.LUT R215, R7, 0x1b8, RZ, 0xfc, !PT ;  /* 0x000001b807d77812 */ /* 0x000fc600078efcff */
[----:B------:R-:W-:Y:S02]  /*a250*/  IMAD.MOV R209, RZ, RZ, -R206 ;  /* 0x000000ffffd17224 */ /* 0x000fe400078e0ace */
[----:B------:R-:W-:Y:S01]  /*a260*/  @!P1 IMAD.IADD R204, R204, 0x1, -R2 ;  /* 0x00000001cccc9824 */ /* 0x000fe200078e0a02 */
[----:B------:R-:W-:Y:S01]  /*a270*/  ISETP.GE.AND P1, PT, R210, RZ, PT ;  /* 0x000000ffd200720c */ /* 0x000fe20003f26270 */
[C---:B------:R-:W-:Y:S01]  /*a280*/  IMAD R206, R2.reuse, R209, R214 ;  /* 0x000000d102ce7224 */ /* 0x040fe200078e02d6 */
[----:B------:R-:W-:Y:S01]  /*a290*/  IABS R210, R216 ;  /* 0x000000d800d27213 */ /* 0x000fe20000000000 */
[----:B------:R-:W-:Y:S02]  /*a2a0*/  @!P6 IMAD.IADD R205, R205, 0x1, -R2 ;  /* 0x00000001cdcde824 */ /* 0x000fe400078e0a02 */
[----:B------:R-:W-:Y:S01]  /*a2b0*/  @!P3 IMAD.MOV R198, RZ, RZ, -R198 ;  /* 0x000000ffffc6b224 */ /* 0x000fe200078e0ac6 */
[C---:B------:R-:W-:Y:S01]  /*a2c0*/  ISETP.GT.U32.AND P3, PT, R2.reuse, R203, PT ;  /* 0x000000cb0200720c */ /* 0x040fe20003f64070 */
[----:B------:R-:W-:Y:S01]  /*a2d0*/  @!P2 IMAD.IADD R207, R207, 0x1, -R2 ;  /* 0x00000001cfcfa824 */ /* 0x000fe200078e0a02 */
[C---:B------:R-:W-:Y:S01]  /*a2e0*/  ISETP.GT.U32.AND P6, PT, R2.reuse, R206, PT ;  /* 0x000000ce0200720c */ /* 0x040fe20003fc4070 */
[----:B------:R-:W-:Y:S01]  /*a2f0*/  IMAD.MOV.U32 R209, RZ, RZ, R210 ;  /* 0x000000ffffd17224 */ /* 0x000fe200078e00d2 */
[----:B------:R-:W-:Y:S01]  /*a300*/  ISETP.GT.U32.AND P5, PT, R2, R205, PT ;  /* 0x000000cd0200720c */ /* 0x000fe20003fa4070 */
[----:B------:R-:W-:Y:S01]  /*a310*/  @!P0 IMAD.MOV R201, RZ, RZ, -R201 ;  /* 0x000000ffffc98224 */ /* 0x000fe200078e0ac9 */
[----:B------:R-:W-:Y:S01]  /*a320*/  ISETP.GE.AND P0, PT, R208, RZ, PT ;  /* 0x000000ffd000720c */ /* 0x000fe20003f06270 */
[----:B------:R-:W-:Y:S01]  /*a330*/  IMAD.HI.U32 R208, R3, R209, RZ ;  /* 0x000000d103d07227 */ /* 0x000fe200078e00ff */
[----:B------:R-:W-:-:S02]  /*a340*/  ISETP.GT.U32.AND P2, PT, R2, R207, PT ;  /* 0x000000cf0200720c */ /* 0x000fc40003f44070 */
[----:B------:R-:W-:Y:S01]  /*a350*/  LOP3.LUT R210, R7, 0x1b4, RZ, 0xfc, !PT ;  /* 0x000001b407d27812 */ /* 0x000fe200078efcff */
[----:B------:R-:W-:Y:S02]  /*a360*/  IMAD.MOV R208, RZ, RZ, -R208 ;  /* 0x000000ffffd07224 */ /* 0x000fe400078e0ad0 */
[----:B------:R-:W-:Y:S01]  /*a370*/  @!P4 IMAD.MOV R199, RZ, RZ, -R199 ;  /* 0x000000ffffc7c224 */ /* 0x000fe200078e0ac7 */
[----:B------:R-:W-:Y:S01]  /*a380*/  ISETP.GT.U32.AND P4, PT, R2, R204, PT ;  /* 0x000000cc0200720c */ /* 0x000fe20003f84070 */
[--C-:B------:R-:W-:Y:S01]  /*a390*/  @!P3 IMAD.IADD R203, R203, 0x1, -R2.reuse ;  /* 0x00000001cbcbb824 */ /* 0x100fe200078e0a02 */
[----:B------:R-:W-:Y:S01]  /*a3a0*/  ISETP.GE.AND P3, PT, R212, RZ, PT ;  /* 0x000000ffd400720c */ /* 0x000fe20003f66270 */
[--C-:B------:R-:W-:Y:S01]  /*a3b0*/  @!P6 IMAD.IADD R206, R206, 0x1, -R2.reuse ;  /* 0x00000001cecee824 */ /* 0x100fe200078e0a02 */
[----:B------:R-:W-:Y:S01]  /*a3c0*/  IABS R214, R210 ;  /* 0x000000d200d67213 */ /* 0x000fe20000000000 */
[C---:B------:R-:W-:Y:S01]  /*a3d0*/  IMAD R208, R2.reuse, R208, R209 ;  /* 0x000000d002d07224 */ /* 0x040fe200078e02d1 */
[----:B------:R-:W-:Y:S01]  /*a3e0*/  LOP3.LUT R209, R7, 0x1b2, RZ, 0xfc, !PT ;  /* 0x000001b207d17812 */ /* 0x000fe200078efcff */
[----:B------:R-:W-:Y:S01]  /*a3f0*/  @!P1 IMAD.MOV R203, RZ, RZ, -R203 ;  /* 0x000000ffffcb9224 */ /* 0x000fe200078e0acb */
[C---:B------:R-:W-:Y:S01]  /*a400*/  ISETP.GT.U32.AND P1, PT, R2.reuse, R206, PT ;  /* 0x000000ce0200720c */ /* 0x040fe20003f24070 */
[--C-:B------:R-:W-:Y:S01]  /*a410*/  @!P2 IMAD.IADD R207, R207, 0x1, -R2.reuse ;  /* 0x00000001cfcfa824 */ /* 0x100fe200078e0a02 */
[----:B------:R-:W-:Y:S01]  /*a420*/  ISETP.GT.U32.AND P2, PT, R2, R208, PT ;  /* 0x000000d00200720c */ /* 0x000fe20003f44070 */
[--C-:B------:R-:W-:Y:S01]  /*a430*/  @!P5 IMAD.IADD R205, R205, 0x1, -R2.reuse ;  /* 0x00000001cdcdd824 */ /* 0x100fe200078e0a02 */
[----:B------:R-:W-:Y:S01]  /*a440*/  ISETP.GE.AND P5, PT, R211, RZ, PT ;  /* 0x000000ffd300720c */ /* 0x000fe20003fa6270 */
[----:B------:R-:W-:Y:S01]  /*a450*/  @!P4 IMAD.IADD R204, R204, 0x1, -R2 ;  /* 0x00000001ccccc824 */ /* 0x000fe200078e0a02 */
[----:B------:R-:W-:Y:S01]  /*a460*/  IABS R212, R209 ;  /* 0x000000d100d47213 */ /* 0x000fe20000000000 */
[----:B------:R-:W-:Y:S01]  /*a470*/  @!P3 IMAD.MOV R205, RZ, RZ, -R205 ;  /* 0x000000ffffcdb224 */ /* 0x000fe200078e0acd */
[----:B------:R-:W-:Y:S01]  /*a480*/  LOP3.LUT R211, R7, 0x1b6, RZ, 0xfc, !PT ;  /* 0x000001b607d37812 */ /* 0x000fe200078efcff */
[----:B------:R-:W-:Y:S01]  /*a490*/  @!P0 IMAD.MOV R204, RZ, RZ, -R204 ;  /* 0x000000ffffcc8224 */ /* 0x000fe200078e0acc */
[----:B------:R-:W-:Y:S01]  /*a4a0*/  ISETP.GE.AND P0, PT, R209, RZ, PT ;  /* 0x000000ffd100720c */ /* 0x000fe20003f06270 */
[----:B------:R-:W-:Y:S01]  /*a4b0*/  IMAD.HI.U32 R209, R3, R212, RZ ;  /* 0x000000d403d17227 */ /* 0x000fe200078e00ff */
[----:B------:R-:W-:-:S02]  /*a4c0*/  ISETP.GE.AND P4, PT, R213, RZ, PT ;  /* 0x000000ffd500720c */ /* 0x000fc40003f86270 */
[----:B------:R-:W-:Y:S01]  /*a4d0*/  ISETP.GE.AND P3, PT, R210, RZ, PT ;  /* 0x000000ffd200720c */ /* 0x000fe20003f66270 */
[--C-:B------:R-:W-:Y:S01]  /*a4e0*/  @!P1 IMAD.IADD R206, R206, 0x1, -R2.reuse ;  /* 0x00000001cece9824 */ /* 0x100fe200078e0a02 */
[----:B------:R-:W-:Y:S01]  /*a4f0*/  ISETP.GE.AND P1, PT, R211, RZ, PT ;  /* 0x000000ffd300720c */ /* 0x000fe20003f26270 */
[----:B------:R-:W-:Y:S01]  /*a500*/  @!P2 IMAD.IADD R208, R208, 0x1, -R2 ;  /* 0x00000001d0d0a824 */ /* 0x000fe200078e0a02 */
[----:B------:R-:W-:Y:S01]  /*a510*/  IABS R211, R211 ;  /* 0x000000d300d37213 */ /* 0x000fe20000000000 */
[C---:B------:R-:W-:Y:S01]  /*a520*/  IMAD.HI.U32 R210, R3.reuse, R214, RZ ;  /* 0x000000d603d27227 */ /* 0x040fe200078e00ff */
[----:B------:R-:W-:Y:S02]  /*a530*/  ISETP.GE.AND P6, PT, R216, RZ, PT ;  /* 0x000000ffd800720c */ /* 0x000fe40003fc6270 */
[----:B------:R-:W-:Y:S01]  /*a540*/  IABS R216, R215 ;  /* 0x000000d700d87213 */ /* 0x000fe20000000000 */
[----:B------:R-:W-:Y:S01]  /*a550*/  IMAD.MOV R209, RZ, RZ, -R209 ;  /* 0x000000ffffd17224 */ /* 0x000fe200078e0ad1 */
[----:B------:R-:W-:Y:S01]  /*a560*/  ISETP.GT.U32.AND P2, PT, R2, R208, PT ;  /* 0x000000d00200720c */ /* 0x000fe20003f44070 */
[----:B------:R-:W-:-:S04]  /*a570*/  IMAD.HI.U32 R213, R3, R211, RZ ;  /* 0x000000d303d57227 */ /* 0x000fc800078e00ff */
[----:B------:R-:W-:Y:S02]  /*a580*/  IMAD.MOV R219, RZ, RZ, -R210 ;  /* 0x000000ffffdb7224 */ /* 0x000fe400078e0ad2 */
[C---:B------:R-:W-:Y:S01]  /*a590*/  IMAD R209, R2.reuse, R209, R212 ;  /* 0x000000d102d17224 */ /* 0x040fe200078e02d4 */
[----:B------:R-:W-:Y:S01]  /*a5a0*/  MOV R212, R216 ;  /* 0x000000d800d47202 */ /* 0x000fe20000000f00 */
[----:B------:R-:W-:Y:S02]  /*a5b0*/  IMAD.MOV R216, RZ, RZ, -R213 ;  /* 0x000000ffffd87224 */ /* 0x000fe400078e0ad5 */
[C---:B------:R-:W-:Y:S02]  /*a5c0*/  IMAD R210, R2.reuse, R219, R214 ;  /* 0x000000db02d27224 */ /* 0x040fe400078e02d6 */
[C---:B------:R-:W-:Y:S02]  /*a5d0*/  IMAD R211, R2.reuse, R216, R211 ;  /* 0x000000d802d37224 */ /* 0x040fe400078e02d3 */
[----:B------:R-:W-:Y:S01]  /*a5e0*/  @!P4 IMAD.MOV R206, RZ, RZ, -R206 ;  /* 0x000000ffffcec224 */ /* 0x000fe200078e0ace */
[C---:B------:R-:W-:Y:S01]  /*a5f0*/  ISETP.GT.U32.AND P4, PT, R2.reuse, R209, PT ;  /* 0x000000d10200720c */ /* 0x040fe20003f84070 */
[----:B------:R-:W-:Y:S01]  /*a600*/  @!P5 IMAD.MOV R207, RZ, RZ, -R207 ;  /* 0x000000ffffcfd224 */ /* 0x000fe200078e0acf */
[----:B------:R-:W-:Y:S01]  /*a610*/  ISETP.GT.U32.AND P5, PT, R2, R210, PT ;  /* 0x000000d20200720c */ /* 0x000fe20003fa4070 */
[----:B------:R-:W-:Y:S01]  /*a620*/  IMAD.MOV.U32 R213, RZ, RZ, R218 ;  /* 0x000000ffffd57224 */ /* 0x000fe200078e00da */
[----:B------:R-:W-:Y:S01]  /*a630*/  LOP3.LUT R218, R7, 0x1bc, RZ, 0xfc, !PT ;  /* 0x000001bc07da7812 */ /* 0x000fe200078efcff */
[----:B------:R-:W-:Y:S01]  /*a640*/  @!P2 IMAD.IADD R208, R208, 0x1, -R2 ;  /* 0x00000001d0d0a824 */ /* 0x000fe200078e0a02 */
[----:B------:R-:W-:Y:S01]  /*a650*/  ISETP.GT.U32.AND P2, PT, R2, R211, PT ;  /* 0x000000d30200720c */ /* 0x000fe20003f44070 */
[----:B------:R-:W-:-:S04]  /*a660*/  IMAD.HI.U32 R214, R3, R212, RZ ;  /* 0x000000d403d67227 */ /* 0x000fc800078e00ff */
[----:B------:R-:W-:-:S04]  /*a670*/  IMAD.HI.U32 R216, R3, R213, RZ ;  /* 0x000000d503d87227 */ /* 0x000fc800078e00ff */
[----:B------:R-:W-:Y:S01]  /*a680*/  IMAD.MOV R219, RZ, RZ, -R214 ;  /* 0x000000ffffdb7224 */ /* 0x000fe200078e0ad6 */
[----:B------:R-:W-:Y:S01]  /*a690*/  IABS R214, R218 ;  /* 0x000000da00d67213 */ /* 0x000fe20000000000 */
[----:B------:R-:W-:Y:S02]  /*a6a0*/  IMAD.MOV R216, RZ, RZ, -R216 ;  /* 0x000000ffffd87224 */ /* 0x000fe400078e0ad8 */
[--C-:B------:R-:W-:Y:S02]  /*a6b0*/  @!P4 IMAD.IADD R209, R209, 0x1, -R2.reuse ;  /* 0x00000001d1d1c824 */ /* 0x100fe400078e0a02 */
[----:B------:R-:W-:Y:S02]  /*a6c0*/  @!P5 IMAD.IADD R210, R210, 0x1, -R2 ;  /* 0x00000001d2d2d824 */ /* 0x000fe400078e0a02 */
[C---:B------:R-:W-:Y:S01]  /*a6d0*/  IMAD R213, R2.reuse, R216, R213 ;  /* 0x000000d802d57224 */ /* 0x040fe200078e02d5 */
[----:B------:R-:W-:Y:S01]  /*a6e0*/  ISETP.GT.U32.AND P5, PT, R2, R209, PT ;  /* 0x000000d10200720c */ /* 0x000fe20003fa4070 */
[----:B------:R-:W-:-:S02]  /*a6f0*/  IMAD.MOV.U32 R216, RZ, RZ, R214 ;  /* 0x000000ffffd87224 */ /* 0x000fc400078e00d6 */
[----:B------:R-:W-:Y:S01]  /*a700*/  @!P2 IMAD.IADD R211, R211, 0x1, -R2 ;  /* 0x00000001d3d3a824 */ /* 0x000fe200078e0a02 */
[----:B------:R-:W-:Y:S01]  /*a710*/  ISETP.GT.U32.AND P2, PT, R2, R210, PT ;  /* 0x000000d20200720c */ /* 0x000fe20003f44070 */
[----:B------:R-:W-:-:S04]  /*a720*/  IMAD.HI.U32 R214, R3, R216, RZ ;  /* 0x000000d803d67227 */ /* 0x000fc800078e00ff */
[C---:B------:R-:W-:Y:S02]  /*a730*/  IMAD R212, R2.reuse, R219, R212 ;  /* 0x000000db02d47224 */ /* 0x040fe400078e02d4 */
[----:B------:R-:W-:Y:S02]  /*a740*/  IMAD.MOV R219, RZ, RZ, -R214 ;  /* 0x000000ffffdb7224 */ /* 0x000fe400078e0ad6 */
[----:B------:R-:W-:Y:S01]  /*a750*/  @!P6 IMAD.MOV R208, RZ, RZ, -R208 ;  /* 0x000000ffffd0e224 */ /* 0x000fe200078e0ad0 */
[C---:B------:R-:W-:Y:S01]  /*a760*/  ISETP.GT.U32.AND P6, PT, R2.reuse, R211, PT ;  /* 0x000000d30200720c */ /* 0x040fe20003fc4070 */
[C---:B------:R-:W-:Y:S01]  /*a770*/  IMAD R214, R2.reuse, R219, R216 ;  /* 0x000000db02d67224 */ /* 0x040fe200078e02d8 */
[----:B------:R-:W-:Y:S01]  /*a780*/  ISETP.GT.U32.AND P4, PT, R2, R212, PT ;  /* 0x000000d40200720c */ /* 0x000fe20003f84070 */
[----:B------:R-:W-:Y:S01]  /*a790*/  @!P2 IMAD.IADD R210, R210, 0x1, -R2 ;  /* 0x00000001d2d2a824 */ /* 0x000fe200078e0a02 */
[----:B------:R-:W-:Y:S02]  /*a7a0*/  @!P5 IADD3 R209, R209, -R2, RZ ;  /* 0x80000002d1d1d210 */ /* 0x000fe40007ffe0ff */
[C---:B------:R-:W-:Y:S01]  /*a7b0*/  ISETP.GT.U32.AND P5, PT, R2.reuse, R213, PT ;  /* 0x000000d50200720c */ /* 0x040fe20003fa4070 */
[----:B------:R-:W-:Y:S01]  /*a7c0*/  @!P3 IMAD.MOV R210, RZ, RZ, -R210 ;  /* 0x000000ffffd2b224 */ /* 0x000fe200078e0ad2 */
[----:B------:R-:W-:Y:S01]  /*a7d0*/  ISETP.GT.U32.AND P2, PT, R2, R214, PT ;  /* 0x000000d60200720c */ /* 0x000fe20003f44070 */
[----:B------:R-:W-:Y:S01]  /*a7e0*/  @!P0 IMAD.MOV R209, RZ, RZ, -R209 ;  /* 0x000000ffffd18224 */ /* 0x000fe200078e0ad1 */
[----:B------:R-:W-:-:S02]  /*a7f0*/  LOP3.LUT R219, R7, 0x1c2, RZ, 0xfc, !PT ;  /* 0x000001c207db7812 */ /* 0x000fc400078efcff */
[----:B------:R-:W-:Y:S01]  /*a800*/  IABS R216, R221 ;  /* 0x000000dd00d87213 */ /* 0x000fe20000000000 */
[----:B------:R-:W-:Y:S01]  /*a810*/  @!P6 IMAD.IADD R211, R211, 0x1, -R2 ;  /* 0x00000001d3d3e824 */ /* 0x000fe200078e0a02 */
[----:B------:R-:W-:Y:S01]  /*a820*/  ISETP.GE.AND P6, PT, R215, RZ, PT ;  /* 0x000000ffd700720c */ /* 0x000fe20003fc6270 */
[----:B------:R-:W-:Y:S01]  /*a830*/  IMAD R215, R2, R223, R220 ;  /* 0x000000df02d77224 */ /* 0x000fe200078e02dc */
[----:B------:R-:W-:Y:S01]  /*a840*/  IABS R223, R219 ;  /* 0x000000db00df7213 */ /* 0x000fe20000000000 */
[----:B------:R-:W-:Y:S01]  /*a850*/  @!P4 IMAD.IADD R212, R212, 0x1, -R2 ;  /* 0x00000001d4d4c824 */ /* 0x000fe200078e0a02 */
[----:B------:R-:W-:Y:S01]  /*a860*/  LOP3.LUT R220, R7, 0x1c4, RZ, 0xfc, !PT ;  /* 0x000001c407dc7812 */ /* 0x000fe200078efcff */
[----:B------:R-:W-:-:S03]  /*a870*/  IMAD.HI.U32 R224, R3, R216, RZ ;  /* 0x000000d803e07227 */ /* 0x000fc600078e00ff */
[----:B------:R-:W-:Y:S01]  /*a880*/  ISETP.GT.U32.AND P4, PT, R2, R212, PT ;  /* 0x000000d40200720c */ /* 0x000fe20003f84070 */
[--C-:B------:R-:W-:Y:S01]  /*a890*/  @!P5 IMAD.IADD R213, R213, 0x1, -R2.reuse ;  /* 0x00000001d5d5d824 */ /* 0x100fe200078e0a02 */
[----:B------:R-:W-:Y:S01]  /*a8a0*/  ISETP.GE.AND P5, PT, R217, RZ, PT ;  /* 0x000000ffd900720c */ /* 0x000fe20003fa6270 */
[----:B------:R-:W-:Y:S01]  /*a8b0*/  @!P2 IMAD.IADD R214, R214, 0x1, -R2 ;  /* 0x00000001d6d6a824 */ /* 0x000fe200078e0a02 */
[----:B------:R-:W-:Y:S01]  /*a8c0*/  ISETP.GE.AND P2, PT, R218, RZ, PT ;  /* 0x000000ffda00720c */ /* 0x000fe20003f46270 */
[----:B------:R-:W-:Y:S01]  /*a8d0*/  IMAD.MOV.U32 R217, RZ, RZ, R223 ;  /* 0x000000ffffd97224 */ /* 0x000fe200078e00df */
[C---:B------:R-:W-:Y:S01]  /*a8e0*/  ISETP.GT.U32.AND P0, PT, R2.reuse, R213, PT ;  /* 0x000000d50200720c */ /* 0x040fe20003f04070 */
[----:B------:R-:W-:Y:S01]  /*a8f0*/  IMAD.MOV R225, RZ, RZ, -R224 ;  /* 0x000000ffffe17224 */ /* 0x000fe200078e0ae0 */
[----:B------:R-:W-:Y:S01]  /*a900*/  IABS R224, R220 ;  /* 0x000000dc00e07213 */ /* 0x000fe20000000000 */
[----:B------:R-:W-:Y:S01]  /*a910*/  IMAD.HI.U32 R223, R3, R217, RZ ;  /* 0x000000d903df7227 */ /* 0x000fe200078e00ff */
[----:B------:R-:W-:-:S03]  /*a920*/  ISETP.GT.U32.AND P3, PT, R2, R214, PT ;  /* 0x000000d60200720c */ /* 0x000fc60003f64070 */
[----:B------:R-:W-:Y:S02]  /*a930*/  IMAD.MOV.U32 R218, RZ, RZ, R224 ;  /* 0x000000ffffda7224 */ /* 0x000fe400078e00e0 */
[----:B------:R-:W-:Y:S02]  /*a940*/  IMAD.MOV R224, RZ, RZ, -R223 ;  /* 0x000000ffffe07224 */ /* 0x000fe400078e0adf */
[----:B------:R-:W-:Y:S01]  /*a950*/  @!P4 IMAD.IADD R212, R212, 0x1, -R2 ;  /* 0x00000001d4d4c824 */ /* 0x000fe200078e0a02 */
[C---:B------:R-:W-:Y:S01]  /*a960*/  ISETP.GT.U32.AND P4, PT, R2.reuse, R215, PT ;  /* 0x000000d70200720c */ /* 0x040fe20003f84070 */
[C---:B------:R-:W-:Y:S01]  /*a970*/  IMAD R217, R2.reuse, R224, R217 ;  /* 0x000000e002d97224 */ /* 0x040fe200078e02d9 */
[----:B------:R-:W-:Y:S01]  /*a980*/  @!P0 IADD3 R213, R213, -R2, RZ ;  /* 0x80000002d5d58210 */ /* 0x000fe20007ffe0ff */
[----:B------:R-:W-:Y:S01]  /*a990*/  IMAD R216, R2, R225, R216 ;  /* 0x000000e102d87224 */ /* 0x000fe200078e02d8 */
[----:B------:R-:W-:Y:S01]  /*a9a0*/  ISETP.GE.AND P0, PT, R221, RZ, PT ;  /* 0x000000ffdd00720c */ /* 0x000fe20003f06270 */
[----:B------:R-:W-:Y:S01]  /*a9b0*/  @!P3 IMAD.IADD R214, R214, 0x1, -R2 ;  /* 0x00000001d6d6b824 */ /* 0x000fe200078e0a02 */
[C---:B------:R-:W-:Y:S01]  /*a9c0*/  ISETP.GT.U32.AND P3, PT, R2.reuse, R217, PT ;  /* 0x000000d90200720c */ /* 0x040fe20003f64070 */
[----:B------:R-:W-:Y:S01]  /*a9d0*/  @!P1 IMAD.MOV R211, RZ, RZ, -R211 ;  /* 0x000000ffffd39224 */ /* 0x000fe200078e0ad3 */
[----:B------:R-:W-:Y:S01]  /*a9e0*/  ISETP.GT.U32.AND P1, PT, R2, R216, PT ;  /* 0x000000d80200720c */ /* 0x000fe20003f24070 */
[----:B------:R-:W-:Y:S01]  /*a9f0*/  @!P2 IMAD.MOV R214, RZ, RZ, -R214 ;  /* 0x000000ffffd6a224 */ /* 0x000fe200078e0ad6 */
[----:B------:R-:W-:Y:S01]  /*aa00*/  LOP3.LUT R221, R7, 0x1ca, RZ, 0xfc, !PT ;  /* 0x000001ca07dd7812 */ /* 0x000fe200078efcff */
[----:B------:R-:W-:Y:S01]  /*aa10*/  IMAD.HI.U32 R223, R3, R218, RZ ;  /* 0x000000da03df7227 */ /* 0x000fe200078e00ff */
[----:B------:R-:W-:-:S03]  /*aa20*/  LOP3.LUT R225, R7, 0x1ce, RZ, 0xfc, !PT ;  /* 0x000001ce07e17812 */ /* 0x000fc600078efcff */
[----:B------:R-:W-:Y:S02]  /*aa30*/  @!P4 IMAD.IADD R215, R215, 0x1, -R2 ;  /* 0x00000001d7d7c824 */ /* 0x000fe400078e0a02 */
[----:B------:R-:W-:Y:S01]  /*aa40*/  @!P6 IMAD.MOV R212, RZ, RZ, -R212 ;  /* 0x000000ffffd4e224 */ /* 0x000fe200078e0ad4 */
[----:B------:R-:W-:Y:S01]  /*aa50*/  ISETP.GE.AND P6, PT, R222, RZ, PT ;  /* 0x000000ffde00720c */ /* 0x000fe20003fc6270 */
[--C-:B------:R-:W-:Y:S01]  /*aa60*/  @!P3 IMAD.IADD R217, R217, 0x1, -R2.reuse ;  /* 0x00000001d9d9b824 */ /* 0x100fe200078e0a02 */
[----:B------:R-:W-:Y:S01]  /*aa70*/  ISETP.GT.U32.AND P4, PT, R2, R215, PT ;  /* 0x000000d70200720c */ /* 0x000fe20003f84070 */
[----:B------:R-:W-:Y:S01]  /*aa80*/  IMAD.MOV R223, RZ, RZ, -R223 ;  /* 0x000000ffffdf7224 */ /* 0x000fe200078e0adf */
[----:B------:R-:W-:Y:S01]  /*aa90*/  IABS R222, R227 ;  /* 0x000000e300de7213 */ /* 0x000fe20000000000 */
[----:B------:R-:W-:Y:S01]  /*aaa0*/  @!P1 IMAD.IADD R216, R216, 0x1, -R2 ;  /* 0x00000001d8d89824 */ /* 0x000fe200078e0a02 */
[C---:B------:R-:W-:Y:S01]  /*aab0*/  ISETP.GT.U32.AND P2, PT, R2.reuse, R217, PT ;  /* 0x000000d90200720c */ /* 0x040fe20003f44070 */
[----:B------:R-:W-:Y:S01]  /*aac0*/  IMAD R218, R2, R223, R218 ;  /* 0x000000df02da7224 */ /* 0x000fe200078e02da */
[----:B------:R-:W-:Y:S01]  /*aad0*/  ISETP.GE.AND P1, PT, R220, RZ, PT ;  /* 0x000000ffdc00720c */ /* 0x000fe20003f26270 */
[----:B------:R-:W-:Y:S01]  /*aae0*/  @!P5 IMAD.MOV R213, RZ, RZ, -R213 ;  /* 0x000000ffffd5d224 */ /* 0x000fe200078e0ad5 */
[----:B------:R-:W-:Y:S01]  /*aaf0*/  ISETP.GT.U32.AND P5, PT, R2, R216, PT ;  /* 0x000000d80200720c */ /* 0x000fe20003fa4070 */
[----:B------:R-:W-:Y:S01]  /*ab00*/  IMAD.HI.U32 R229, R3, R222, RZ ;  /* 0x000000de03e57227 */ /* 0x000fe200078e00ff */
[----:B------:R-:W-:-:S02]  /*ab10*/  LOP3.LUT R220, R7, 0x1c8, RZ, 0xfc, !PT ;  /* 0x000001c807dc7812 */ /* 0x000fc400078efcff */
[----:B------:R-:W-:Y:S01]  /*ab20*/  IABS R223, R225 ;  /* 0x000000e100df7213 */ /* 0x000fe20000000000 */
[--C-:B------:R-:W-:Y:S01]  /*ab30*/  @!P4 IMAD.IADD R215, R215, 0x1, -R2.reuse ;  /* 0x00000001d7d7c824 */ /* 0x100fe200078e0a02 */
[----:B------:R-:W-:Y:S02]  /*ab40*/  ISETP.GE.AND P4, PT, R219, RZ, PT ;  /* 0x000000ffdb00720c */ /* 0x000fe40003f86270 */
[----:B------:R-:W-:Y:S01]  /*ab50*/  LOP3.LUT R219, R7, 0x1c6, RZ, 0xfc, !PT ;  /* 0x000001c607db7812 */ /* 0x000fe200078efcff */
[--C-:B------:R-:W-:Y:S01]  /*ab60*/  @!P2 IMAD.IADD R217, R217, 0x1, -R2.reuse ;  /* 0x00000001d9d9a824 */ /* 0x100fe200078e0a02 */
[----:B------:R-:W-:Y:S01]  /*ab70*/  ISETP.GT.U32.AND P2, PT, R2, R218, PT ;  /* 0x000000da0200720c */ /* 0x000fe20003f44070 */
[----:B------:R-:W-:Y:S01]  /*ab80*/  @!P6 IMAD.MOV R215, RZ, RZ, -R215 ;  /* 0x000000ffffd7e224 */ /* 0x000fe200078e0ad7 */
[----:B------:R-:W-:Y:S01]  /*ab90*/  ISETP.GE.AND P3, PT, R219, RZ, PT ;  /* 0x000000ffdb00720c */ /* 0x000fe20003f66270 */
[----:B------:R-:W-:Y:S01]  /*aba0*/  @!P5 IMAD.IADD R216, R216, 0x1, -R2 ;  /* 0x00000001d8d8d824 */ /* 0x000fe200078e0a02 */
[----:B------:R-:W-:-:S02]  /*abb0*/  IABS R219, R219 ;  /* 0x000000db00db7213 */ /* 0x000fc40000000000 */
[----:B------:R-:W-:Y:S01]  /*abc0*/  ISETP.GE.AND P6, PT, R220, RZ, PT ;  /* 0x000000ffdc00720c */ /* 0x000fe20003fc6270 */
[----:B------:R-:W-:Y:S01]  /*abd0*/  @!P0 IMAD.MOV R216, RZ, RZ, -R216 ;  /* 0x000000ffffd88224 */ /* 0x000fe200078e0ad8 */
[----:B------:R-:W-:Y:S01]  /*abe0*/  IABS R220, R220 ;  /* 0x000000dc00dc7213 */ /* 0x000fe20000000000 */
[----:B------:R-:W-:Y:S01]  /*abf0*/  IMAD.HI.U32 R228, R3, R219, RZ ;  /* 0x000000db03e47227 */ /* 0x000fe200078e00ff */
[----:B------:R-:W-:Y:S02]  /*ac00*/  ISETP.GE.AND P5, PT, R221, RZ, PT ;  /* 0x000000ffdd00720c */ /* 0x000fe40003fa6270 */
[----:B------:R-:W-:Y:S01]  /*ac10*/  IABS R221, R221 ;  /* 0x000000dd00dd7213 */ /* 0x000fe20000000000 */
[----:B------:R-:W-:Y:S01]  /*ac20*/  IMAD.HI.U32 R226, R3, R220, RZ ;  /* 0x000000dc03e27227 */ /* 0x000fe200078e00ff */
[----:B------:R-:W-:-:S03]  /*ac30*/  IADD3 R229, -R229, RZ, RZ ;  /* 0x000000ffe5e57210 */ /* 0x000fc60007ffe1ff */
[----:B------:R-:W-:Y:S02]  /*ac40*/  @!P2 IMAD.IADD R218, R218, 0x1, -R2 ;  /* 0x00000001dadaa824 */ /* 0x000fe400078e0a02 */
[----:B------:R-:W-:Y:S02]  /*ac50*/  IMAD.MOV R228, RZ, RZ, -R228 ;  /* 0x000000ffffe47224 */ /* 0x000fe400078e0ae4 */
[----:B------:R-:W-:Y:S01]  /*ac60*/  IMAD.MOV R226, RZ, RZ, -R226 ;  /* 0x000000ffffe27224 */ /* 0x000fe200078e0ae2 */
[C---:B------:R-:W-:Y:S01]  /*ac70*/  ISETP.GT.U32.AND P2, PT, R2.reuse, R218, PT ;  /* 0x000000da0200720c */ /* 0x040fe20003f44070 */
[----:B------:R-:W-:Y:S01]  /*ac80*/  IMAD R219, R2, R228, R219 ;  /* 0x000000e402db7224 */ /* 0x000fe200078e02db */
[----:B------:R-:W-:Y:S01]  /*ac90*/  LOP3.LUT R228, R7, 0x1d0, RZ, 0xfc, !PT ;  /* 0x000001d007e47812 */ /* 0x000fe200078efcff */
[----:B------:R-:W-:-:S03]  /*aca0*/  IMAD.HI.U32 R224, R3, R221, RZ ;  /* 0x000000dd03e07227 */ /* 0x000fc600078e00ff */
[C---:B------:R-:W-:Y:S01]  /*acb0*/  ISETP.GT.U32.AND P0, PT, R2.reuse, R219, PT ;  /* 0x000000db0200720c */ /* 0x040fe20003f04070 */
[C---:B------:R-:W-:Y:S02]  /*acc0*/  IMAD R220, R2.reuse, R226, R220 ;  /* 0x000000e202dc7224 */ /* 0x040fe400078e02dc */
[----:B------:R-:W-:Y:S02]  /*acd0*/  IMAD.MOV R224, RZ, RZ, -R224 ;  /* 0x000000ffffe07224 */ /* 0x000fe400078e0ae0 */
[----:B------:R-:W-:Y:S01]  /*ace0*/  @!P4 IMAD.MOV R217, RZ, RZ, -R217 ;  /* 0x000000ffffd9c224 */ /* 0x000fe200078e0ad9 */
[C---:B------:R-:W-:Y:S01]  /*acf0*/  ISETP.GT.U32.AND P4, PT, R2.reuse, R220, PT ;  /* 0x000000dc0200720c */ /* 0x040fe20003f84070 */
[----:B------:R-:W-:Y:S01]  /*ad00*/  IMAD R221, R2, R224, R221 ;  /* 0x000000e002dd7224 */ /* 0x000fe200078e02dd */
[----:B------:R-:W-:Y:S01]  /*ad10*/  IABS R224, R228 ;  /* 0x000000e400e07213 */ /* 0x000fe20000000000 */
[----:B------:R-:W-:Y:S02]  /*ad20*/  @!P2 IMAD.IADD R218, R218, 0x1, -R2 ;  /* 0x00000001dadaa824 */ /* 0x000fe400078e0a02 */
[C---:B------:R-:W-:Y:S01]  /*ad30*/  IMAD R222, R2.reuse, R229, R222 ;  /* 0x000000e502de7224 */ /* 0x040fe200078e02de */
[----:B------:R-:W-:Y:S01]  /*ad40*/  ISETP.GT.U32.AND P2, PT, R2, R221, PT ;  /* 0x000000dd0200720c */ /* 0x000fe20003f44070 */
[----:B------:R-:W-:Y:S01]  /*ad50*/  IMAD.HI.U32 R226, R3, R223, RZ ;  /* 0x000000df03e27227 */ /* 0x000fe200078e00ff */
[----:B------:R-:W-:-:S03]  /*ad60*/  IABS R229, R231 ;  /* 0x000000e700e57213 */ /* 0x000fc60000000000 */
[----:B------:R-:W-:Y:S02]  /*ad70*/  @!P0 IMAD.IADD R219, R219, 0x1, -R2 ;  /* 0x00000001dbdb8824 */ /* 0x000fe400078e0a02 */
[----:B------:R-:W-:Y:S01]  /*ad80*/  @!P1 IMAD.MOV R218, RZ, RZ, -R218 ;  /* 0x000000ffffda9224 */ /* 0x000fe200078e0ada */
[----:B------:R-:W-:Y:S01]  /*ad90*/  ISETP.GT.U32.AND P1, PT, R2, R222, PT ;  /* 0x000000de0200720c */ /* 0x000fe20003f24070 */
[----:B------:R-:W-:Y:S01]  /*ada0*/  @!P4 IMAD.IADD R220, R220, 0x1, -R2 ;  /* 0x00000001dcdcc824 */ /* 0x000fe200078e0a02 */
[C---:B------:R-:W-:Y:S01]  /*adb0*/  ISETP.GT.U32.AND P0, PT, R2.reuse, R219, PT ;  /* 0x000000db0200720c */ /* 0x040fe20003f04070 */
[----:B------:R-:W-:Y:S02]  /*adc0*/  IMAD.MOV R226, RZ, RZ, -R226 ;  /* 0x000000ffffe27224 */ /* 0x000fe400078e0ae2 */
[----:B------:R-:W-:Y:S01]  /*add0*/  @!P2 IMAD.IADD R221, R221, 0x1, -R2 ;  /* 0x00000001dddda824 */ /* 0x000fe200078e0a02 */
[C---:B------:R-:W-:Y:S01]  /*ade0*/  ISETP.GT.U32.AND P4, PT, R2.reuse, R220, PT ;  /* 0x000000dc0200720c */ /* 0x040fe20003f84070 */
[----:B------:R-:W-:-:S02]  /*adf0*/  IMAD R223, R2, R226, R223 ;  /* 0x000000e202df7224 */ /* 0x000fc400078e02df */
[----:B------:R-:W-:Y:S01]  /*ae00*/  IMAD.HI.U32 R226, R3, R224, RZ ;  /* 0x000000e003e27227 */ /* 0x000fe200078e00ff */
[----:B------:R-:W-:-:S03]  /*ae10*/  ISETP.GT.U32.AND P2, PT, R2, R221, PT ;  /* 0x000000dd0200720c */ /* 0x000fc60003f44070 */
[----:B------:R-:W-:Y:S02]  /*ae20*/  IMAD.MOV R226, RZ, RZ, -R226 ;  /* 0x000000ffffe27224 */ /* 0x000fe400078e0ae2 */
[----:B------:R-:W-:Y:S02]  /*ae30*/  @!P1 IMAD.IADD R222, R222, 0x1, -R2 ;  /* 0x00000001dede9824 */ /* 0x000fe400078e0a02 */
[C---:B------:R-:W-:Y:S02]  /*ae40*/  IMAD R224, R2.reuse, R226, R224 ;  /* 0x000000e202e07224 */ /* 0x040fe400078e02e0 */
[--C-:B------:R-:W-:Y:S01]  /*ae50*/  @!P0 IMAD.IADD R219, R219, 0x1, -R2.reuse ;  /* 0x00000001dbdb8824 */ /* 0x100fe200078e0a02 */
[----:B------:R-:W-:Y:S01]  /*ae60*/  ISETP.GT.U32.AND P0, PT, R2, R223, PT ;  /* 0x000000df0200720c */ /* 0x000fe20003f04070 */
[----:B------:R-:W-:Y:S01]  /*ae70*/  @!P4 IMAD.IADD R220, R220, 0x1, -R2 ;  /* 0x00000001dcdcc824 */ /* 0x000fe200078e0a02 */
[C---:B------:R-:W-:Y:S01]  /*ae80*/  ISETP.GT.U32.AND P1, PT, R2.reuse, R222, PT ;  /* 0x000000de0200720c */ /* 0x040fe20003f24070 */
[----:B------:R-:W-:Y:S01]  /*ae90*/  IMAD.MOV.U32 R226, RZ, RZ, R230 ;  /* 0x000000ffffe27224 */ /* 0x000fe200078e00e6 */
[----:B------:R-:W-:Y:S01]  /*aea0*/  ISETP.GT.U32.AND P4, PT, R2, R224, PT ;  /* 0x000000e00200720c */ /* 0x000fe20003f84070 */
[----:B------:R-:W-:Y:S01]  /*aeb0*/  IMAD.HI.U32 R230, R3, R229, RZ ;  /* 0x000000e503e67227 */ /* 0x000fe200078e00ff */
[----:B------:R-:W-:-:S02]  /*aec0*/  @!P2 IADD3 R221, R221, -R2, RZ ;  /* 0x80000002dddda210 */ /* 0x000fc40007ffe0ff */
[----:B------:R-:W-:Y:S01]  /*aed0*/  ISETP.GE.AND P2, PT, R225, RZ, PT ;  /* 0x000000ffe100720c */ /* 0x000fe20003f46270 */
[----:B------:R-:W-:Y:S01]  /*aee0*/  @!P3 IMAD.MOV R219, RZ, RZ, -R219 ;  /* 0x000000ffffdbb224 */ /* 0x000fe200078e0adb */
[----:B------:R-:W-:Y:S01]  /*aef0*/  ISETP.GE.AND P3, PT, R227, RZ, PT ;  /* 0x000000ffe300720c */ /* 0x000fe20003f66270 */
[----:B------:R-:W-:-:S04]  /*af00*/  IMAD.HI.U32 R232, R3, R226, RZ ;  /* 0x000000e203e87227 */ /* 0x000fc800078e00ff */
[----:B------:R-:W-:Y:S02]  /*af10*/  IMAD.MOV R230, RZ, RZ, -R230 ;  /* 0x000000ffffe67224 */ /* 0x000fe400078e0ae6 */
[----:B------:R-:W-:Y:S01]  /*af20*/  IMAD.MOV R227, RZ, RZ, -R232 ;  /* 0x000000ffffe37224 */ /* 0x000fe200078e0ae8 */
[C---:B------:R-:W-:Y:S01]  /*af30*/  LOP3.LUT R232, R7.reuse, 0x1de, RZ, 0xfc, !PT ;  /* 0x000001de07e87812 */ /* 0x040fe200078efcff */
[C---:B------:R-:W-:Y:S01]  /*af40*/  IMAD R225, R2.reuse, R230, R229 ;  /* 0x000000e602e17224 */ /* 0x040fe200078e02e5 */
[----:B------:R-:W-:Y:S01]  /*af50*/  LOP3.LUT R229, R7, 0x1d6, RZ, 0xfc, !PT ;  /* 0x000001d607e57812 */ /* 0x000fe200078efcff */
[----:B------:R-:W-:Y:S01]  /*af60*/  @!P0 IMAD.IADD R223, R223, 0x1, -R2 ;  /* 0x00000001dfdf8824 */ /* 0x000fe200078e0a02 */
[----:B------:R-:W-:Y:S01]  /*af70*/  LOP3.LUT R230, R7, 0x1d8, RZ, 0xfc, !PT ;  /* 0x000001d807e67812 */ /* 0x000fe200078efcff */
[----:B------:R-:W-:Y:S01]  /*af80*/  IMAD R226, R2, R227, R226 ;  /* 0x000000e302e27224 */ /* 0x000fe200078e02e2 */
        /* <DEDUP_REMOVED lines=9> */
[----:B------:R-:W-:Y:S01]  /*b020*/  @!P5 IMAD.MOV R221, RZ, RZ, -R221 ;  /* 0x000000ffffddd224 */ /* 0x000fe200078e0add */
[----:B------:R-:W-:-:S02]  /*b030*/  ISETP.GE.AND P0, PT, R228, RZ, PT ;  /* 0x000000ffe400720c */ /* 0x000fc40003f06270 */
[----:B------:R-:W-:Y:S02]  /*b040*/  IABS R228, R230 ;  /* 0x000000e600e47213 */ /* 0x000fe40000000000 */
[----:B------:R-:W-:Y:S01]  /*b050*/  ISETP.GE.AND P5, PT, R231, RZ, PT ;  /* 0x000000ffe700720c */ /* 0x000fe20003fa6270 */
[--C-:B------:R-:W-:Y:S01]  /*b060*/  @!P1 IMAD.IADD R225, R225, 0x1, -R2.reuse ;  /* 0x00000001e1e19824 */ /* 0x100fe200078e0a02 */
[----:B------:R-:W-:Y:S01]  /*b070*/  ISETP.GE.AND P1, PT, R230, RZ, PT ;  /* 0x000000ffe600720c */ /* 0x000fe20003f26270 */
[--C-:B------:R-:W-:Y:S01]  /*b080*/  @!P4 IMAD.IADD R223, R223, 0x1, -R2.reuse ;  /* 0x00000001dfdfc824 */ /* 0x100fe200078e0a02 */
[----:B------:R-:W-:Y:S01]  /*b090*/  ISETP.GE.AND P4, PT, R233, RZ, PT ;  /* 0x000000ffe900720c */ /* 0x000fe20003f86270 */
[--C-:B------:R-:W-:Y:S01]  /*b0a0*/  @!P3 IMAD.IADD R226, R226, 0x1, -R2.reuse ;  /* 0x00000001e2e2b824 */ /* 0x100fe200078e0a02 */
[----:B------:R-:W-:Y:S01]  /*b0b0*/  ISETP.GT.U32.AND P3, PT, R2, R225, PT ;  /* 0x000000e10200720c */ /* 0x000fe20003f64070 */
[----:B------:R-:W-:Y:S01]  /*b0c0*/  @!P6 IMAD.IADD R224, R224, 0x1, -R2 ;  /* 0x00000001e0e0e824 */ /* 0x000fe200078e0a02 */
[----:B------:R-:W-:Y:S01]  /*b0d0*/  ISETP.GE.AND P6, PT, R229, RZ, PT ;  /* 0x000000ffe500720c */ /* 0x000fe20003fc6270 */
[----:B------:R-:W-:-:S04]  /*b0e0*/  IMAD.HI.U32 R229, R3, R227, RZ ;  /* 0x000000e303e57227 */ /* 0x000fc800078e00ff */
[----:B------:R-:W-:Y:S01]  /*b0f0*/  @!P2 IMAD.MOV R223, RZ, RZ, -R223 ;  /* 0x000000ffffdfa224 */ /* 0x000fe200078e0adf */
[----:B------:R-:W-:Y:S01]  /*b100*/  ISETP.GT.U32.AND P2, PT, R2, R226, PT ;  /* 0x000000e20200720c */ /* 0x000fe20003f44070 */
[----:B------:R-:W-:Y:S02]  /*b110*/  IMAD.MOV R230, RZ, RZ, -R229 ;  /* 0x000000ffffe67224 */ /* 0x000fe400078e0ae5 */
[----:B------:R-:W-:-:S04]  /*b120*/  IMAD.HI.U32 R231, R3, R228, RZ ;  /* 0x000000e403e77227 */ /* 0x000fc800078e00ff */
[C---:B------:R-:W-:Y:S01]  /*b130*/  IMAD R227, R2.reuse, R230, R227 ;  /* 0x000000e602e37224 */ /* 0x040fe200078e02e3 */
[----:B------:R-:W-:Y:S01]  /*b140*/  LOP3.LUT R230, R7, 0x1da, RZ, 0xfc, !PT ;  /* 0x000001da07e67812 */ /* 0x000fe200078efcff */
[----:B------:R-:W-:Y:S02]  /*b150*/  IMAD.MOV R229, RZ, RZ, -R231 ;  /* 0x000000ffffe57224 */ /* 0x000fe400078e0ae7 */
[----:B------:R-:W-:Y:S01]  /*b160*/  @!P3 IMAD.IADD R225, R225, 0x1, -R2 ;  /* 0x00000001e1e1b824 */ /* 0x000fe200078e0a02 */
[C---:B------:R-:W-:Y:S01]  /*b170*/  ISETP.GT.U32.AND P3, PT, R2.reuse, R227, PT ;  /* 0x000000e30200720c */ /* 0x040fe20003f64070 */
[----:B------:R-:W-:Y:S01]  /*b180*/  IMAD R228, R2, R229, R228 ;  /* 0x000000e502e47224 */ /* 0x000fe200078e02e4 */
[----:B------:R-:W-:Y:S01]  /*b190*/  @!P2 IADD3 R226, R226, -R2, RZ ;  /* 0x80000002e2e2a210 */ /* 0x000fe20007ffe0ff */
[----:B------:R-:W-:Y:S01]  /*b1a0*/  @!P0 IMAD.MOV R224, RZ, RZ, -R224 ;  /* 0x000000ffffe08224 */ /* 0x000fe200078e0ae0 */
[----:B------:R-:W-:Y:S01]  /*b1b0*/  LOP3.LUT R229, R7, 0x1dc, RZ, 0xfc, !PT ;  /* 0x000001dc07e57812 */ /* 0x000fe200078efcff */
[----:B------:R-:W-:Y:S01]  /*b1c0*/  @!P5 IMAD.MOV R225, RZ, RZ, -R225 ;  /* 0x000000ffffe1d224 */ /* 0x000fe200078e0ae1 */
[----:B------:R-:W-:Y:S01]  /*b1d0*/  IABS R231, R230 ;  /* 0x000000e600e77213 */ /* 0x000fe20000000000 */
[----:B------:R-:W-:Y:S01]  /*b1e0*/  @!P4 IMAD.MOV R226, RZ, RZ, -R226 ;  /* 0x000000ffffe2c224 */ /* 0x000fe200078e0ae2 */
[----:B------:R-:W-:-:S02]  /*b1f0*/  ISETP.GE.AND P0, PT, R230, RZ, PT ;  /* 0x000000ffe600720c */ /* 0x000fc40003f06270 */
[----:B------:R-:W-:Y:S02]  /*b200*/  ISETP.GT.U32.AND P4, PT, R2, R228, PT ;  /* 0x000000e40200720c */ /* 0x000fe40003f84070 */
[----:B------:R-:W-:Y:S01]  /*b210*/  ISETP.GE.AND P2, PT, R229, RZ, PT ;  /* 0x000000ffe500720c */ /* 0x000fe20003f46270 */
[----:B------:R-:W-:Y:S01]  /*b220*/  @!P3 IMAD.IADD R227, R227, 0x1, -R2 ;  /* 0x00000001e3e3b824 */ /* 0x000fe200078e0a02 */
[----:B------:R-:W-:Y:S01]  /*b230*/  IABS R230, R229 ;  /* 0x000000e500e67213 */ /* 0x000fe20000000000 */
[----:B------:R-:W-:Y:S01]  /*b240*/  IMAD.MOV.U32 R229, RZ, RZ, R231 ;  /* 0x000000ffffe57224 */ /* 0x000fe200078e00e7 */
[----:B------:R-:W-:Y:S02]  /*b250*/  ISETP.GE.AND P5, PT, R232, RZ, PT ;  /* 0x000000ffe800720c */ /* 0x000fe40003fa6270 */
[----:B------:R-:W-:Y:S01]  /*b260*/  IABS R232, R232 ;  /* 0x000000e800e87213 */ /* 0x000fe20000000000 */
[----:B------:R-:W-:Y:S01]  /*b270*/  IMAD.HI.U32 R231, R3, R229, RZ ;  /* 0x000000e503e77227 */ /* 0x000fe200078e00ff */
[----:B------:R-:W-:-:S03]  /*b280*/  ISETP.GT.U32.AND P3, PT, R2, R227, PT ;  /* 0x000000e30200720c */ /* 0x000fc60003f64070 */
[----:B------:R-:W-:Y:S02]  /*b290*/  IMAD.MOV R231, RZ, RZ, -R231 ;  /* 0x000000ffffe77224 */ /* 0x000fe400078e0ae7 */
[----:B------:R-:W-:Y:S02]  /*b2a0*/  @!P4 IMAD.IADD R228, R228, 0x1, -R2 ;  /* 0x00000001e4e4c824 */ /* 0x000fe400078e0a02 */
[C---:B------:R-:W-:Y:S02]  /*b2b0*/  IMAD R229, R2.reuse, R231, R229 ;  /* 0x000000e702e57224 */ /* 0x040fe400078e02e5 */
[----:B------:R-:W-:Y:S01]  /*b2c0*/  IMAD.HI.U32 R233, R3, R230, RZ ;  /* 0x000000e603e97227 */ /* 0x000fe200078e00ff */
[----:B------:R-:W-:-:S03]  /*b2d0*/  ISETP.GT.U32.AND P4, PT, R2, R228, PT ;  /* 0x000000e40200720c */ /* 0x000fc60003f84070 */
[----:B------:R-:W-:Y:S02]  /*b2e0*/  IMAD.MOV.U32 R231, RZ, RZ, R232 ;  /* 0x000000ffffe77224 */ /* 0x000fe400078e00e8 */
[----:B------:R-:W-:Y:S02]  /*b2f0*/  IMAD.MOV.U32 R232, RZ, RZ, R234 ;  /* 0x000000ffffe87224 */ /* 0x000fe400078e00ea */
[----:B------:R-:W-:Y:S02]  /*b300*/  IMAD.MOV R233, RZ, RZ, -R233 ;  /* 0x000000ffffe97224 */ /* 0x000fe400078e0ae9 */
[----:B------:R-:W-:-:S04]  /*b310*/  IMAD.HI.U32 R234, R3, R231, RZ ;  /* 0x000000e703ea7227 */ /* 0x000fc800078e00ff */
[----:B------:R-:W-:Y:S01]  /*b320*/  IMAD R230, R2, R233, R230 ;  /* 0x000000e902e67224 */ /* 0x000fe200078e02e6 */
[----:B------:R-:W-:Y:S01]  /*b330*/  @!P4 IADD3 R228, R228, -R2, RZ ;  /* 0x80000002e4e4c210 */ /* 0x000fe20007ffe0ff */
[----:B------:R-:W-:Y:S01]  /*b340*/  @!P3 IMAD.IADD R227, R227, 0x1, -R2 ;  /* 0x00000001e3e3b824 */ /* 0x000fe200078e0a02 */
[C---:B------:R-:W-:Y:S01]  /*b350*/  ISETP.GT.U32.AND P3, PT, R2.reuse, R229, PT ;  /* 0x000000e50200720c */ /* 0x040fe20003f64070 */
[----:B------:R-:W-:Y:S02]  /*b360*/  IMAD.MOV R234, RZ, RZ, -R234 ;  /* 0x000000ffffea7224 */ /* 0x000fe400078e0aea */
[----:B------:R-:W-:Y:S01]  /*b370*/  @!P6 IMAD.MOV R227, RZ, RZ, -R227 ;  /* 0x000000ffffe3e224 */ /* 0x000fe200078e0ae3 */
[C---:B------:R-:W-:Y:S01]  /*b380*/  ISETP.GT.U32.AND P6, PT, R2.reuse, R230, PT ;  /* 0x000000e60200720c */ /* 0x040fe20003fc4070 */
[----:B------:R-:W-:Y:S02]  /*b390*/  IMAD R231, R2, R234, R231 ;  /* 0x000000ea02e77224 */ /* 0x000fe400078e02e7 */
[----:B------:R-:W-:-:S02]  /*b3a0*/  IMAD.MOV.U32 R233, RZ, RZ, R235 ;  /* 0x000000ffffe97224 */ /* 0x000fc400078e00eb */
[----:B------:R-:W-:Y:S01]  /*b3b0*/  IMAD.HI.U32 R235, R3, R232, RZ ;  /* 0x000000e803eb7227 */ /* 0x000fe200078e00ff */
[----:B------:R-:W-:-:S03]  /*b3c0*/  ISETP.GT.U32.AND P4, PT, R2, R231, PT ;  /* 0x000000e70200720c */ /* 0x000fc60003f84070 */
[----:B------:R-:W-:-:S04]  /*b3d0*/  IMAD.HI.U32 R236, R3, R233, RZ ;  /* 0x000000e903ec7227 */ /* 0x000fc800078e00ff */
[----:B------:R-:W-:Y:S01]  /*b3e0*/  IMAD.MOV R234, RZ, RZ, -R236 ;  /* 0x000000ffffea7224 */ /* 0x000fe200078e0aec */
[----:B------:R-:W-:Y:S01]  /*b3f0*/  IABS R236, R250 ;  /* 0x000000fa00ec7213 */ /* 0x000fe20000000000 */
[--C-:B------:R-:W-:Y:S02]  /*b400*/  @!P6 IMAD.IADD R230, R230, 0x1, -R2.reuse ;  /* 0x00000001e6e6e824 */ /* 0x100fe400078e0a02 */
[C---:B------:R-:W-:Y:S01]  /*b410*/  IMAD R233, R2.reuse, R234, R233 ;  /* 0x000000ea02e97224 */ /* 0x040fe200078e02e9 */
[----:B------:R-:W-:Y:S01]  /*b420*/  IABS R234, R251 ;  /* 0x000000fb00ea7213 */ /* 0x000fe20000000000 */
[--C-:B------:R-:W-:Y:S01]  /*b430*/  @!P4 IMAD.IADD R231, R231, 0x1, -R2.reuse ;  /* 0x00000001e7e7c824 */ /* 0x100fe200078e0a02 */
[C---:B------:R-:W-:Y:S01]  /*b440*/  ISETP.GT.U32.AND P6, PT, R2.reuse, R230, PT ;  /* 0x000000e60200720c */ /* 0x040fe20003fc4070 */
[----:B------:R-:W-:Y:S02]  /*b450*/  @!P3 IMAD.IADD R229, R229, 0x1, -R2 ;  /* 0x00000001e5e5b824 */ /* 0x000fe400078e0a02 */
[----:B------:R-:W-:Y:S01]  /*b460*/  IMAD.HI.U32 R237, R3, R234, RZ ;  /* 0x000000ea03ed7227 */ /* 0x000fe200078e00ff */
[----:B------:R-:W-:-:S02]  /*b470*/  ISETP.GT.U32.AND P4, PT, R2, R231, PT ;  /* 0x000000e70200720c */ /* 0x000fc40003f84070 */
[C---:B------:R-:W-:Y:S01]  /*b480*/  ISETP.GT.U32.AND P3, PT, R2.reuse, R229, PT ;  /* 0x000000e50200720c */ /* 0x040fe20003f64070 */
[----:B------:R-:W-:Y:S02]  /*b490*/  IMAD.MOV R237, RZ, RZ, -R237 ;  /* 0x000000ffffed7224 */ /* 0x000fe400078e0aed */
[----:B------:R-:W-:Y:S02]  /*b4a0*/  IMAD.MOV R235, RZ, RZ, -R235 ;  /* 0x000000ffffeb7224 */ /* 0x000fe400078e0aeb */
[----:B------:R-:W-:Y:S02]  /*b4b0*/  IMAD R234, R2, R237, R234 ;  /* 0x000000ed02ea7224 */ /* 0x000fe400078e02ea */
[----:B------:R-:W-:Y:S01]  /*b4c0*/  @!P6 IMAD.IADD R230, R230, 0x1, -R2 ;  /* 0x00000001e6e6e824 */ /* 0x000fe200078e0a02 */
[C---:B------:R-:W-:Y:S01]  /*b4d0*/  ISETP.GT.U32.AND P6, PT, R2.reuse, R233, PT ;  /* 0x000000e90200720c */ /* 0x040fe20003fc4070 */
[C---:B------:R-:W-:Y:S01]  /*b4e0*/  IMAD R232, R2.reuse, R235, R232 ;  /* 0x000000eb02e87224 */ /* 0x040fe200078e02e8 */
[----:B------:R-:W-:Y:S01]  /*b4f0*/  IABS R235, R10 ;  /* 0x0000000a00eb7213 */ /* 0x000fe20000000000 */
[----:B------:R-:W-:Y:S01]  /*b500*/  @!P4 IMAD.IADD R231, R231, 0x1, -R2 ;  /* 0x00000001e7e7c824 */ /* 0x000fe200078e0a02 */
[----:B------:R-:W-:Y:S01]  /*b510*/  ISETP.GT.U32.AND P4, PT, R2, R234, PT ;  /* 0x000000ea0200720c */ /* 0x000fe20003f84070 */
[----:B------:R-:W-:-:S02]  /*b520*/  IMAD.MOV.U32 R237, RZ, RZ, R238 ;  /* 0x000000ffffed7224 */ /* 0x000fc400078e00ee */
[----:B------:R-:W-:-:S04]  /*b530*/  IMAD.HI.U32 R238, R3, R235, RZ ;  /* 0x000000eb03ee7227 */ /* 0x000fc800078e00ff */
[----:B------:R-:W-:-:S04]  /*b540*/  IMAD.HI.U32 R239, R3, R236, RZ ;  /* 0x000000ec03ef7227 */ /* 0x000fc800078e00ff */
[--C-:B------:R-:W-:Y:S02]  /*b550*/  @!P6 IMAD.IADD R233, R233, 0x1, -R2.reuse ;  /* 0x00000001e9e9e824 */ /* 0x100fe400078e0a02 */
[----:B------:R-:W-:Y:S02]  /*b560*/  @!P4 IMAD.IADD R234, R234, 0x1, -R2 ;  /* 0x00000001eaeac824 */ /* 0x000fe400078e0a02 */
[----:B------:R-:W-:Y:S01]  /*b570*/  IMAD.MOV R238, RZ, RZ, -R238 ;  /* 0x000000ffffee7224 */ /* 0x000fe200078e0aee */
[C---:B------:R-:W-:Y:S01]  /*b580*/  ISETP.GT.U32.AND P4, PT, R2.reuse, R233, PT ;  /* 0x000000e90200720c */ /* 0x040fe20003f84070 */
[----:B------:R-:W-:Y:S02]  /*b590*/  IMAD.MOV R239, RZ, RZ, -R239 ;  /* 0x000000ffffef7224 */ /* 0x000fe400078e0aef */
[----:B------:R-:W-:Y:S01]  /*b5a0*/  @!P3 IMAD.IADD R229, R229, 0x1, -R2 ;  /* 0x00000001e5e5b824 */ /* 0x000fe200078e0a02 */
[C---:B------:R-:W-:Y:S01]  /*b5b0*/  ISETP.GT.U32.AND P3, PT, R2.reuse, R232, PT ;  /* 0x000000e80200720c */ /* 0x040fe20003f64070 */
[C---:B------:R-:W-:Y:S01]  /*b5c0*/  IMAD R235, R2.reuse, R238, R235 ;  /* 0x000000ee02eb7224 */ /* 0x040fe200078e02eb */
[----:B------:R-:W-:Y:S01]  /*b5d0*/  IABS R238, R11 ;  /* 0x0000000b00ee7213 */ /* 0x000fe20000000000 */
[----:B------:R-:W-:Y:S01]  /*b5e0*/  IMAD R236, R2, R239, R236 ;  /* 0x000000ef02ec7224 */ /* 0x000fe200078e02ec */
[----:B------:R-:W-:Y:S01]  /*b5f0*/  IABS R239, R13 ;  /* 0x0000000d00ef7213 */ /* 0x000fe20000000000 */
[----:B------:R-:W-:-:S04]  /*b600*/  IMAD.HI.U32 R240, R3, R237, RZ ;  /* 0x000000ed03f07227 */ /* 0x000fc800078e00ff */
[----:B------:R-:W-:Y:S01]  /*b610*/  @!P4 IMAD.IADD R233, R233, 0x1, -R2 ;  /* 0x00000001e9e9c824 */ /* 0x000fe200078e0a02 */
[----:B------:R-:W-:Y:S01]  /*b620*/  ISETP.GT.U32.AND P4, PT, R2, R236, PT ;  /* 0x000000ec0200720c */ /* 0x000fe20003f84070 */
[----:B------:R-:W-:-:S04]  /*b630*/  IMAD.HI.U32 R242, R3, R238, RZ ;  /* 0x000000ee03f27227 */ /* 0x000fc800078e00ff */
[----:B------:R-:W-:Y:S02]  /*b640*/  IMAD.MOV R242, RZ, RZ, -R242 ;  /* 0x000000fffff27224 */ /* 0x000fe400078e0af2 */
[----:B------:R-:W-:Y:S01]  /*b650*/  @!P3 IMAD.IADD R232, R232, 0x1, -R2 ;  /* 0x00000001e8e8b824 */ /* 0x000fe200078e0a02 */
[----:B------:R-:W-:Y:S01]  /*b660*/  ISETP.GE.AND P3, PT, R241, RZ, PT ;  /* 0x000000fff100720c */ /* 0x000fe20003f66270 */
[C---:B------:R-:W-:Y:S01]  /*b670*/  IMAD R238, R2.reuse, R242, R238 ;  /* 0x000000f202ee7224 */ /* 0x040fe200078e02ee */
[----:B------:R-:W-:Y:S01]  /*b680*/  IABS R241, R4 ;  /* 0x0000000400f17213 */ /* 0x000fe20000000000 */
[----:B------:R-:W-:Y:S01]  /*b690*/  IMAD.HI.U32 R243, R3, R239, RZ ;  /* 0x000000ef03f37227 */ /* 0x000fe200078e00ff */
[----:B------:R-:W-:-:S03]  /*b6a0*/  ISETP.GT.U32.AND P6, PT, R2, R232, PT ;  /* 0x000000e80200720c */ /* 0x000fc60003fc4070 */
[----:B------:R-:W-:Y:S01]  /*b6b0*/  @!P4 IMAD.IADD R236, R236, 0x1, -R2 ;  /* 0x00000001ececc824 */ /* 0x000fe200078e0a02 */
[C---:B------:R-:W-:Y:S01]  /*b6c0*/  ISETP.GT.U32.AND P4, PT, R2.reuse, R238, PT ;  /* 0x000000ee0200720c */ /* 0x040fe20003f84070 */
[----:B------:R-:W-:Y:S02]  /*b6d0*/  IMAD.MOV R240, RZ, RZ, -R240 ;  /* 0x000000fffff07224 */ /* 0x000fe400078e0af0 */
[----:B------:R-:W-:Y:S02]  /*b6e0*/  IMAD.MOV R242, RZ, RZ, -R243 ;  /* 0x000000fffff27224 */ /* 0x000fe400078e0af3 */
[----:B------:R-:W-:Y:S01]  /*b6f0*/  @!P1 IMAD.MOV R228, RZ, RZ, -R228 ;  /* 0x000000ffffe49224 */ /* 0x000fe200078e0ae4 */
[C---:B------:R-:W-:Y:S01]  /*b700*/  ISETP.GT.U32.AND P1, PT, R2.reuse, R234, PT ;  /* 0x000000ea0200720c */ /* 0x040fe20003f24070 */
[C---:B------:R-:W-:Y:S01]  /*b710*/  IMAD R237, R2.reuse, R240, R237 ;  /* 0x000000f002ed7224 */ /* 0x040fe200078e02ed */
[----:B------:R-:W-:Y:S01]  /*b720*/  IABS R240, R12 ;  /* 0x0000000c00f07213 */ /* 0x000fe20000000000 */
[----:B------:R-:W-:Y:S01]  /*b730*/  IMAD R239, R2, R242, R239 ;  /* 0x000000f202ef7224 */ /* 0x000fe200078e02ef */
[----:B------:R-:W-:-:S02]  /*b740*/  @!P6 IADD3 R232, R232, -R2, RZ ;  /* 0x80000002e8e8e210 */ /* 0x000fc40007ffe0ff */
[----:B------:R-:W-:Y:S01]  /*b750*/  ISETP.GT.U32.AND P6, PT, R2, R235, PT ;  /* 0x000000eb0200720c */ /* 0x000fe20003fc4070 */
[----:B------:R-:W-:Y:S01]  /*b760*/  @!P4 IMAD.IADD R238, R238, 0x1, -R2 ;  /* 0x00000001eeeec824 */ /* 0x000fe200078e0a02 */
[----:B------:R-:W-:Y:S01]  /*b770*/  ISETP.GT.U32.AND P4, PT, R2, R239, PT ;  /* 0x000000ef0200720c */ /* 0x000fe20003f84070 */
[----:B------:R-:W-:Y:S01]  /*b780*/  IMAD.HI.U32 R249, R3, R240, RZ ;  /* 0x000000f003f97227 */ /* 0x000fe200078e00ff */
[----:B------:R-:W-:-:S03]  /*b790*/  IABS R242, R0 ;  /* 0x0000000000f27213 */ /* 0x000fc60000000000 */
[----:B------:R-:W-:Y:S02]  /*b7a0*/  IMAD.MOV R243, RZ, RZ, -R249 ;  /* 0x000000fffff37224 */ /* 0x000fe400078e0af9 */
[----:B------:R-:W-:Y:S01]  /*b7b0*/  @!P1 IMAD.IADD R234, R234, 0x1, -R2 ;  /* 0x00000001eaea9824 */ /* 0x000fe200078e0a02 */
[C---:B------:R-:W-:Y:S01]  /*b7c0*/  ISETP.GT.U32.AND P1, PT, R2.reuse, R237, PT ;  /* 0x000000ed0200720c */ /* 0x040fe20003f24070 */
[----:B------:R-:W-:Y:S01]  /*b7d0*/  IMAD R240, R2, R243, R240 ;  /* 0x000000f302f07224 */ /* 0x000fe200078e02f0 */
[----:B------:R-:W-:Y:S01]  /*b7e0*/  IABS R243, R245 ;  /* 0x000000f500f37213 */ /* 0x000fe20000000000 */
[----:B------:R-:W-:Y:S01]  /*b7f0*/  @!P6 IMAD.IADD R235, R235, 0x1, -R2 ;  /* 0x00000001ebebe824 */ /* 0x000fe200078e0a02 */
[----:B------:R-:W-:Y:S01]  /*b800*/  ISETP.GE.AND P6, PT, R244, RZ, PT ;  /* 0x000000fff400720c */ /* 0x000fe20003fc6270 */
[----:B------:R-:W-:-:S04]  /*b810*/  IMAD.HI.U32 R244, R3, R241, RZ ;  /* 0x000000f103f47227 */ /* 0x000fc800078e00ff */
[----:B------:R-:W-:Y:S01]  /*b820*/  @!P4 IMAD.IADD R239, R239, 0x1, -R2 ;  /* 0x00000001efefc824 */ /* 0x000fe200078e0a02 */
[----:B------:R-:W-:Y:S01]  /*b830*/  ISETP.GT.U32.AND P4, PT, R2, R240, PT ;  /* 0x000000f00200720c */ /* 0x000fe20003f84070 */
[----:B------:R-:W-:Y:S02]  /*b840*/  IMAD.MOV R244, RZ, RZ, -R244 ;  /* 0x000000fffff47224 */ /* 0x000fe400078e0af4 */
[----:B------:R-:W-:-:S04]  /*b850*/  IMAD.HI.U32 R7, R3, R242, RZ ;  /* 0x000000f203077227 */ /* 0x000fc800078e00ff */
[----:B------:R-:W-:Y:S01]  /*b860*/  @!P1 IMAD.IADD R237, R237, 0x1, -R2 ;  /* 0x00000001eded9824 */ /* 0x000fe200078e0a02 */
[----:B------:R-:W-:Y:S01]  /*b870*/  ISETP.GE.AND P1, PT, R251, RZ, PT ;  /* 0x000000fffb00720c */ /* 0x000fe20003f26270 */
[C---:B------:R-:W-:Y:S01]  /*b880*/  IMAD R241, R2.reuse, R244, R241 ;  /* 0x000000f402f17224 */ /* 0x040fe200078e02f1 */
[----:B------:R-:W-:Y:S01]  /*b890*/  IABS R244, R247 ;  /* 0x000000f700f47213 */ /* 0x000fe20000000000 */
[----:B------:R-:W-:Y:S01]  /*b8a0*/  IMAD.MOV R7, RZ, RZ, -R7 ;  /* 0x000000ffff077224 */ /* 0x000fe200078e0a07 */
[----:B------:R-:W-:Y:S01]  /*b8b0*/  IABS R251, R248 ;  /* 0x000000f800fb7213 */ /* 0x000fe20000000000 */
[----:B------:R-:W-:Y:S01]  /*b8c0*/  @!P5 IMAD.MOV R231, RZ, RZ, -R231 ;  /* 0x000000ffffe7d224 */ /* 0x000fe200078e0ae7 */
[C---:B------:R-:W-:Y:S01]  /*b8d0*/  ISETP.GT.U32.AND P5, PT, R2.reuse, R239, PT ;  /* 0x000000ef0200720c */ /* 0x040fe20003fa4070 */
[C---:B------:R-:W-:Y:S02]  /*b8e0*/  IMAD R242, R2.reuse, R7, R242 ;  /* 0x0000000702f27224 */ /* 0x040fe400078e02f2 */
[----:B------:R-:W-:Y:S01]  /*b8f0*/  @!P0 IMAD.MOV R229, RZ, RZ, -R229 ;  /* 0x000000ffffe58224 */ /* 0x000fe200078e0ae5 */
[----:B------:R-:W-:Y:S01]  /*b900*/  ISETP.GT.U32.AND P0, PT, R2, R235, PT ;  /* 0x000000eb0200720c */ /* 0x000fe20003f04070 */
[----:B------:R-:W-:-:S04]  /*b910*/  IMAD.HI.U32 R249, R3, R243, RZ ;  /* 0x000000f303f97227 */ /* 0x000fc800078e00ff */
[----:B---3--:R-:W-:-:S04]  /*b920*/  IMAD.HI.U32 R5, R3, R244, RZ ;  /* 0x000000f403057227 */ /* 0x008fc800078e00ff */
[----:B------:R-:W-:-:S04]  /*b930*/  IMAD.HI.U32 R7, R3, R252, RZ ;  /* 0x000000fc03077227 */ /* 0x000fc800078e00ff */
[----:B------:R-:W-:Y:S01]  /*b940*/  @!P2 IMAD.MOV R230, RZ, RZ, -R230 ;  /* 0x000000ffffe6a224 */ /* 0x000fe200078e0ae6 */
[----:B------:R-:W-:Y:S01]  /*b950*/  ISETP.GT.U32.AND P2, PT, R2, R236, PT ;  /* 0x000000ec0200720c */ /* 0x000fe20003f44070 */
[----:B------:R-:W-:-:S04]  /*b960*/  IMAD.HI.U32 R3, R3, R251, RZ ;  /* 0x000000fb03037227 */ /* 0x000fc800078e00ff */
[----:B------:R-:W-:Y:S01]  /*b970*/  @!P4 IMAD.IADD R240, R240, 0x1, -R2 ;  /* 0x00000001f0f0c824 */ /* 0x000fe200078e0a02 */
[C---:B------:R-:W-:Y:S01]  /*b980*/  ISETP.GT.U32.AND P4, PT, R2.reuse, R237, PT ;  /* 0x000000ed0200720c */ /* 0x040fe20003f84070 */
[----:B------:R-:W-:Y:S01]  /*b990*/  @!P3 IMAD.MOV R232, RZ, RZ, -R232 ;  /* 0x000000ffffe8b224 */ /* 0x000fe200078e0ae8 */
[C---:B------:R-:W-:Y:S01]  /*b9a0*/  ISETP.GT.U32.AND P3, PT, R2.reuse, R238, PT ;  /* 0x000000ee0200720c */ /* 0x040fe20003f64070 */
[----:B------:R-:W-:Y:S01]  /*b9b0*/  IMAD.MOV R5, RZ, RZ, -R5 ;  /* 0x000000ffff057224 */ /* 0x000fe200078e0a05 */
[----:B------:R-:W-:Y:S01]  /*b9c0*/  IADD3 R3, -R3, RZ, RZ ;  /* 0x000000ff03037210 */ /* 0x000fe20007ffe1ff */
[----:B------:R-:W-:Y:S02]  /*b9d0*/  IMAD.MOV R249, RZ, RZ, -R249 ;  /* 0x000000fffff97224 */ /* 0x000fe400078e0af9 */
[----:B------:R-:W-:Y:S02]  /*b9e0*/  IMAD.MOV R7, RZ, RZ, -R7 ;  /* 0x000000ffff077224 */ /* 0x000fe400078e0a07 */
[----:B------:R-:W-:-:S02]  /*b9f0*/  IMAD R244, R2, R5, R244 ;  /* 0x0000000502f47224 */ /* 0x000fc400078e02f4 */
[----:B------:R-:W-:Y:S01]  /*ba00*/  @!P5 IMAD.IADD R239, R239, 0x1, -R2 ;  /* 0x00000001efefd824 */ /* 0x000fe200078e0a02 */
[----:B------:R-:W2:Y:S01]  /*ba10*/  LDL.LU R5, [R1+0x3210] ;  /* 0x0032100001057983 */ /* 0x000ea20000300800 */
[----:B------:R-:W-:Y:S01]  /*ba20*/  IMAD R243, R2, R249, R243 ;  /* 0x000000f902f37224 */ /* 0x000fe200078e02f3 */
[----:B------:R-:W-:Y:S01]  /*ba30*/  ISETP.GE.AND P5, PT, R10, RZ, PT ;  /* 0x000000ff0a00720c */ /* 0x000fe20003fa6270 */
[C---:B------:R-:W-:Y:S01]  /*ba40*/  IMAD R251, R2.reuse, R3, R251 ;  /* 0x0000000302fb7224 */ /* 0x040fe200078e02fb */
[----:B------:R-:W3:Y:S01]  /*ba50*/  LDL.LU R10, [R1+0x320c] ;  /* 0x00320c00010a7983 */ /* 0x000ee20000300800 */
[C---:B------:R-:W-:Y:S02]  /*ba60*/  IMAD R252, R2.reuse, R7, R252 ;  /* 0x0000000702fc7224 */ /* 0x040fe400078e02fc */
[----:B------:R-:W-:Y:S01]  /*ba70*/  @!P1 IMAD.MOV R234, RZ, RZ, -R234 ;  /* 0x000000ffffea9224 */ /* 0x000fe200078e0aea */
[----:B------:R-:W4:Y:S01]  /*ba80*/  LDL.LU R3, [R1+0x7c] ;  /* 0x00007c0001037983 */ /* 0x000f220000300800 */
[C---:B------:R-:W-:Y:S01]  /*ba90*/  ISETP.GT.U32.AND P1, PT, R2.reuse, R241, PT ;  /* 0x000000f10200720c */ /* 0x040fe20003f24070 */
[--C-:B------:R-:W-:Y:S01]  /*baa0*/  @!P0 IMAD.IADD R235, R235, 0x1, -R2.reuse ;  /* 0x00000001ebeb8824 */ /* 0x100fe200078e0a02 */
[----:B------:R-:W-:Y:S01]  /*bab0*/  ISETP.GT.U32.AND P0, PT, R2, R242, PT ;  /* 0x000000f20200720c */ /* 0x000fe20003f04070 */
[--C-:B------:R-:W-:Y:S01]  /*bac0*/  @!P2 IMAD.IADD R236, R236, 0x1, -R2.reuse ;  /* 0x00000001ececa824 */ /* 0x100fe200078e0a02 */
[C---:B------:R-:W-:Y:S01]  /*bad0*/  ISETP.GT.U32.AND P2, PT, R2.reuse, R243, PT ;  /* 0x000000f30200720c */ /* 0x040fe20003f44070 */
[--C-:B------:R-:W-:Y:S01]  /*bae0*/  @!P4 IMAD.IADD R237, R237, 0x1, -R2.reuse ;  /* 0x00000001ededc824 */ /* 0x100fe200078e0a02 */
[----:B------:R-:W-:Y:S01]  /*baf0*/  ISETP.GT.U32.AND P4, PT, R2, R244, PT ;  /* 0x000000f40200720c */ /* 0x000fe20003f84070 */
[----:B------:R-:W-:Y:S01]  /*bb00*/  @!P3 IMAD.IADD R238, R238, 0x1, -R2 ;  /* 0x00000001eeeeb824 */ /* 0x000fe200078e0a02 */
[----:B------:R-:W-:-:S05]  /*bb10*/  ISETP.GT.U32.AND P3, PT, R2, R252, PT ;  /* 0x000000fc0200720c */ /* 0x000fca0003f64070 */
[--C-:B------:R-:W-:Y:S01]  /*bb20*/  @!P1 IMAD.IADD R241, R241, 0x1, -R2.reuse ;  /* 0x00000001f1f19824 */ /* 0x100fe200078e0a02 */
[----:B------:R-:W-:Y:S01]  /*bb30*/  ISETP.GE.AND P1, PT, R250, RZ, PT ;  /* 0x000000fffa00720c */ /* 0x000fe20003f26270 */
[--C-:B------:R-:W-:Y:S01]  /*bb40*/  @!P0 IMAD.IADD R242, R242, 0x1, -R2.reuse ;  /* 0x00000001f2f28824 */ /* 0x100fe200078e0a02 */
[----:B------:R-:W2:Y:S01]  /*bb50*/  LDL.LU R250, [R1+0x3208] ;  /* 0x0032080001fa7983 */ /* 0x000ea20000300800 */
[----:B------:R-:W-:Y:S02]  /*bb60*/  ISETP.GE.AND P0, PT, R14, RZ, PT ;  /* 0x000000ff0e00720c */ /* 0x000fe40003f06270 */
[----:B------:R-:W-:Y:S01]  /*bb70*/  @!P2 IADD3 R243, R243, -R2, RZ ;  /* 0x80000002f3f3a210 */ /* 0x000fe20007ffe0ff */
[----:B------:R-:W3:Y:S01]  /*bb80*/  LDL.LU R14, [R1+0x3204] ;  /* 0x00320400010e7983 */ /* 0x000ee20000300800 */
[----:B------:R-:W-:Y:S01]  /*bb90*/  ISETP.GE.AND P2, PT, R11, RZ, PT ;  /* 0x000000ff0b00720c */ /* 0x000fe20003f46270 */
[--C-:B------:R-:W-:Y:S01]  /*bba0*/  @!P4 IMAD.IADD R244, R244, 0x1, -R2.reuse ;  /* 0x00000001f4f4c824 */ /* 0x100fe200078e0a02 */
[----:B------:R-:W-:Y:S01]  /*bbb0*/  ISETP.GE.AND P4, PT, R13, RZ, PT ;  /* 0x000000ff0d00720c */ /* 0x000fe20003f86270 */
[----:B------:R-:W2:Y:S01]  /*bbc0*/  LDL.LU R11, [R1+0x3200] ;  /* 0x00320000010b7983 */ /* 0x000ea20000300800 */
[----:B------:R-:W-:Y:S01]  /*bbd0*/  @!P3 IMAD.IADD R252, R252, 0x1, -R2 ;  /* 0x00000001fcfcb824 */ /* 0x000fe200078e0a02 */
[----:B------:R-:W-:-:S02]  /*bbe0*/  ISETP.GE.AND P3, PT, R12, RZ, PT ;  /* 0x000000ff0c00720c */ /* 0x000fc40003f66270 */
[----:B------:R-:W3:Y:S04]  /*bbf0*/  LDL.LU R13, [R1+0x31fc] ;  /* 0x0031fc00010d7983 */ /* 0x000ee80000300800 */
[----:B------:R-:W3:Y:S04]  /*bc00*/  LDL.LU R12, [R1+0x31f8] ;  /* 0x0031f800010c7983 */ /* 0x000ee80000300800 */
[----:B------:R-:W2:Y:S01]  /*bc10*/  LDL R249, [R1+0x31a4] ;  /* 0x0031a40001f97983 */ /* 0x000ea20000100800 */
[----:B------:R-:W-:Y:S01]  /*bc20*/  @!P6 IMAD.MOV R233, RZ, RZ, -R233 ;  /* 0x000000ffffe9e224 */ /* 0x000fe200078e0ae9 */
[----:B------:R-:W-:Y:S01]  /*bc30*/  ISETP.GT.U32.AND P6, PT, R2, R240, PT ;  /* 0x000000f00200720c */ /* 0x000fe20003fc4070 */
[----:B------:R-:W1:-:S12]  /*bc40*/  S2R R7, SR_TID.X ;  /* 0x0000000000077919 */ /* 0x000e580000002100 */
[----:B------:R-:W-:Y:S01]  /*bc50*/  @!P6 IMAD.IADD R240, R240, 0x1, -R2 ;  /* 0x00000001f0f0e824 */ /* 0x000fe200078e0a02 */
[C---:B------:R-:W-:Y:S01]  /*bc60*/  ISETP.GT.U32.AND P6, PT, R2.reuse, R251, PT ;  /* 0x000000fb0200720c */ /* 0x040fe20003fc4070 */
[----:B------:R-:W-:Y:S01]  /*bc70*/  @!P5 IMAD.MOV R235, RZ, RZ, -R235 ;  /* 0x000000ffffebd224 */ /* 0x000fe200078e0aeb */
[C---:B------:R-:W-:Y:S01]  /*bc80*/  ISETP.GT.U32.AND P5, PT, R2.reuse, R241, PT ;  /* 0x000000f10200720c */ /* 0x040fe20003fa4070 */
[----:B------:R-:W-:Y:S01]  /*bc90*/  @!P1 IMAD.MOV R236, RZ, RZ, -R236 ;  /* 0x000000ffffec9224 */ /* 0x000fe200078e0aec */
[C---:B------:R-:W-:Y:S01]  /*bca0*/  ISETP.GT.U32.AND P1, PT, R2.reuse, R242, PT ;  /* 0x000000f20200720c */ /* 0x040fe20003f24070 */
[----:B------:R-:W-:Y:S01]  /*bcb0*/  @!P0 IMAD.MOV R237, RZ, RZ, -R237 ;  /* 0x000000ffffed8224 */ /* 0x000fe200078e0aed */
[C---:B------:R-:W-:Y:S01]  /*bcc0*/  ISETP.GT.U32.AND P0, PT, R2.reuse, R243, PT ;  /* 0x000000f30200720c */ /* 0x040fe20003f04070 */
[----:B------:R-:W-:Y:S01]  /*bcd0*/  @!P2 IMAD.MOV R238, RZ, RZ, -R238 ;  /* 0x000000ffffeea224 */ /* 0x000fe200078e0aee */
[----:B------:R-:W-:Y:S01]  /*bce0*/  ISETP.GT.U32.AND P2, PT, R2, R244, PT ;  /* 0x000000f40200720c */ /* 0x000fe20003f44070 */
[----:B------:R-:W-:-:S04]  /*bcf0*/  @!P4 IMAD.MOV R239, RZ, RZ, -R239 ;  /* 0x000000ffffefc224 */ /* 0x000fc800078e0aef */
[----:B------:R-:W-:Y:S01]  /*bd00*/  @!P6 IMAD.IADD R251, R251, 0x1, -R2 ;  /* 0x00000001fbfbe824 */ /* 0x000fe200078e0a02 */
[----:B------:R-:W-:-:S04]  /*bd10*/  ISETP.GT.U32.AND P4, PT, R2, R252, PT ;  /* 0x000000fc0200720c */ /* 0x000fc80003f84070 */
[----:B------:R-:W-:Y:S01]  /*bd20*/  ISETP.GT.U32.AND P6, PT, R2, R251, PT ;  /* 0x000000fb0200720c */ /* 0x000fe20003fc4070 */
[----:B-1----:R-:W-:Y:S02]  /*bd30*/  IMAD.SHL.U32 R7, R7, 0x400, RZ ;  /* 0x0000040007077824 */ /* 0x002fe400078e00ff */
[--C-:B------:R-:W-:Y:S02]  /*bd40*/  @!P5 IMAD.IADD R241, R241, 0x1, -R2.reuse ;  /* 0x00000001f1f1d824 */ /* 0x100fe400078e0a02 */
[--C-:B------:R-:W-:Y:S02]  /*bd50*/  @!P1 IMAD.IADD R242, R242, 0x1, -R2.reuse ;  /* 0x00000001f2f29824 */ /* 0x100fe400078e0a02 */
[--C-:B------:R-:W-:Y:S02]  /*bd60*/  @!P0 IMAD.IADD R243, R243, 0x1, -R2.reuse ;  /* 0x00000001f3f38824 */ /* 0x100fe400078e0a02 */
[--C-:B------:R-:W-:Y:S02]  /*bd70*/  @!P2 IMAD.IADD R244, R244, 0x1, -R2.reuse ;  /* 0x00000001f4f4a824 */ /* 0x100fe400078e0a02 */
[----:B------:R-:W-:-:S02]  /*bd80*/  @!P4 IMAD.IADD R252, R252, 0x1, -R2 ;  /* 0x00000001fcfcc824 */ /* 0x000fc400078e0a02 */
[----:B------:R-:W-:Y:S01]  /*bd90*/  @!P6 IADD3 R251, R251, -R2, RZ ;  /* 0x80000002fbfbe210 */ /* 0x000fe20007ffe0ff */
[----:B------:R-:W-:Y:S01]  /*bda0*/  @!P3 IMAD.MOV R240, RZ, RZ, -R240 ;  /* 0x000000fffff0b224 */ /* 0x000fe200078e0af0 */
[----:B------:R-:W-:Y:S02]  /*bdb0*/  ISETP.GE.AND P3, PT, R4, RZ, PT ;  /* 0x000000ff0400720c */ /* 0x000fe40003f66270 */
[----:B------:R-:W-:Y:S02]  /*bdc0*/  ISETP.GE.AND P5, PT, R0, RZ, PT ;  /* 0x000000ff0000720c */ /* 0x000fe40003fa6270 */
[----:B------:R-:W-:Y:S02]  /*bdd0*/  ISETP.GE.AND P1, PT, R245, RZ, PT ;  /* 0x000000fff500720c */ /* 0x000fe40003f26270 */
[----:B------:R-:W-:Y:S02]  /*bde0*/  ISETP.GE.AND P0, PT, R247, RZ, PT ;  /* 0x000000fff700720c */ /* 0x000fe40003f06270 */
[----:B------:R-:W-:-:S02]  /*bdf0*/  ISETP.GE.AND P2, PT, R246, RZ, PT ;  /* 0x000000fff600720c */ /* 0x000fc40003f46270 */
[----:B------:R-:W-:-:S03]  /*be00*/  ISETP.GE.AND P4, PT, R248, RZ, PT ;  /* 0x000000fff800720c */ /* 0x000fc60003f86270 */
[----:B------:R-:W-:Y:S02]  /*be10*/  @!P3 IMAD.MOV R241, RZ, RZ, -R241 ;  /* 0x000000fffff1b224 */ /* 0x000fe400078e0af1 */
[----:B------:R-:W-:Y:S01]  /*be20*/  @!P5 IMAD.MOV R242, RZ, RZ, -R242 ;  /* 0x000000fffff2d224 */ /* 0x000fe200078e0af2 */
[----:B----4-:R-:W-:Y:S02]  /*be30*/  LOP3.LUT R7, R3, 0x8000, R7, 0xf8, !PT ;  /* 0x0000800003077812 */ /* 0x010fe400078ef807 */
[----:B------:R-:W1:Y:S03]  /*be40*/  LDC.64 R2, c[0x0][0x238] ;  /* 0x00008e00ff027b82 */ /* 0x000e660000000a00 */
[----:B------:R4:W-:Y:S04]  /*be50*/  STL [R1+0x31bc], R7 ;  /* 0x0031bc0701007387 */ /* 0x0009e80000100800 */
[----:B----4-:R-:W4:Y:S04]  /*be60*/  LDL.LU R7, [R1+0x30] ;  /* 0x0000300001077983 */ /* 0x010f280000300800 */
[----:B------:R-:W4:Y:S04]  /*be70*/  LDL.LU R4, [R1+0x28] ;  /* 0x0000280001047983 */ /* 0x000f280000300800 */
[----:B------:R-:W4:Y:S04]  /*be80*/  LDL.LU R0, [R1+0x24] ;  /* 0x0000240001007983 */ /* 0x000f280000300800 */
[----:B------:R-:W4:Y:S04]  /*be90*/  LDL.LU R245, [R1+0x20] ;  /* 0x0000200001f57983 */ /* 0x000f280000300800 */
[----:B------:R-:W4:Y:S04]  /*bea0*/  LDL.LU R247, [R1+0x1c] ;  /* 0x00001c0001f77983 */ /* 0x000f280000300800 */
[----:B------:R-:W4:Y:S01]  /*beb0*/  LDL.LU R246, [R1+0x18] ;  /* 0x0000180001f67983 */ /* 0x000f220000300800 */
[----:B--2---:R-:W-:-:S02]  /*bec0*/  ISETP.NE.AND P3, PT, R249, RZ, PT ;  /* 0x000000fff900720c */ /* 0x004fc40003f65270 */
[----:B------:R-:W-:Y:S01]  /*bed0*/  LOP3.LUT R249, RZ, R249, RZ, 0x33, !PT ;  /* 0x000000f9fff97212 */ /* 0x000fe200078e33ff */
[----:B------:R-:W2:Y:S01]  /*bee0*/  LDL.LU R248, [R1+0x14] ;  /* 0x0000140001f87983 */ /* 0x000ea20000300800 */
[----:B------:R-:W-:Y:S02]  /*bef0*/  ISETP.GE.AND P5, PT, R11, RZ, PT ;  /* 0x000000ff0b00720c */ /* 0x000fe40003fa6270 */
[----:B------:R-:W-:Y:S01]  /*bf00*/  SEL R250, R249, R250, !P3 ;  /* 0x000000faf9fa7207 */ /* 0x000fe20005800000 */
[----:B-1----:R1:W-:Y:S01]  /*bf10*/  STL [R1+0x31c0], R2 ;  /* 0x0031c00201007387 */ /* 0x0023e20000100800 */
[----:B---3--:R-:W-:-:S03]  /*bf20*/  ISETP.GE.AND P6, PT, R12, RZ, PT ;  /* 0x000000ff0c00720c */ /* 0x008fc60003fc6270 */
[----:B-1----:R-:W3:Y:S04]  /*bf30*/  LDL.LU R2, [R1+0x34] ;  /* 0x0000340001027983 */ /* 0x002ee80000300800 */
[----:B------:R1:W-:Y:S04]  /*bf40*/  STL [R1+0x31c4], R11 ;  /* 0x0031c40b01007387 */ /* 0x0003e80000100800 */
[----:B-1----:R-:W3:Y:S04]  /*bf50*/  LDL.LU R11, [R1+0x38] ;  /* 0x00003800010b7983 */ /* 0x002ee80000300800 */
[----:B------:R1:W-:Y:S04]  /*bf60*/  STL [R1+0x31c8], R12 ;  /* 0x0031c80c01007387 */ /* 0x0003e80000100800 */
[----:B-1----:R-:W3:Y:S04]  /*bf70*/  LDL.LU R12, [R1+0x3c] ;  /* 0x00003c00010c7983 */ /* 0x002ee80000300800 */
[----:B------:R1:W-:Y:S04]  /*bf80*/  STL [R1+0xec], R250 ;  /* 0x0000ecfa01007387 */ /* 0x0003e80000100800 */
[----:B-1----:R-:W3:Y:S01]  /*bf90*/  LDL.LU R250, [R1+0x31f4] ;  /* 0x0031f40001fa7983 */ /* 0x002ee20000300800 */
[----:B----4-:R-:W-:-:S02]  /*bfa0*/  SEL R4, R249, R4, !P3 ;  /* 0x00000004f9047207 */ /* 0x010fc40005800000 */
[C---:B------:R-:W-:Y:S02]  /*bfb0*/  SEL R0, R249.reuse, R0, !P3 ;  /* 0x00000000f9007207 */ /* 0x040fe40005800000 */
[C---:B------:R-:W-:Y:S02]  /*bfc0*/  SEL R245, R249.reuse, R245, !P3 ;  /* 0x000000f5f9f57207 */ /* 0x040fe40005800000 */
[C---:B------:R-:W-:Y:S02]  /*bfd0*/  SEL R247, R249.reuse, R247, !P3 ;  /* 0x000000f7f9f77207 */ /* 0x040fe40005800000 */
[C---:B------:R-:W-:Y:S02]  /*bfe0*/  SEL R246, R249.reuse, R246, !P3 ;  /* 0x000000f6f9f67207 */ /* 0x040fe40005800000 */
[C---:B--2---:R-:W-:Y:S02]  /*bff0*/  SEL R248, R249.reuse, R248, !P3 ;  /* 0x000000f8f9f87207 */ /* 0x044fe40005800000 */
[----:B---3--:R-:W-:-:S05]  /*c000*/  SEL R250, R249, R250, !P3 ;  /* 0x000000faf9fa7207 */ /* 0x008fca0005800000 */
[----:B------:R1:W-:Y:S04]  /*c010*/  STL [R1+0x150], R250 ;  /* 0x000150fa01007387 */ /* 0x0003e80000100800 */
[----:B-1----:R-:W2:Y:S04]  /*c020*/  LDL.LU R250, [R1+0x10] ;  /* 0x0000100001fa7983 */ /* 0x002ea80000300800 */
[----:B------:R1:W-:Y:S04]  /*c030*/  STL [R1+0x14c], R4 ;  /* 0x00014c0401007387 */ /* 0x0003e80000100800 */
[----:B-1----:R-:W3:Y:S04]  /*c040*/  LDL.LU R4, [R1+0x31f0] ;  /* 0x0031f00001047983 */ /* 0x002ee80000300800 */
[----:B------:R1:W-:Y:S04]  /*c050*/  STL [R1+0x50], R0 ;  /* 0x0000500001007387 */ /* 0x0003e80000100800 */
[----:B-1----:R-:W4:Y:S04]  /*c060*/  LDL.LU R0, [R1+0x31ec] ;  /* 0x0031ec0001007983 */ /* 0x002f280000300800 */
[----:B------:R1:W-:Y:S04]  /*c070*/  STL [R1+0x4c], R245 ;  /* 0x00004cf501007387 */ /* 0x0003e80000100800 */
[----:B-1----:R-:W3:Y:S04]  /*c080*/  LDL.LU R245, [R1+0x31e8] ;  /* 0x0031e80001f57983 */ /* 0x002ee80000300800 */
[----:B------:R1:W-:Y:S04]  /*c090*/  STL [R1+0x48], R247 ;  /* 0x000048f701007387 */ /* 0x0003e80000100800 */
[----:B-1----:R-:W3:Y:S04]  /*c0a0*/  LDL.LU R247, [R1+0x31e4] ;  /* 0x0031e40001f77983 */ /* 0x002ee80000300800 */
[----:B------:R1:W-:Y:S04]  /*c0b0*/  STL [R1+0x44], R246 ;  /* 0x000044f601007387 */ /* 0x0003e80000100800 */
[----:B-1----:R-:W3:Y:S04]  /*c0c0*/  LDL.LU R246, [R1+0x31e0] ;  /* 0x0031e00001f67983 */ /* 0x002ee80000300800 */
[----:B------:R1:W-:Y:S04]  /*c0d0*/  STL [R1+0x40], R248 ;  /* 0x000040f801007387 */ /* 0x0003e80000100800 */
[----:B-1----:R-:W3:Y:S01]  /*c0e0*/  LDL.LU R248, [R1+0x31dc] ;  /* 0x0031dc0001f87983 */ /* 0x002ee20000300800 */
[----:B--2---:R-:W-:-:S05]  /*c0f0*/  SEL R250, R249, R250, !P3 ;  /* 0x000000faf9fa7207 */ /* 0x004fca0005800000 */
[----:B------:R3:W-:Y:S01]  /*c100*/  STL [R1+0x58], R250 ;  /* 0x000058fa01007387 */ /* 0x0007e20000100800 */
[C---:B----4-:R-:W-:Y:S02]  /*c110*/  SEL R0, R249.reuse, R0, !P3 ;  /* 0x00000000f9007207 */ /* 0x050fe40005800000 */
[C---:B---3--:R-:W-:Y:S02]  /*c120*/  SEL R250, R249.reuse, R248, !P3 ;  /* 0x000000f8f9fa7207 */ /* 0x048fe40005800000 */
[----:B------:R-:W2:Y:S04]  /*c130*/  LDL.LU R248, [R1+0x31d8] ;  /* 0x0031d80001f87983 */ /* 0x000ea80000300800 */
[----:B------:R1:W-:Y:S02]  /*c140*/  STL [R1+0x148], R250 ;  /* 0x000148fa01007387 */ /* 0x0003e40000100800 */
[----:B-1----:R-:W-:-:S02]  /*c150*/  SEL R250, R249, R246, !P3 ;  /* 0x000000f6f9fa7207 */ /* 0x002fc40005800000 */
[----:B------:R-:W3:Y:S04]  /*c160*/  LDL.LU R246, [R1+0x31d4] ;  /* 0x0031d40001f67983 */ /* 0x000ee80000300800 */
[----:B------:R1:W-:Y:S02]  /*c170*/  STL [R1+0x144], R250 ;  /* 0x000144fa01007387 */ /* 0x0003e40000100800 */
[C---:B-1----:R-:W-:Y:S02]  /*c180*/  SEL R250, R249.reuse, R247, !P3 ;  /* 0x000000f7f9fa7207 */ /* 0x042fe40005800000 */
[----:B------:R-:W4:Y:S04]  /*c190*/  LDL.LU R247, [R1+0x31d0] ;  /* 0x0031d00001f77983 */ /* 0x000f280000300800 */
[----:B------:R1:W-:Y:S02]  /*c1a0*/  STL [R1+0x140], R250 ;  /* 0x000140fa01007387 */ /* 0x0003e40000100800 */
[----:B-1----:R-:W-:-:S02]  /*c1b0*/  SEL R250, R249, R245, !P3 ;  /* 0x000000f5f9fa7207 */ /* 0x002fc40005800000 */
[----:B------:R-:W2:Y:S04]  /*c1c0*/  LDL.LU R245, [R1+0x31cc] ;  /* 0x0031cc0001f57983 */ /* 0x000ea80000300800 */
[----:B------:R1:W-:Y:S04]  /*c1d0*/  STL [R1+0x13c], R250 ;  /* 0x00013cfa01007387 */ /* 0x0003e80000100800 */
[----:B------:R1:W-:Y:S02]  /*c1e0*/  STL [R1+0x138], R0 ;  /* 0x0001380001007387 */ /* 0x0003e40000100800 */
[----:B-1----:R-:W-:-:S02]  /*c1f0*/  SEL R250, R249, R4, !P3 ;  /* 0x00000004f9fa7207 */ /* 0x002fc40005800000 */
[C---:B------:R-:W-:Y:S02]  /*c200*/  SEL R4, R249.reuse, R5, !P3 ;  /* 0x00000005f9047207 */ /* 0x040fe40005800000 */
[C---:B------:R-:W-:Y:S01]  /*c210*/  SEL R0, R249.reuse, R6, !P3 ;  /* 0x00000006f9007207 */ /* 0x040fe20005800000 */
[----:B------:R-:W-:Y:S01]  /*c220*/  STL [R1+0x134], R250 ;  /* 0x000134fa01007387 */ /* 0x000fe20000100800 */
[----:B------:R-:W-:-:S03]  /*c230*/  SEL R5, R249, R8, !P3 ;  /* 0x00000008f9057207 */ /* 0x000fc60005800000 */
[----:B------:R1:W-:Y:S04]  /*c240*/  STL [R1+0x130], R4 ;  /* 0x0001300401007387 */ /* 0x0003e80000100800 */
[----:B------:R1:W-:Y:S02]  /*c250*/  STL [R1+0x12c], R0 ;  /* 0x00012c0001007387 */ /* 0x0003e40000100800 */
[C---:B-1----:R-:W-:Y:S02]  /*c260*/  SEL R4, R249.reuse, R9, !P3 ;  /* 0x00000009f9047207 */ /* 0x042fe40005800000 */
[----:B------:R1:W-:Y:S01]  /*c270*/  STL [R1+0x128], R5 ;  /* 0x0001280501007387 */ /* 0x0003e20000100800 */
[----:B------:R-:W-:-:S03]  /*c280*/  SEL R0, R249, R15, !P3 ;  /* 0x0000000ff9007207 */ /* 0x000fc60005800000 */
[----:B------:R1:W-:Y:S04]  /*c290*/  STL [R1+0x124], R4 ;  /* 0x0001240401007387 */ /* 0x0003e80000100800 */
[----:B------:R1:W-:Y:S02]  /*c2a0*/  STL [R1+0x120], R0 ;  /* 0x0001200001007387 */ /* 0x0003e40000100800 */
[C---:B-1----:R-:W-:Y:S02]  /*c2b0*/  SEL R5, R249.reuse, R16, !P3 ;  /* 0x00000010f9057207 */ /* 0x042fe40005800000 */
[----:B------:R-:W-:-:S03]  /*c2c0*/  SEL R4, R249, R17, !P3 ;  /* 0x00000011f9047207 */ /* 0x000fc60005800000 */
        /* <DEDUP_REMOVED lines=56> */
[----:B------:R-:W-:Y:S04]  /*c650*/  STL [R1+0xa0], R4 ;  /* 0x0000a00401007387 */ /* 0x000fe80000100800 */
[----:B------:R1:W-:Y:S02]  /*c660*/  STL [R1+0x9c], R0 ;  /* 0x00009c0001007387 */ /* 0x0003e40000100800 */
[C---:B-1----:R-:W-:Y:S02]  /*c670*/  SEL R5, R249.reuse, R47, !P3 ;  /* 0x0000002ff9057207 */ /* 0x042fe40005800000 */
[----:B------:R-:W-:-:S03]  /*c680*/  SEL R0, R249, R48, !P3 ;  /* 0x00000030f9007207 */ /* 0x000fc60005800000 */
[----:B------:R-:W-:Y:S01]  /*c690*/  STL [R1+0x98], R5 ;  /* 0x0000980501007387 */ /* 0x000fe20000100800 */
[----:B------:R-:W-:-:S03]  /*c6a0*/  SEL R4, R249, R49, !P3 ;  /* 0x00000031f9047207 */ /* 0x000fc60005800000 */
[----:B------:R1:W-:Y:S04]  /*c6b0*/  STL [R1+0x94], R0 ;  /* 0x0000940001007387 */ /* 0x0003e80000100800 */
[----:B------:R1:W-:Y:S02]  /*c6c0*/  STL [R1+0x90], R4 ;  /* 0x0000900401007387 */ /* 0x0003e40000100800 */
[C---:B-1----:R-:W-:Y:S02]  /*c6d0*/  SEL R0, R249.reuse, R51, !P3 ;  /* 0x00000033f9007207 */ /* 0x042fe40005800000 */
[----:B------:R-:W-:-:S03]  /*c6e0*/  SEL R4, R249, R53, !P3 ;  /* 0x00000035f9047207 */ /* 0x000fc60005800000 */
[----:B------:R1:W-:Y:S04]  /*c6f0*/  STL [R1+0x8c], R0 ;  /* 0x00008c0001007387 */ /* 0x0003e80000100800 */
[----:B------:R-:W-:Y:S01]  /*c700*/  STL [R1+0x88], R4 ;  /* 0x0000880401007387 */ /* 0x000fe20000100800 */
[----:B-1----:R-:W-:-:S05]  /*c710*/  SEL R0, R249, R54, !P3 ;  /* 0x00000036f9007207 */ /* 0x002fca0005800000 */
[----:B------:R1:W-:Y:S01]  /*c720*/  STL [R1+0x84], R0 ;  /* 0x0000840001007387 */ /* 0x0003e20000100800 */
[C---:B------:R-:W-:Y:S02]  /*c730*/  SEL R23, R249.reuse, R71, !P3 ;  /* 0x00000047f9177207 */ /* 0x040fe40005800000 */
[C---:B------:R-:W-:Y:S02]  /*c740*/  SEL R22, R249.reuse, R72, !P3 ;  /* 0x00000048f9167207 */ /* 0x040fe40005800000 */
[----:B-1----:R-:W-:-:S05]  /*c750*/  SEL R0, R249, R70, !P3 ;  /* 0x00000046f9007207 */ /* 0x002fca0005800000 */
[----:B------:R1:W-:Y:S04]  /*c760*/  STL [R1+0x80], R0 ;  /* 0x0000800001007387 */ /* 0x0003e80000100800 */
[----:B------:R3:W-:Y:S01]  /*c770*/  STL [R1+0x7c], R23 ;  /* 0x00007c1701007387 */ /* 0x0007e20000100800 */
[----:B-1----:R-:W-:-:S03]  /*c780*/  SEL R0, R249, R73, !P3 ;  /* 0x00000049f9007207 */ /* 0x002fc60005800000 */
[----:B------:R1:W-:Y:S01]  /*c790*/  STL [R1+0x78], R22 ;  /* 0x0000781601007387 */ /* 0x0003e20000100800 */
[----:B---3--:R-:W-:-:S03]  /*c7a0*/  SEL R23, R249, R74, !P3 ;  /* 0x0000004af9177207 */ /* 0x008fc60005800000 */
[----:B------:R3:W-:Y:S01]  /*c7b0*/  STL [R1+0x74], R0 ;  /* 0x0000740001007387 */ /* 0x0007e20000100800 */
[----:B-1----:R-:W-:-:S03]  /*c7c0*/  SEL R22, R249, R75, !P3 ;  /* 0x0000004bf9167207 */ /* 0x002fc60005800000 */
[----:B------:R1:W-:Y:S01]  /*c7d0*/  STL [R1+0x70], R23 ;  /* 0x0000701701007387 */ /* 0x0003e20000100800 */
[----:B---3--:R-:W-:-:S03]  /*c7e0*/  SEL R0, R249, R76, !P3 ;  /* 0x0000004cf9007207 */ /* 0x008fc60005800000 */
[----:B------:R3:W-:Y:S04]  /*c7f0*/  STL [R1+0x6c], R22 ;  /* 0x00006c1601007387 */ /* 0x0007e80000100800 */
[----:B------:R4:W-:Y:S01]  /*c800*/  STL [R1+0x68], R0 ;  /* 0x0000680001007387 */ /* 0x0009e20000100800 */
[C---:B-1----:R-:W-:Y:S02]  /*c810*/  SEL R23, R249.reuse, R77, !P3 ;  /* 0x0000004df9177207 */ /* 0x042fe40005800000 */
[----:B---3--:R-:W-:-:S03]  /*c820*/  SEL R22, R249, R78, !P3 ;  /* 0x0000004ef9167207 */ /* 0x008fc60005800000 */
[----:B------:R1:W-:Y:S01]  /*c830*/  STL [R1+0x64], R23 ;  /* 0x0000641701007387 */ /* 0x0003e20000100800 */
[----:B----4-:R-:W-:-:S03]  /*c840*/  SEL R0, R249, R79, !P3 ;  /* 0x0000004ff9007207 */ /* 0x010fc60005800000 */
        /* <DEDUP_REMOVED lines=22> */
[----:B------:R-:W-:Y:S01]  /*c9b0*/  STL [R1+0x10], R23 ;  /* 0x0000101701007387 */ /* 0x000fe20000100800 */
[----:B----4-:R-:W-:-:S03]  /*c9c0*/  SEL R0, R249, R91, !P3 ;  /* 0x0000005bf9007207 */ /* 0x010fc60005800000 */
[----:B------:R-:W-:Y:S04]  /*c9d0*/  STL [R1+0xc], R22 ;  /* 0x00000c1601007387 */ /* 0x000fe80000100800 */
[----:B------:R1:W-:Y:S04]  /*c9e0*/  STL [R1+0x8], R0 ;  /* 0x0000080001007387 */ /* 0x0003e80000100800 */
[----:B-1----:R-:W3:Y:S01]  /*c9f0*/  LDL R0, [R1+0x31a0] ;  /* 0x0031a00001007983 */ /* 0x002ee20000100800 */
[C---:B------:R-:W-:Y:S02]  /*ca00*/  SEL R23, R249.reuse, R92, !P3 ;  /* 0x0000005cf9177207 */ /* 0x040fe40005800000 */
[----:B------:R-:W-:-:S03]  /*ca10*/  SEL R22, R249, R93, !P3 ;  /* 0x0000005df9167207 */ /* 0x000fc60005800000 */
[----:B------:R-:W-:Y:S04]  /*ca20*/  STL [R1+0x4], R23 ;  /* 0x0000041701007387 */ /* 0x000fe80000100800 */
[----:B------:R1:W-:Y:S04]  /*ca30*/  STL [R1], R22 ;  /* 0x0000001601007387 */ /* 0x0003e80000100800 */
[----:B------:R-:W4:Y:S01]  /*ca40*/  LDL.LU R36, [R1+0xec] ;  /* 0x0000ec0001247983 */ /* 0x000f220000300800 */
[----:B-1----:R-:W1:Y:S01]  /*ca50*/  S2R R22, SR_TID.X ;  /* 0x0000000000167919 */ /* 0x002e620000002100 */
[----:B------:R-:W-:Y:S01]  /*ca60*/  @!P0 IMAD.MOV R244, RZ, RZ, -R244 ;  /* 0x000000fffff48224 */ /* 0x000fe200078e0af4 */
[----:B------:R-:W-:Y:S01]  /*ca70*/  ISETP.GE.AND P0, PT, R13, RZ, PT ;  /* 0x000000ff0d00720c */ /* 0x000fe20003f06270 */
[----:B------:R-:W-:Y:S01]  /*ca80*/  @!P1 IMAD.MOV R243, RZ, RZ, -R243 ;  /* 0x000000fffff39224 */ /* 0x000fe200078e0af3 */
[----:B------:R-:W-:Y:S01]  /*ca90*/  ISETP.GE.AND P1, PT, R14, RZ, PT ;  /* 0x000000ff0e00720c */ /* 0x000fe20003f26270 */
[----:B------:R-:W-:-:S02]  /*caa0*/  @!P2 IMAD.MOV R252, RZ, RZ, -R252 ;  /* 0x000000fffffca224 */ /* 0x000fc400078e0afc */
[----:B------:R-:W-:Y:S02]  /*cab0*/  IMAD.MOV.U32 R23, RZ, RZ, R247 ;  /* 0x000000ffff177224 */ /* 0x000fe400078e00f7 */
[----:B------:R-:W-:Y:S02]  /*cac0*/  IMAD.MOV.U32 R34, RZ, RZ, R246 ;  /* 0x000000ffff227224 */ /* 0x000fe400078e00f6 */
[----:B------:R-:W-:-:S04]  /*cad0*/  @!P6 IMAD.MOV R23, RZ, RZ, -R23 ;  /* 0x000000ffff17e224 */ /* 0x000fc800078e0a17 */
[----:B------:R-:W-:Y:S02]  /*cae0*/  @!P0 IMAD.MOV R34, RZ, RZ, -R34 ;  /* 0x000000ffff228224 */ /* 0x000fe400078e0a22 */
[----:B--2---:R-:W-:Y:S01]  /*caf0*/  @!P1 IMAD.MOV R248, RZ, RZ, -R248 ;  /* 0x000000fffff89224 */ /* 0x004fe200078e0af8 */
[----:B-1----:R-:W-:Y:S01]  /*cb00*/  LOP3.LUT R37, R22, 0x3f, RZ, 0xc0, !PT ;  /* 0x0000003f16257812 */ /* 0x002fe200078ec0ff */
[----:B------:R-:W-:-:S04]  /*cb10*/  IMAD.MOV.U32 R22, RZ, RZ, R245 ;  /* 0x000000ffff167224 */ /* 0x000fc800078e00f5 */
[----:B------:R-:W-:Y:S01]  /*cb20*/  @!P5 IMAD.MOV R22, RZ, RZ, -R22 ;  /* 0x000000ffff16d224 */ /* 0x000fe200078e0a16 */
[C---:B------:R-:W-:Y:S01]  /*cb30*/  SEL R32, R249.reuse, R188, !P3 ;  /* 0x000000bcf9207207 */ /* 0x040fe20005800000 */
[----:B------:R-:W-:Y:S01]  /*cb40*/  @!P4 IMAD.MOV R251, RZ, RZ, -R251 ;  /* 0x000000fffffbc224 */ /* 0x000fe200078e0afb */
[C---:B------:R-:W-:Y:S02]  /*cb50*/  SEL R33, R249.reuse, R189, !P3 ;  /* 0x000000bdf9217207 */ /* 0x040fe40005800000 */
[C---:B------:R-:W-:Y:S02]  /*cb60*/  SEL R26, R249.reuse, R182, !P3 ;  /* 0x000000b6f91a7207 */ /* 0x040fe40005800000 */
[C---:B------:R-:W-:Y:S02]  /*cb70*/  SEL R12, R249.reuse, R12, !P3 ;  /* 0x0000000cf90c7207 */ /* 0x040fe40005800000 */
[C---:B------:R-:W-:Y:S02]  /*cb80*/  SEL R28, R249.reuse, R184, !P3 ;  /* 0x000000b8f91c7207 */ /* 0x040fe40005800000 */
[----:B------:R-:W-:-:S02]  /*cb90*/  SEL R11, R249, R11, !P3 ;  /* 0x0000000bf90b7207 */ /* 0x000fc40005800000 */
[C---:B------:R-:W-:Y:S02]  /*cba0*/  SEL R2, R249.reuse, R2, !P3 ;  /* 0x00000002f9027207 */ /* 0x040fe40005800000 */
        /* <DEDUP_REMOVED lines=103> */
[----:B------:R-:W-:Y:S02]  /*d220*/  SEL R177, R249, R177, !P3 ;  /* 0x000000b1f9b17207 */ /* 0x000fe40005800000 */
[----:B---3--:R-:W-:Y:S02]  /*d230*/  ISETP.NE.AND P2, PT, R0, RZ, PT ;  /* 0x000000ff0000720c */ /* 0x008fe40003f45270 */
[----:B------:R-:W-:-:S04]  /*d240*/  LOP3.LUT R0, RZ, R0, RZ, 0x33, !PT ;  /* 0x00000000ff007212 */ /* 0x000fc800078e33ff */
[C---:B------:R-:W-:Y:S02]  /*d250*/  SEL R22, R0.reuse, R22, !P2 ;  /* 0x0000001600167207 */ /* 0x040fe40005000000 */
[C---:B------:R-:W-:Y:S02]  /*d260*/  SEL R23, R0.reuse, R23, !P2 ;  /* 0x0000001700177207 */ /* 0x040fe40005000000 */
[----:B------:R-:W-:Y:S01]  /*d270*/  SEL R34, R0, R34, !P2 ;  /* 0x0000002200227207 */ /* 0x000fe20005000000 */
[----:B------:R-:W-:Y:S01]  /*d280*/  IMAD R22, R22, UR4, RZ ;  /* 0x0000000416167c24 */ /* 0x000fe2000f8e02ff */
[----:B------:R-:W-:Y:S01]  /*d290*/  SEL R35, R0, R248, !P2 ;  /* 0x000000f800237207 */ /* 0x000fe20005000000 */
[----:B------:R-:W-:Y:S02]  /*d2a0*/  IMAD R23, R23, UR4, RZ ;  /* 0x0000000417177c24 */ /* 0x000fe4000f8e02ff */
[----:B------:R-:W-:Y:S01]  /*d2b0*/  IMAD R0, R37, R3, RZ ;  /* 0x0000000325007224 */ /* 0x000fe200078e02ff */
[----:B------:R-:W-:Y:S01]  /*d2c0*/  LEA R188, P0, R22, UR6, 0x2 ;  /* 0x0000000616bc7c11 */ /* 0x000fe2000f8010ff */
[----:B------:R-:W-:-:S02]  /*d2d0*/  IMAD R34, R34, UR4, RZ ;  /* 0x0000000422227c24 */ /* 0x000fc4000f8e02ff */
[----:B------:R-:W-:Y:S01]  /*d2e0*/  IMAD R35, R35, UR4, RZ ;  /* 0x0000000423237c24 */ /* 0x000fe2000f8e02ff */
[----:B------:R-:W-:Y:S01]  /*d2f0*/  ULDC UR4, c[0x0][0x240] ;  /* 0x0000900000047ab9 */ /* 0x000fe20000000800 */
[----:B------:R-:W-:Y:S01]  /*d300*/  LEA.HI.X.SX32 R189, R22, UR7, 0x2, P0 ;  /* 0x0000000716bd7c11 */ /* 0x000fe200080f16ff */
[----:B----4-:R-:W-:Y:S01]  /*d310*/  IMAD R22, R36, UR4, RZ ;  /* 0x0000000424167c24 */ /* 0x010fe2000f8e02ff */
[----:B------:R-:W-:Y:S02]  /*d320*/  LEA R182, P1, R23, UR6, 0x2 ;  /* 0x0000000617b67c11 */ /* 0x000fe4000f8210ff */
        /* <DEDUP_REMOVED lines=64> */
[----:B------:R-:W-:Y:S02]  /*d730*/  LEA R3, P4, R0, UR8, 0x2 ;  /* 0x0000000800037c11 */ /* 0x000fe4000f8810ff */
[----:B------:R-:W-:Y:S02]  /*d740*/  LEA R184, P2, R34, UR6, 0x2 ;  /* 0x0000000622b87c11 */ /* 0x000fe4000f8410ff */
[----:B------:R-:W-:Y:S02]  /*d750*/  SEL R249, R249, R251, !P3 ;  /* 0x000000fbf9f97207 */ /* 0x000fe40005800000 */
[----:B------:R-:W-:Y:S02]  /*d760*/  LEA R186, P3, R35, UR6, 0x2 ;  /* 0x0000000623ba7c11 */ /* 0x000fe4000f8610ff */
[----:B------:R-:W-:Y:S01]  /*d770*/  LEA.HI.X.SX32 R183, R23, UR7, 0x2, P1 ;  /* 0x0000000717b77c11 */ /* 0x000fe200088f16ff */
[----:B------:R-:W-:Y:S01]  /*d780*/  IMAD R23, R12, UR4, RZ ;  /* 0x000000040c177c24 */ /* 0x000fe2000f8e02ff */
[----:B------:R-:W-:Y:S01]  /*d790*/  LEA.HI.X.SX32 R185, R34, UR7, 0x2, P2 ;  /* 0x0000000722b97c11 */ /* 0x000fe200090f16ff */
[----:B------:R-:W-:Y:S01]  /*d7a0*/  IMAD R34, R11, UR4, RZ ;  /* 0x000000040b227c24 */ /* 0x000fe2000f8e02ff */
[----:B------:R-:W-:Y:S01]  /*d7b0*/  LEA.HI.X.SX32 R0, R0, UR9, 0x2, P4 ;  /* 0x0000000900007c11 */ /* 0x000fe2000a0f16ff */
[----:B------:R-:W-:Y:S01]  /*d7c0*/  IMAD R37, R10, UR4, RZ ;  /* 0x000000040a257c24 */ /* 0x000fe2000f8e02ff */
[-C--:B------:R-:W-:Y:S01]  /*d7d0*/  LEA R180, P0, R22, R3.reuse, 0x2 ;  /* 0x0000000316b47211 */ /* 0x080fe200078010ff */
[----:B------:R-:W2:Y:S01]  /*d7e0*/  LDL.LU R12, [R1+0x31c8] ;  /* 0x0031c800010c7983 */ /* 0x000ea20000300800 */
[----:B------:R-:W-:Y:S01]  /*d7f0*/  LEA.HI.X.SX32 R187, R35, UR7, 0x2, P3 ;  /* 0x0000000723bb7c11 */ /* 0x000fe200098f16ff */
[----:B------:R-:W-:Y:S01]  /*d800*/  IMAD R35, R2, UR4, RZ ;  /* 0x0000000402237c24 */ /* 0x000fe2000f8e02ff */
[----:B------:R-:W-:Y:S01]  /*d810*/  LEA.HI.X.SX32 R181, R22, R0, 0x2, P0 ;  /* 0x0000000016b57211 */ /* 0x000fe200000f16ff */
[----:B------:R-:W3:Y:S01]  /*d820*/  LDL.LU R11, [R1+0x31c4] ;  /* 0x0031c400010b7983 */ /* 0x000ee20000300800 */
[----:B------:R-:W-:-:S02]  /*d830*/  LEA R44, P0, R23, R3, 0x2 ;  /* 0x00000003172c7211 */ /* 0x000fc400078010ff */
[CC--:B------:R-:W-:Y:S01]  /*d840*/  LEA R42, P1, R34.reuse, R3.reuse, 0x2 ;  /* 0x00000003222a7211 */ /* 0x0c0fe200078210ff */
[----:B------:R-:W4:Y:S01]  /*d850*/  LDL.LU R2, [R1+0x31c0] ;  /* 0x0031c00001027983 */ /* 0x000f220000300800 */
[-C--:B------:R-:W-:Y:S02]  /*d860*/  LEA R38, P4, R37, R3.reuse, 0x2 ;  /* 0x0000000325267211 */ /* 0x080fe400078810ff */
[----:B------:R-:W-:Y:S02]  /*d870*/  LEA R40, P2, R35, R3, 0x2 ;  /* 0x0000000323287211 */ /* 0x000fe400078410ff */
[-C--:B------:R-:W-:Y:S01]  /*d880*/  LEA.HI.X.SX32 R45, R23, R0.reuse, 0x2, P0 ;  /* 0x00000000172d7211 */ /* 0x080fe200000f16ff */
[----:B------:R-:W-:Y:S01]  /*d890*/  IMAD R36, R7, UR4, RZ ;  /* 0x0000000407247c24 */ /* 0x000fe2000f8e02ff */
[-C--:B------:R-:W-:Y:S01]  /*d8a0*/  LEA.HI.X.SX32 R43, R34, R0.reuse, 0x2, P1 ;  /* 0x00000000222b7211 */ /* 0x080fe200008f16ff */
[----:B------:R-:W2:Y:S01]  /*d8b0*/  LDL.LU R7, [R1+0x31bc] ;  /* 0x0031bc0001077983 */ /* 0x000ea20000300800 */
[----:B------:R-:W-:-:S02]  /*d8c0*/  LEA.HI.X.SX32 R39, R37, R0, 0x2, P4 ;  /* 0x0000000025277211 */ /* 0x000fc400020f16ff */
[----:B------:R-:W-:Y:S01]  /*d8d0*/  LEA.HI.X.SX32 R41, R35, R0, 0x2, P2 ;  /* 0x0000000023297211 */ /* 0x000fe200010f16ff */
[----:B------:R-:W3:Y:S04]  /*d8e0*/  LDL.LU R10, [R1+0x31b8] ;  /* 0x0031b800010a7983 */ /* 0x000ee80000300800 */
[----:B------:R1:W-:Y:S04]  /*d8f0*/  STL.64 [R1+0xf80], R44 ;  /* 0x000f802c01007387 */ /* 0x0003e80000100a00 */
[----:B------:R1:W-:Y:S04]  /*d900*/  STL.64 [R1+0x1170], R42 ;  /* 0x0011702a01007387 */ /* 0x0003e80000100a00 */
[----:B------:R-:W-:Y:S04]  /*d910*/  STL.64 [R1+0xf90], R38 ;  /* 0x000f902601007387 */ /* 0x000fe80000100a00 */
[----:B------:R1:W-:Y:S01]  /*d920*/  STL.64 [R1+0x1258], R40 ;  /* 0x0012582801007387 */ /* 0x0003e20000100a00 */
[----:B------:R-:W-:-:S04]  /*d930*/  LEA R22, P3, R36, R3, 0x2 ;  /* 0x0000000324167211 */ /* 0x000fc800078610ff */
[----:B------:R-:W-:Y:S01]  /*d940*/  LEA.HI.X.SX32 R23, R36, R0, 0x2, P3 ;  /* 0x0000000024177211 */ /* 0x000fe200018f16ff */
[----:B-1----:R-:W3:Y:S01]  /*d950*/  LDL.LU R44, [R1+0x50] ;  /* 0x00005000012c7983 */ /* 0x002ee20000300800 */
[----:B------:R-:W-:Y:S01]  /*d960*/  ULDC UR49, c[0x0][0x240] ;  /* 0x0000900000317ab9 */ /* 0x000fe20000000800 */
[----:B------:R-:W-:Y:S01]  /*d970*/  ULDC UR51, c[0x0][0x240] ;  /* 0x0000900000337ab9 */ /* 0x000fe20000000800 */
[----:B------:R-:W-:Y:S01]  /*d980*/  ULDC UR52, c[0x0][0x240] ;  /* 0x0000900000347ab9 */ /* 0x000fe20000000800 */
[----:B------:R-:W3:Y:S01]  /*d990*/  LDL.LU R43, [R1+0x4c] ;  /* 0x00004c00012b7983 */ /* 0x000ee20000300800 */
        /* <DEDUP_REMOVED lines=23> */
[----:B------:R-:W-:Y:S01]  /*db10*/  STL.64 [R1+0x3330], R188 ;  /* 0x003330bc01007387 */ /* 0x000fe20000100a00 */
[----:B------:R-:W-:Y:S01]  /*db20*/  ULDC UR15, c[0x0][0x240] ;  /* 0x00009000000f7ab9 */ /* 0x000fe20000000800 */
[----:B------:R-:W-:Y:S01]  /*db30*/  ULDC UR17, c[0x0][0x240] ;  /* 0x0000900000117ab9 */ /* 0x000fe20000000800 */
[----:B------:R-:W-:Y:S01]  /*db40*/  ULDC UR19, c[0x0][0x240] ;  /* 0x0000900000137ab9 */ /* 0x000fe20000000800 */
[----:B------:R1:W-:Y:S01]  /*db50*/  STL [R1+0x3328], R182 ;  /* 0x003328b601007387 */ /* 0x0003e20000100800 */
[----:B------:R-:W-:Y:S01]  /*db60*/  ULDC UR21, c[0x0][0x240] ;  /* 0x0000900000157ab9 */ /* 0x000fe20000000800 */
[----:B------:R-:W-:Y:S01]  /*db70*/  ULDC UR23, c[0x0][0x240] ;  /* 0x0000900000177ab9 */ /* 0x000fe20000000800 */
[----:B------:R-:W-:Y:S01]  /*db80*/  ULDC UR25, c[0x0][0x240] ;  /* 0x0000900000197ab9 */ /* 0x000fe20000000800 */
[----:B------:R-:W-:Y:S01]  /*db90*/  STL [R1+0x3324], R183 ;  /* 0x003324b701007387 */ /* 0x000fe20000100800 */
        /* <DEDUP_REMOVED lines=19> */
[----:B----4-:R-:W-:Y:S01]  /*dcd0*/  STL [R1+0x3310], R2 ;  /* 0x0033100201007387 */ /* 0x010fe20000100800 */
[----:B------:R-:W-:Y:S01]  /*dce0*/  ULDC UR24, c[0x0][0x240] ;  /* 0x0000900000187ab9 */ /* 0x000fe20000000800 */
[----:B------:R-:W-:Y:S01]  /*dcf0*/  ULDC UR42, c[0x0][0x240] ;  /* 0x00009000002a7ab9 */ /* 0x000fe20000000800 */
[----:B------:R-:W-:Y:S01]  /*dd00*/  ULDC UR22, c[0x0][0x240] ;  /* 0x0000900000167ab9 */ /* 0x000fe20000000800 */
[----:B------:R-:W-:Y:S01]  /*dd10*/  STL [R1+0x330c], R14 ;  /* 0x00330c0e01007387 */ /* 0x000fe20000100800 */
[----:B------:R-:W-:Y:S01]  /*dd20*/  ULDC UR36, c[0x0][0x240] ;  /* 0x0000900000247ab9 */ /* 0x000fe20000000800 */
[----:B------:R-:W-:Y:S01]  /*dd30*/  ULDC UR34, c[0x0][0x240] ;  /* 0x0000900000227ab9 */ /* 0x000fe20000000800 */
[----:B------:R-:W-:Y:S01]  /*dd40*/  ULDC UR37, c[0x0][0x240] ;  /* 0x0000900000257ab9 */ /* 0x000fe20000000800 */
[----:B--2---:R-:W-:Y:S01]  /*dd50*/  STL [R1+0x3308], R7 ;  /* 0x0033080701007387 */ /* 0x004fe20000100800 */
[----:B------:R-:W-:Y:S01]  /*dd60*/  ULDC UR38, c[0x0][0x240] ;  /* 0x0000900000267ab9 */ /* 0x000fe20000000800 */
[----:B------:R-:W-:Y:S01]  /*dd70*/  ULDC UR44, c[0x0][0x240] ;  /* 0x00009000002c7ab9 */ /* 0x000fe20000000800 */
[----:B------:R-:W-:Y:S01]  /*dd80*/  ULDC UR40, c[0x0][0x240] ;  /* 0x0000900000287ab9 */ /* 0x000fe20000000800 */
[----:B------:R-:W-:Y:S01]  /*dd90*/  STL.64 [R1+0x32e8], R180 ;  /* 0x0032e8b401007387 */ /* 0x000fe20000100a00 */
[----:B------:R-:W-:Y:S01]  /*dda0*/  ULDC UR43, c[0x0][0x240] ;  /* 0x00009000002b7ab9 */ /* 0x000fe20000000800 */
[----:B------:R-:W-:Y:S01]  /*ddb0*/  ULDC UR41, c[0x0][0x240] ;  /* 0x0000900000297ab9 */ /* 0x000fe20000000800 */
[----:B------:R-:W-:Y:S01]  /*ddc0*/  ULDC UR48, c[0x0][0x240] ;  /* 0x0000900000307ab9 */ /* 0x000fe20000000800 */
[----:B------:R-:W-:Y:S01]  /*ddd0*/  STL.64 [R1+0x32e0], R22 ;  /* 0x0032e01601007387 */ /* 0x000fe20000100a00 */
[----:B------:R-:W-:Y:S01]  /*dde0*/  ULDC UR47, c[0x0][0x240] ;  /* 0x00009000002f7ab9 */ /* 0x000fe20000000800 */
[----:B------:R-:W-:Y:S01]  /*ddf0*/  ULDC UR50, c[0x0][0x240] ;  /* 0x0000900000327ab9 */ /* 0x000fe20000000800 */
[----:B------:R-:W-:Y:S01]  /*de00*/  ULDC UR39, c[0x0][0x240] ;  /* 0x0000900000277ab9 */ /* 0x000fe20000000800 */
[----:B------:R-:W-:Y:S04]  /*de10*/  STL [R1+0x31c0], R12 ;  /* 0x0031c00c01007387 */ /* 0x000fe80000100800 */
[----:B------:R2:W-:Y:S04]  /*de20*/  STL [R1+0x31d0], R13 ;  /* 0x0031d00d01007387 */ /* 0x0005e80000100800 */
[----:B---3--:R-:W-:Y:S01]  /*de30*/  STL.64 [R1+0x31b8], R10 ;  /* 0x0031b80a01007387 */ /* 0x008fe20000100a00 */
[----:B------:R-:W-:-:S02]  /*de40*/  IMAD R88, R44, UR4, RZ ;  /* 0x000000042c587c24 */ /* 0x000fc4000f8e02ff */
[----:B------:R-:W-:Y:S02]  /*de50*/  IMAD R89, R43, UR4, RZ ;  /* 0x000000042b597c24 */ /* 0x000fe4000f8e02ff */
[----:B------:R-:W-:Y:S02]  /*de60*/  IMAD R90, R42, UR4, RZ ;  /* 0x000000042a5a7c24 */ /* 0x000fe4000f8e02ff */
[----:B------:R-:W-:Y:S02]  /*de70*/  IMAD R91, R41, UR4, RZ ;  /* 0x00000004295b7c24 */ /* 0x000fe4000f8e02ff */
[----:B------:R-:W-:Y:S02]  /*de80*/  IMAD R92, R40, UR4, RZ ;  /* 0x00000004285c7c24 */ /* 0x000fe4000f8e02ff */
[----:B------:R-:W-:Y:S02]  /*de90*/  IMAD R94, R39, UR4, RZ ;  /* 0x00000004275e7c24 */ /* 0x000fe4000f8e02ff */
[----:B------:R-:W3:Y:S01]  /*dea0*/  LDL.LU R39, [R1+0x150] ;  /* 0x0001500001277983 */ /* 0x000ee20000300800 */
[----:B------:R-:W-:Y:S01]  /*deb0*/  IMAD R93, R38, UR4, RZ ;  /* 0x00000004265d7c24 */ /* 0x000fe2000f8e02ff */
[----:B------:R-:W-:-:S02]  /*dec0*/  ULDC UR4, c[0x0][0x240] ;  /* 0x0000900000047ab9 */ /* 0x000fc40000000800 */
[----:B------:R-:W4:Y:S04]  /*ded0*/  LDL.LU R52, [R1+0x148] ;  /* 0x0001480001347983 */ /* 0x000f280000300800 */
[----:B------:R-:W2:Y:S04]  /*dee0*/  LDL.LU R45, [R1+0x144] ;  /* 0x00014400012d7983 */ /* 0x000ea80000300800 */
[----:B------:R-:W2:Y:S04]  /*def0*/  LDL.LU R41, [R1+0x140] ;  /* 0x0001400001297983 */ /* 0x000ea80000300800 */
[----:B------:R-:W2:Y:S04]  /*df00*/  LDL.LU R38, [R1+0x13c] ;  /* 0x00013c0001267983 */ /* 0x000ea80000300800 */
[----:B------:R-:W2:Y:S04]  /*df10*/  LDL.LU R50, [R1+0x138] ;  /* 0x0001380001327983 */ /* 0x000ea80000300800 */
[----:B------:R-:W2:Y:S04]  /*df20*/  LDL.LU R44, [R1+0x134] ;  /* 0x00013400012c7983 */ /* 0x000ea80000300800 */
[----:B------:R-:W2:Y:S04]  /*df30*/  LDL.LU R43, [R1+0x130] ;  /* 0x00013000012b7983 */ /* 0x000ea80000300800 */
[----:B------:R-:W2:Y:S04]  /*df40*/  LDL.LU R51, [R1+0x12c] ;  /* 0x00012c0001337983 */ /* 0x000ea80000300800 */
[----:B------:R-:W2:Y:S04]  /*df50*/  LDL.LU R40, [R1+0x128] ;  /* 0x0001280001287983 */ /* 0x000ea80000300800 */
[----:B------:R-:W2:Y:S01]  /*df60*/  LDL.LU R42, [R1+0x124] ;  /* 0x00012400012a7983 */ /* 0x000ea20000300800 */
[----:B---3--:R-:W-:Y:S01]  /*df70*/  IMAD R87, R39, UR49, RZ ;  /* 0x0000003127577c24 */ /* 0x008fe2000f8e02ff */
[----:B------:R-:W-:-:S02]  /*df80*/  ULDC UR49, c[0x0][0x240] ;  /* 0x0000900000317ab9 */ /* 0x000fc40000000800 */
[----:B------:R-:W3:Y:S01]  /*df90*/  LDL.LU R39, [R1+0x120] ;  /* 0x0001200001277983 */ /* 0x000ee20000300800 */
[----:B----4-:R-:W-:Y:S01]  /*dfa0*/  IMAD R36, R52, UR51, RZ ;  /* 0x0000003334247c24 */ /* 0x010fe2000f8e02ff */
[----:B------:R-:W-:Y:S02]  /*dfb0*/  ULDC UR51, c[0x0][0x240] ;  /* 0x0000900000337ab9 */ /* 0x000fe40000000800 */
[----:B------:R-:W4:Y:S01]  /*dfc0*/  LDL.LU R52, [R1+0x11c] ;  /* 0x00011c0001347983 */ /* 0x000f220000300800 */
[----:B--2---:R-:W-:Y:S01]  /*dfd0*/  IMAD R86, R45, UR52, RZ ;  /* 0x000000342d567c24 */ /* 0x004fe2000f8e02ff */
[----:B------:R-:W-:Y:S02]  /*dfe0*/  ULDC UR52, c[0x0][0x240] ;  /* 0x0000900000347ab9 */ /* 0x000fe40000000800 */
[----:B------:R-:W2:Y:S01]  /*dff0*/  LDL.LU R45, [R1+0x118] ;  /* 0x00011800012d7983 */ /* 0x000ea20000300800 */
[----:B------:R-:W-:Y:S01]  /*e000*/  IMAD R85, R41, UR53, RZ ;  /* 0x0000003529557c24 */ /* 0x000fe2000f8e02ff */
[----:B------:R-:W-:-:S02]  /*e010*/  ULDC UR53, c[0x0][0x240] ;  /* 0x0000900000357ab9 */ /* 0x000fc40000000800 */
[----:B------:R-:W2:Y:S01]  /*e020*/  LDL.LU R41, [R1+0x114] ;  /* 0x0001140001297983 */ /* 0x000ea20000300800 */
[----:B------:R-:W-:Y:S01]  /*e030*/  IMAD R84, R38, UR54, RZ ;  /* 0x0000003626547c24 */ /* 0x000fe2000f8e02ff */
[----:B------:R-:W-:Y:S02]  /*e040*/  ULDC UR54, c[0x0][0x240] ;  /* 0x0000900000367ab9 */ /* 0x000fe40000000800 */
[----:B------:R-:W2:Y:S01]  /*e050*/  LDL.LU R38, [R1+0x110] ;  /* 0x0001100001267983 */ /* 0x000ea20000300800 */
[----:B------:R-:W-:Y:S01]  /*e060*/  IMAD R34, R50, UR55, RZ ;  /* 0x0000003732227c24 */ /* 0x000fe2000f8e02ff */
        /* <DEDUP_REMOVED lines=17> */
[----:B---3--:R-:W-:Y:S01]  /*e180*/  IMAD R79, R39, UR61, RZ ;  /* 0x0000003d274f7c24 */ /* 0x008fe2000f8e02ff */
[----:B------:R-:W-:Y:S02]  /*e190*/  ULDC UR61, c[0x0][0x240] ;  /* 0x00009000003d7ab9 */ /* 0x000fe40000000800 */
[----:B------:R-:W3:Y:S01]  /*e1a0*/  LDL.LU R39, [R1+0xf4] ;  /* 0x0000f40001277983 */ /* 0x000ee20000300800 */
[----:B----4-:R-:W-:Y:S01]  /*e1b0*/  IMAD R35, R52, UR4, RZ ;  /* 0x0000000434237c24 */ /* 0x010fe2000f8e02ff */
[----:B------:R-:W-:-:S02]  /*e1c0*/  ULDC UR4, c[0x0][0x240] ;  /* 0x0000900000047ab9 */ /* 0x000fc40000000800 */
[----:B------:R-:W4:Y:S01]  /*e1d0*/  LDL.LU R52, [R1+0xf0] ;  /* 0x0000f00001347983 */ /* 0x000f220000300800 */
[----:B--2---:R-:W-:Y:S01]  /*e1e0*/  IMAD R77, R45, UR5, RZ ;  /* 0x000000052d4d7c24 */ /* 0x004fe2000f8e02ff */
        /* <DEDUP_REMOVED lines=23> */
[----:B---3--:R-:W-:Y:S01]  /*e360*/  IMAD R42, R39, UR14, RZ ;  /* 0x0000000e272a7c24 */ /* 0x008fe2000f8e02ff */
[----:B------:R-:W-:-:S02]  /*e370*/  ULDC UR14, c[0x0][0x240] ;  /* 0x00009000000e7ab9 */ /* 0x000fc40000000800 */
[----:B------:R-:W3:Y:S04]  /*e380*/  LDL.LU R39, [R1+0xc0] ;  /* 0x0000c00001277983 */ /* 0x000ee80000300800 */
[----:B------:R-:W3:Y:S01]  /*e390*/  LDL.LU R56, [R1+0xbc] ;  /* 0x0000bc0001387983 */ /* 0x000ee20000300800 */
[----:B----4-:R-:W-:Y:S01]  /*e3a0*/  IMAD R70, R52, UR15, RZ ;  /* 0x0000000f34467c24 */ /* 0x010fe2000f8e02ff */
[----:B------:R-:W-:Y:S02]  /*e3b0*/  ULDC UR15, c[0x0][0x240] ;  /* 0x00009000000f7ab9 */ /* 0x000fe40000000800 */
[----:B------:R-:W4:Y:S01]  /*e3c0*/  LDL.LU R52, [R1+0xb8] ;  /* 0x0000b80001347983 */ /* 0x000f220000300800 */
[----:B--2---:R-:W-:Y:S01]  /*e3d0*/  IMAD R69, R41, UR17, RZ ;  /* 0x0000001129457c24 */ /* 0x004fe2000f8e02ff */
[----:B------:R-:W-:-:S02]  /*e3e0*/  ULDC UR17, c[0x0][0x240] ;  /* 0x0000900000117ab9 */ /* 0x000fc40000000800 */
[----:B------:R-:W2:Y:S04]  /*e3f0*/  LDL.LU R64, [R1+0xb4] ;  /* 0x0000b40001407983 */ /* 0x000ea80000300800 */
[----:B------:R-:W2:Y:S01]  /*e400*/  LDL.LU R41, [R1+0xb0] ;  /* 0x0000b00001297983 */ /* 0x000ea20000300800 */
[----:B------:R-:W-:Y:S01]  /*e410*/  IMAD R68, R50, UR19, RZ ;  /* 0x0000001332447c24 */ /* 0x000fe2000f8e02ff */
[----:B------:R-:W-:Y:S02]  /*e420*/  ULDC UR19, c[0x0][0x240] ;  /* 0x0000900000137ab9 */ /* 0x000fe40000000800 */
[----:B------:R-:W2:Y:S04]  /*e430*/  LDL.LU R63, [R1+0xac] ;  /* 0x0000ac00013f7983 */ /* 0x000ea80000300800 */
[----:B------:R-:W2:Y:S04]  /*e440*/  LDL.LU R50, [R1+0xa8] ;  /* 0x0000a80001327983 */ /* 0x000ea80000300800 */
[----:B------:R-:W2:Y:S01]  /*e450*/  LDL.LU R62, [R1+0xa4] ;  /* 0x0000a400013e7983 */ /* 0x000ea20000300800 */
[----:B------:R-:W-:Y:S01]  /*e460*/  IMAD R67, R51, UR21, RZ ;  /* 0x0000001533437c24 */ /* 0x000fe2000f8e02ff */
[----:B------:R-:W-:-:S02]  /*e470*/  ULDC UR21, c[0x0][0x240] ;  /* 0x0000900000157ab9 */ /* 0x000fc40000000800 */
[----:B------:R-:W2:Y:S04]  /*e480*/  LDL.LU R53, [R1+0xa0] ;  /* 0x0000a00001357983 */ /* 0x000ea80000300800 */
[----:B------:R-:W2:Y:S04]  /*e490*/  LDL.LU R61, [R1+0x9c] ;  /* 0x00009c00013d7983 */ /* 0x000ea80000300800 */
[----:B------:R-:W2:Y:S01]  /*e4a0*/  LDL.LU R60, [R1+0x98] ;  /* 0x00009800013c7983 */ /* 0x000ea20000300800 */
[----:B------:R-:W-:Y:S01]  /*e4b0*/  IMAD R66, R57, UR23, RZ ;  /* 0x0000001739427c24 */ /* 0x000fe2000f8e02ff */
[----:B------:R-:W-:-:S02]  /*e4c0*/  ULDC UR23, c[0x0][0x240] ;  /* 0x0000900000177ab9 */ /* 0x000fc40000000800 */
[----:B------:R-:W2:Y:S04]  /*e4d0*/  LDL.LU R51, [R1+0x94] ;  /* 0x0000940001337983 */ /* 0x000ea80000300800 */
[----:B------:R-:W2:Y:S04]  /*e4e0*/  LDL.LU R59, [R1+0x90] ;  /* 0x00009000013b7983 */ /* 0x000ea80000300800 */
[----:B------:R-:W2:Y:S04]  /*e4f0*/  LDL.LU R58, [R1+0x8c] ;  /* 0x00008c00013a7983 */ /* 0x000ea80000300800 */
[----:B------:R-:W2:Y:S01]  /*e500*/  LDL.LU R57, [R1+0x88] ;  /* 0x0000880001397983 */ /* 0x000ea20000300800 */
[----:B---3--:R-:W-:Y:S01]  /*e510*/  IMAD R65, R56, UR25, RZ ;  /* 0x0000001938417c24 */ /* 0x008fe2000f8e02ff */
[----:B------:R-:W-:-:S02]  /*e520*/  ULDC UR25, c[0x0][0x240] ;  /* 0x0000900000197ab9 */ /* 0x000fc40000000800 */
[----:B------:R-:W3:Y:S04]  /*e530*/  LDL.LU R56, [R1+0x84] ;  /* 0x0000840001387983 */ /* 0x000ee80000300800 */
[----:B------:R-:W3:Y:S04]  /*e540*/  LDL.LU R245, [R1+0x80] ;  /* 0x0000800001f57983 */ /* 0x000ee80000300800 */
[----:B------:R-:W3:Y:S04]  /*e550*/  LDL.LU R246, [R1+0x7c] ;  /* 0x00007c0001f67983 */ /* 0x000ee80000300800 */
[----:B------:R-:W3:Y:S04]  /*e560*/  LDL.LU R247, [R1+0x78] ;  /* 0x0000780001f77983 */ /* 0x000ee80000300800 */
[----:B------:R-:W3:Y:S04]  /*e570*/  LDL.LU R248, [R1+0x74] ;  /* 0x0000740001f87983 */ /* 0x000ee80000300800 */
[----:B------:R-:W3:Y:S04]  /*e580*/  LDL.LU R251, [R1+0x70] ;  /* 0x0000700001fb7983 */ /* 0x000ee80000300800 */
[----:B-1----:R-:W4:Y:S04]  /*e590*/  LDL.LU R182, [R1+0x6c] ;  /* 0x00006c0001b67983 */ /* 0x002f280000300800 */
[----:B------:R-:W2:Y:S04]  /*e5a0*/  LDL.LU R188, [R1+0x68] ;  /* 0x0000680001bc7983 */ /* 0x000ea80000300800 */
[----:B------:R-:W3:Y:S04]  /*e5b0*/  LDL.LU R189, [R1+0x64] ;  /* 0x0000640001bd7983 */ /* 0x000ee80000300800 */
        /* <DEDUP_REMOVED lines=11> */
[----:B------:R-:W3:Y:S01]  /*e670*/  LDL.LU R184, [R1+0x10] ;  /* 0x0000100001b87983 */ /* 0x000ee20000300800 */
[----:B----4-:R-:W-:Y:S01]  /*e680*/  IMAD R7, R182, UR5, RZ ;  /* 0x00000005b6077c24 */ /* 0x010fe2000f8e02ff */
[----:B------:R-:W-:-:S04]  /*e690*/  ULDC UR5, c[0x0][0x240] ;  /* 0x0000900000057ab9 */ /* 0x000fc80000000800 */
[----:B------:R2:W-:Y:S04]  /*e6a0*/  STL [R1+0x40], R7 ;  /* 0x0000400701007387 */ /* 0x0005e80000100800 */
[----:B------:R-:W4:Y:S04]  /*e6b0*/  LDL.LU R183, [R1+0xc] ;  /* 0x00000c0001b77983 */ /* 0x000f280000300800 */
[----:B------:R-:W4:Y:S01]  /*e6c0*/  LDL.LU R182, [R1+0x8] ;  /* 0x0000080001b67983 */ /* 0x000f220000300800 */
[----:B--2---:R-:W-:Y:S01]  /*e6d0*/  IMAD R7, R188, UR6, RZ ;  /* 0x00000006bc077c24 */ /* 0x004fe2000f8e02ff */
[----:B------:R-:W-:-:S04]  /*e6e0*/  ULDC UR6, c[0x0][0x240] ;  /* 0x0000900000067ab9 */ /* 0x000fc80000000800 */
[----:B------:R3:W-:Y:S04]  /*e6f0*/  STL [R1+0x44], R7 ;  /* 0x0000440701007387 */ /* 0x0007e80000100800 */
[----:B------:R-:W2:Y:S01]  /*e700*/  LDL.LU R188, [R1+0x4] ;  /* 0x0000040001bc7983 */ /* 0x000ea20000300800 */
[----:B---3--:R-:W-:Y:S01]  /*e710*/  IMAD R7, R189, UR7, RZ ;  /* 0x00000007bd077c24 */ /* 0x008fe2000f8e02ff */
[----:B------:R-:W-:Y:S02]  /*e720*/  ULDC UR7, c[0x0][0x240] ;  /* 0x0000900000077ab9 */ /* 0x000fe40000000800 */
[----:B------:R-:W3:Y:S01]  /*e730*/  LDL.LU R189, [R1] ;  /* 0x0000000001bd7983 */ /* 0x000ee20000300800 */
[----:B------:R-:W-:Y:S01]  /*e740*/  IMAD R44, R44, UR9, RZ ;  /* 0x000000092c2c7c24 */ /* 0x000fe2000f8e02ff */
[----:B------:R-:W-:Y:S01]  /*e750*/  ULDC UR9, c[0x0][0x240] ;  /* 0x0000900000097ab9 */ /* 0x000fe20000000800 */
[----:B------:R-:W-:Y:S01]  /*e760*/  IMAD R10, R22, UR10, RZ ;  /* 0x0000000a160a7c24 */ /* 0x000fe2000f8e02ff */
[----:B------:R-:W-:Y:S01]  /*e770*/  ULDC UR10, c[0x0][0x240] ;  /* 0x00009000000a7ab9 */ /* 0x000fe20000000800 */
[----:B------:R-:W-:Y:S01]  /*e780*/  IMAD R11, R12, UR9, RZ ;  /* 0x000000090c0b7c24 */ /* 0x000fe2000f8e02ff */
[----:B------:R-:W-:-:S04]  /*e790*/  ULDC UR9, c[0x0][0x240] ;  /* 0x0000900000097ab9 */ /* 0x000fc80000000800 */
[----:B------:R1:W-:Y:S04]  /*e7a0*/  STL [R1+0x38], R11 ;  /* 0x0000380b01007387 */ /* 0x0003e80000100800 */
[----:B------:R1:W-:Y:S02]  /*e7b0*/  STL [R1+0x34], R10 ;  /* 0x0000340a01007387 */ /* 0x0003e40000100800 */
[----:B-1----:R-:W-:Y:S01]  /*e7c0*/  IMAD R11, R23, UR11, RZ ;  /* 0x0000000b170b7c24 */ /* 0x002fe2000f8e02ff */
[----:B------:R-:W-:Y:S01]  /*e7d0*/  ULDC UR11, c[0x0][0x240] ;  /* 0x00009000000b7ab9 */ /* 0x000fe20000000800 */
[----:B------:R-:W-:-:S03]  /*e7e0*/  IMAD R10, R180, UR12, RZ ;  /* 0x0000000cb40a7c24 */ /* 0x000fc6000f8e02ff */
[----:B------:R1:W-:Y:S01]  /*e7f0*/  STL [R1+0x30], R11 ;  /* 0x0000300b01007387 */ /* 0x0003e20000100800 */
[----:B------:R-:W-:Y:S01]  /*e800*/  IMAD R2, R2, UR15, RZ ;  /* 0x0000000f02027c24 */ /* 0x000fe2000f8e02ff */
[----:B------:R-:W-:Y:S01]  /*e810*/  ULDC UR12, c[0x0][0x240] ;  /* 0x00009000000c7ab9 */ /* 0x000fe20000000800 */
[----:B------:R-:W-:Y:S01]  /*e820*/  IMAD R45, R45, UR16, RZ ;  /* 0x000000102d2d7c24 */ /* 0x000fe2000f8e02ff */
[----:B------:R1:W-:Y:S01]  /*e830*/  STL [R1+0x2c], R10 ;  /* 0x00002c0a01007387 */ /* 0x0003e20000100800 */
[----:B------:R-:W-:Y:S01]  /*e840*/  ULDC UR16, c[0x0][0x240] ;  /* 0x0000900000107ab9 */ /* 0x000fe20000000800 */
[----:B------:R-:W-:Y:S01]  /*e850*/  IMAD R38, R38, UR18, RZ ;  /* 0x0000001226267c24 */ /* 0x000fe2000f8e02ff */
[----:B------:R-:W-:Y:S01]  /*e860*/  ULDC UR18, c[0x0][0x240] ;  /* 0x0000900000127ab9 */ /* 0x000fe20000000800 */
[----:B------:R-:W-:Y:S01]  /*e870*/  IMAD R52, R52, UR26, RZ ;  /* 0x0000001a34347c24 */ /* 0x000fe2000f8e02ff */
[----:B------:R-:W-:Y:S01]  /*e880*/  ULDC UR26, c[0x0][0x240] ;  /* 0x00009000001a7ab9 */ /* 0x000fe20000000800 */
[----:B-1----:R-:W-:Y:S01]  /*e890*/  IMAD R11, R181, UR13, RZ ;  /* 0x0000000db50b7c24 */ /* 0x002fe2000f8e02ff */
[----:B------:R-:W-:Y:S01]  /*e8a0*/  ULDC UR13, c[0x0][0x240] ;  /* 0x00009000000d7ab9 */ /* 0x000fe20000000800 */
[----:B------:R-:W-:Y:S01]  /*e8b0*/  IMAD R64, R64, UR27, RZ ;  /* 0x0000001b40407c24 */ /* 0x000fe2000f8e02ff */
[----:B------:R-:W-:Y:S01]  /*e8c0*/  ULDC UR27, c[0x0][0x240] ;  /* 0x00009000001b7ab9 */ /* 0x000fe20000000800 */
[----:B------:R-:W-:Y:S01]  /*e8d0*/  IMAD R10, R14, UR14, RZ ;  /* 0x0000000e0e0a7c24 */ /* 0x000fe2000f8e02ff */
[----:B------:R-:W-:Y:S01]  /*e8e0*/  STL [R1+0x28], R11 ;  /* 0x0000280b01007387 */ /* 0x000fe20000100800 */
[----:B------:R-:W-:Y:S01]  /*e8f0*/  IMAD R41, R41, UR28, RZ ;  /* 0x0000001c29297c24 */ /* 0x000fe2000f8e02ff */
[----:B------:R-:W-:Y:S01]  /*e900*/  ULDC UR28, c[0x0][0x240] ;  /* 0x00009000001c7ab9 */ /* 0x000fe20000000800 */
[----:B------:R-:W-:Y:S01]  /*e910*/  IMAD R63, R63, UR29, RZ ;  /* 0x0000001d3f3f7c24 */ /* 0x000fe2000f8e02ff */
[----:B------:R1:W-:Y:S01]  /*e920*/  STL [R1+0x24], R10 ;  /* 0x0000240a01007387 */ /* 0x0003e20000100800 */
[----:B------:R-:W-:Y:S01]  /*e930*/  IMAD R43, R43, UR20, RZ ;  /* 0x000000142b2b7c24 */ /* 0x000fe2000f8e02ff */
[----:B------:R-:W-:Y:S01]  /*e940*/  ULDC UR29, c[0x0][0x240] ;  /* 0x00009000001d7ab9 */ /* 0x000fe20000000800 */
[----:B------:R-:W-:Y:S01]  /*e950*/  IMAD R50, R50, UR30, RZ ;  /* 0x0000001e32327c24 */ /* 0x000fe2000f8e02ff */
[----:B------:R1:W-:Y:S01]  /*e960*/  STL [R1+0x20], R2 ;  /* 0x0000200201007387 */ /* 0x0003e20000100800 */
[----:B------:R-:W-:Y:S01]  /*e970*/  IMAD R62, R62, UR31, RZ ;  /* 0x0000001f3e3e7c24 */ /* 0x000fe2000f8e02ff */
[----:B------:R-:W-:Y:S01]  /*e980*/  ULDC UR20, c[0x0][0x240] ;  /* 0x0000900000147ab9 */ /* 0x000fe20000000800 */
[----:B------:R-:W-:Y:S01]  /*e990*/  ULDC UR30, c[0x0][0x240] ;  /* 0x00009000001e7ab9 */ /* 0x000fe20000000800 */
        /* <DEDUP_REMOVED lines=36> */
[----:B------:R-:W-:Y:S01]  /*ebe0*/  ULDC UR16, c[0x0][0x240] ;  /* 0x0000900000107ab9 */ /* 0x000fe20000000800 */
[----:B------:R-:W-:Y:S01]  /*ebf0*/  IMAD R103, R103, UR33, RZ ;  /* 0x0000002167677c24 */ /* 0x000fe2000f8e02ff */
[----:B------:R-:W-:Y:S01]  /*ec00*/  STL.64 [R1+0x3348], R96 ;  /* 0x0033486001007387 */ /* 0x000fe20000100a00 */
        /* <DEDUP_REMOVED lines=27> */
[----:B------:R1:W-:Y:S01]  /*edc0*/  STL.64 [R1+0x3350], R102 ;  /* 0x0033506601007387 */ /* 0x0003e20000100a00 */
        /* <DEDUP_REMOVED lines=10> */
[----:B------:R-:W-:Y:S01]  /*ee70*/  ULDC UR57, c[0x0][0x240] ;  /* 0x0000900000397ab9 */ /* 0x000fe20000000800 */
        /* <DEDUP_REMOVED lines=8> */
[----:B------:R-:W-:Y:S01]  /*ef00*/  ULDC UR59, c[0x0][0x240] ;  /* 0x00009000003b7ab9 */ /* 0x000fe20000000800 */
        /* <DEDUP_REMOVED lines=21> */
[-C--:B------:R-:W-:Y:S01]  /*f060*/  LEA R30, P5, R88, R3.reuse, 0x2 ;  /* 0x00000003581e7211 */ /* 0x080fe200078a10ff */
        /* <DEDUP_REMOVED lines=18> */
[----:B------:R-:W-:Y:S01]  /*f190*/  IMAD.MOV.U32 R101, RZ, RZ, R7 ;  /* 0x000000ffff657224 */ /* 0x000fe200078e0007 */
[----:B------:R-:W-:Y:S01]  /*f1a0*/  ULDC UR33, c[0x0][0x240] ;  /* 0x0000900000217ab9 */ /* 0x000fe20000000800 */
[----:B------:R-:W-:Y:S01]  /*f1b0*/  IMAD R185, R164, UR36, RZ ;  /* 0x00000024a4b97c24 */ /* 0x000fe2000f8e02ff */
[----:B------:R-:W-:Y:S01]  /*f1c0*/  LEA R164, P1, R92, R3, 0x2 ;  /* 0x000000035ca47211 */ /* 0x000fe200078210ff */
[----:B------:R-:W-:Y:S01]  /*f1d0*/  IMAD R186, R179, UR51, RZ ;  /* 0x00000033b3ba7c24 */ /* 0x000fe2000f8e02ff */
[----:B------:R-:W-:Y:S01]  /*f1e0*/  ULDC UR30, c[0x0][0x240] ;  /* 0x00009000001e7ab9 */ /* 0x000fe20000000800 */
[----:B------:R-:W-:Y:S01]  /*f1f0*/  IMAD R107, R107, UR37, RZ ;  /* 0x000000256b6b7c24 */ /* 0x000fe2000f8e02ff */
[----:B------:R-:W-:Y:S01]  /*f200*/  ULDC UR37, c[0x0][0x240] ;  /* 0x0000900000257ab9 */ /* 0x000fe20000000800 */
[----:B------:R-:W-:-:S02]  /*f210*/  IMAD R7, R162, UR34, RZ ;  /* 0x00000022a2077c24 */ /* 0x000fc4000f8e02ff */
[----:B------:R-:W-:Y:S01]  /*f220*/  IMAD R22, R156, UR28, RZ ;  /* 0x0000001c9c167c24 */ /* 0x000fe2000f8e02ff */
[----:B------:R1:W-:Y:S01]  /*f230*/  STL.64 [R1+0x3358], R104 ;  /* 0x0033586801007387 */ /* 0x0003e20000100a00 */
[----:B------:R-:W-:Y:S01]  /*f240*/  IMAD R179, R31, UR59, RZ ;  /* 0x0000003b1fb37c24 */ /* 0x000fe2000f8e02ff */
[-C--:B------:R-:W-:Y:S01]  /*f250*/  LEA.HI.X.SX32 R31, R88, R0.reuse, 0x2, P5 ;  /* 0x00000000581f7211 */ /* 0x080fe200028f16ff */
[----:B------:R-:W-:Y:S01]  /*f260*/  IMAD R108, R108, UR38, RZ ;  /* 0x000000266c6c7c24 */ /* 0x000fe2000f8e02ff */
[----:B------:R-:W-:Y:S01]  /*f270*/  ULDC UR38, c[0x0][0x240] ;  /* 0x0000900000267ab9 */ /* 0x000fe20000000800 */
[----:B------:R-:W-:Y:S01]  /*f280*/  IMAD.MOV.U32 R156, RZ, RZ, R23 ;  /* 0x000000ffff9c7224 */ /* 0x000fe200078e0017 */
[----:B------:R-:W-:Y:S01]  /*f290*/  ULDC UR24, c[0x0][0x240] ;  /* 0x0000900000187ab9 */ /* 0x000fe20000000800 */
[----:B------:R-:W-:Y:S01]  /*f2a0*/  IMAD R99, R165, UR37, RZ ;  /* 0x00000025a5637c24 */ /* 0x000fe2000f8e02ff */
[-C--:B------:R-:W-:Y:S01]  /*f2b0*/  LEA.HI.X.SX32 R165, R92, R0.reuse, 0x2, P1 ;  /* 0x000000005ca57211 */ /* 0x080fe200008f16ff */
[----:B------:R-:W-:Y:S01]  /*f2c0*/  IMAD R98, R157, UR29, RZ ;  /* 0x0000001d9d627c24 */ /* 0x000fe2000f8e02ff */
[----:B------:R-:W-:Y:S01]  /*f2d0*/  ULDC UR28, c[0x0][0x240] ;  /* 0x00009000001c7ab9 */ /* 0x000fe20000000800 */
[----:B------:R-:W-:Y:S01]  /*f2e0*/  IMAD R49, R49, UR44, RZ ;  /* 0x0000002c31317c24 */ /* 0x000fe2000f8e02ff */
[----:B------:R-:W-:Y:S01]  /*f2f0*/  ULDC UR44, c[0x0][0x240] ;  /* 0x00009000002c7ab9 */ /* 0x000fe20000000800 */
[----:B-1----:R-:W-:Y:S01]  /*f300*/  IMAD R105, R166, UR38, RZ ;  /* 0x00000026a6697c24 */ /* 0x002fe2000f8e02ff */
[----:B------:R-:W-:Y:S01]  /*f310*/  ULDC UR29, c[0x0][0x240] ;  /* 0x00009000001d7ab9 */ /* 0x000fe20000000800 */
[----:B------:R-:W-:Y:S01]  /*f320*/  IMAD.MOV.U32 R157, RZ, RZ, R22 ;  /* 0x000000ffff9d7224 */ /* 0x000fe200078e0016 */
        /* <DEDUP_REMOVED lines=37> */
[----:B----4-:R-:W-:Y:S01]  /*f580*/  IMAD R11, R183, UR20, RZ ;  /* 0x00000014b70b7c24 */ /* 0x010fe2000f8e02ff */
        /* <DEDUP_REMOVED lines=16> */
[-C--:B------:R-:W-:Y:S01]  /*f690*/  LEA R24, P6, R94, R3.reuse, 0x2 ;  /* 0x000000035e187211 */ /* 0x080fe200078c10ff */
[----:B------:R-:W-:Y:S01]  /*f6a0*/  IMAD R12, R28, UR56, RZ ;  /* 0x000000381c0c7c24 */ /* 0x000fe2000f8e02ff */
[-C--:B------:R-:W-:Y:S01]  /*f6b0*/  LEA R28, P4, R89, R3.reuse, 0x2 ;  /* 0x00000003591c7211 */ /* 0x080fe200078810ff */
[----:B---3--:R-:W-:Y:S01]  /*f6c0*/  IMAD R10, R189, UR23, RZ ;  /* 0x00000017bd0a7c24 */ /* 0x008fe2000f8e02ff */
[----:B------:R-:W-:Y:S01]  /*f6d0*/  ULDC UR45, c[0x0][0x240] ;  /* 0x00009000002d7ab9 */ /* 0x000fe20000000800 */
[----:B--2---:R-:W-:Y:S01]  /*f6e0*/  IMAD R14, R188, UR22, RZ ;  /* 0x00000016bc0e7c24 */ /* 0x004fe2000f8e02ff */
[----:B------:R-:W-:Y:S01]  /*f6f0*/  ULDC UR22, c[0x0][0x240] ;  /* 0x0000900000167ab9 */ /* 0x000fe20000000800 */
[----:B------:R-:W-:Y:S01]  /*f700*/  IMAD R100, R149, UR21, RZ ;  /* 0x0000001595647c24 */ /* 0x000fe2000f8e02ff */
[----:B------:R-:W-:Y:S01]  /*f710*/  ULDC UR49, c[0x0][0x240] ;  /* 0x0000900000317ab9 */ /* 0x000fe20000000800 */
[----:B------:R-:W-:Y:S01]  /*f720*/  IMAD.MOV.U32 R158, RZ, RZ, R2 ;  /* 0x000000ffff9e7224 */ /* 0x000fe200078e0002 */
[-C--:B------:R-:W-:Y:S01]  /*f730*/  LEA.HI.X.SX32 R25, R94, R0.reuse, 0x2, P6 ;  /* 0x000000005e197211 */ /* 0x080fe200030f16ff */
[----:B------:R-:W-:Y:S01]  /*f740*/  IMAD.MOV.U32 R149, RZ, RZ, R10 ;  /* 0x000000ffff957224 */ /* 0x000fe200078e000a */
[----:B------:R-:W-:Y:S01]  /*f750*/  ULDC UR23, c[0x0][0x240] ;  /* 0x0000900000177ab9 */ /* 0x000fe20000000800 */
[----:B------:R-:W-:Y:S01]  /*f760*/  IMAD R2, R26, UR54, RZ ;  /* 0x000000361a027c24 */ /* 0x000fe2000f8e02ff */
[----:B------:R-:W-:Y:S01]  /*f770*/  LEA R26, P2, R91, R3, 0x2 ;  /* 0x000000035b1a7211 */ /* 0x000fe200078410ff */
[----:B------:R-:W-:Y:S01]  /*f780*/  IMAD R10, R150, UR22, RZ ;  /* 0x00000016960a7c24 */ /* 0x000fe2000f8e02ff */
[----:B------:R-:W-:Y:S01]  /*f790*/  MOV R150, R11 ;  /* 0x0000000b00967202 */ /* 0x000fe20000000f00 */
[----:B------:R-:W-:Y:S01]  /*f7a0*/  IMAD R182, R29, UR57, RZ ;  /* 0x000000391db67c24 */ /* 0x000fe2000f8e02ff */
[-C--:B------:R-:W-:Y:S01]  /*f7b0*/  LEA.HI.X.SX32 R29, R89, R0.reuse, 0x2, P4 ;  /* 0x00000000591d7211 */ /* 0x080fe200020f16ff */
[----:B------:R-:W-:Y:S01]  /*f7c0*/  IMAD R11, R153, UR25, RZ ;  /* 0x00000019990b7c24 */ /* 0x000fe2000f8e02ff */
[-C--:B------:R-:W-:Y:S01]  /*f7d0*/  LEA.HI.X.SX32 R153, R90, R0.reuse, 0x2, P3 ;  /* 0x000000005a997211 */ /* 0x080fe200018f16ff */
[----:B------:R-:W-:Y:S01]  /*f7e0*/  IMAD.MOV.U32 R162, RZ, RZ, R13 ;  /* 0x000000ffffa27224 */ /* 0x000fe200078e000d */
[----:B------:R1:W-:Y:S01]  /*f7f0*/  STL.64 [R1+0x808], R24 ;  /* 0x0008081801007387 */ /* 0x0003e20000100a00 */
[----:B------:R-:W-:Y:S01]  /*f800*/  IMAD R13, R27, UR55, RZ ;  /* 0x000000371b0d7c24 */ /* 0x000fe2000f8e02ff */
[-C--:B------:R-:W-:Y:S01]  /*f810*/  LEA.HI.X.SX32 R27, R91, R0.reuse, 0x2, P2 ;  /* 0x000000005b1b7211 */ /* 0x080fe200010f16ff */
[----:B------:R-:W-:Y:S01]  /*f820*/  IMAD.MOV.U32 R166, RZ, RZ, R163 ;  /* 0x000000ffffa67224 */ /* 0x000fe200078e00a3 */
[----:B------:R2:W-:Y:S01]  /*f830*/  STL.64 [R1+0x32f0], R28 ;  /* 0x0032f01c01007387 */ /* 0x0005e20000100a00 */
[----:B------:R-:W-:Y:S01]  /*f840*/  IMAD.MOV.U32 R163, RZ, RZ, R156 ;  /* 0x000000ffffa37224 */ /* 0x000fe200078e009c */
[----:B------:R-:W-:Y:S01]  /*f850*/  ULDC UR21, c[0x0][0x240] ;  /* 0x0000900000157ab9 */ /* 0x000fe20000000800 */
[----:B------:R-:W-:Y:S01]  /*f860*/  IMAD.MOV.U32 R156, RZ, RZ, R10 ;  /* 0x000000ffff9c7224 */ /* 0x000fe200078e000a */
[----:B------:R3:W-:Y:S01]  /*f870*/  STL.64 [R1+0xc38], R30 ;  /* 0x000c381e01007387 */ /* 0x0007e20000100a00 */
[-C--:B------:R-:W-:Y:S01]  /*f880*/  LEA R10, P1, R87, R3.reuse, 0x2 ;  /* 0x00000003570a7211 */ /* 0x080fe200078210ff */
[----:B------:R-:W-:Y:S01]  /*f890*/  IMAD.MOV.U32 R160, RZ, RZ, R14 ;  /* 0x000000ffffa07224 */ /* 0x000fe200078e000e */
[----:B------:R-:W-:Y:S01]  /*f8a0*/  ULDC UR25, c[0x0][0x240] ;  /* 0x0000900000197ab9 */ /* 0x000fe20000000800 */
[-C--:B-1----:R-:W-:Y:S01]  /*f8b0*/  LEA R24, P6, R93, R3.reuse, 0x2 ;  /* 0x000000035d187211 */ /* 0x082fe200078c10ff */
[----:B------:R-:W-:Y:S01]  /*f8c0*/  STL.64 [R1+0x32f8], R152 ;  /* 0x0032f89801007387 */ /* 0x000fe20000100a00 */
[----:B------:R-:W-:Y:S01]  /*f8d0*/  IMAD R189, R151, UR23, RZ ;  /* 0x0000001797bd7c24 */ /* 0x000fe2000f8e02ff */
[----:B------:R-:W-:Y:S01]  /*f8e0*/  ULDC UR46, c[0x0][0x240] ;  /* 0x00009000002e7ab9 */ /* 0x000fe20000000800 */
[----:B------:R-:W-:Y:S01]  /*f8f0*/  IMAD R188, R168, UR40, RZ ;  /* 0x00000028a8bc7c24 */ /* 0x000fe2000f8e02ff */
[----:B------:R-:W-:Y:S01]  /*f900*/  STL.64 [R1+0x818], R26 ;  /* 0x0008181a01007387 */ /* 0x000fe20000100a00 */
[-C--:B--2---:R-:W-:Y:S01]  /*f910*/  LEA R28, P5, R85, R3.reuse, 0x2 ;  /* 0x00000003551c7211 */ /* 0x084fe200078a10ff */
[----:B------:R-:W-:Y:S01]  /*f920*/  IMAD.MOV.U32 R169, RZ, RZ, R162 ;  /* 0x000000ffffa97224 */ /* 0x000fe200078e00a2 */
[-C--:B---3--:R-:W-:Y:S01]  /*f930*/  LEA R30, P4, R86, R3.reuse, 0x2 ;  /* 0x00000003561e7211 */ /* 0x088fe200078810ff */
[----:B------:R1:W-:Y:S01]  /*f940*/  STL.64 [R1+0xc40], R164 ;  /* 0x000c40a401007387 */ /* 0x0003e20000100a00 */
[-C--:B------:R-:W-:Y:S01]  /*f950*/  LEA.HI.X.SX32 R25, R93, R0.reuse, 0x2, P6 ;  /* 0x000000005d197211 */ /* 0x080fe200030f16ff */
[----:B------:R-:W-:Y:S01]  /*f960*/  IMAD R14, R172, UR44, RZ ;  /* 0x0000002cac0e7c24 */ /* 0x000fe2000f8e02ff */
[----:B------:R-:W-:Y:S01]  /*f970*/  LEA.HI.X.SX32 R31, R86, R0, 0x2, P4 ;  /* 0x00000000561f7211 */ /* 0x000fe200020f16ff */
[----:B------:R-:W-:Y:S01]  /*f980*/  IMAD.MOV.U32 R172, RZ, RZ, R161 ;  /* 0x000000ffffac7224 */ /* 0x000fe200078e00a1 */
[----:B------:R-:W-:Y:S01]  /*f990*/  MOV R161, R150 ;  /* 0x0000009600a17202 */ /* 0x000fe20000000f00 */
[----:B------:R-:W-:Y:S01]  /*f9a0*/  IMAD R151, R155, UR27, RZ ;  /* 0x0000001b9b977c24 */ /* 0x000fe2000f8e02ff */
[-C--:B------:R-:W-:Y:S01]  /*f9b0*/  LEA.HI.X.SX32 R29, R85, R0.reuse, 0x2, P5 ;  /* 0x00000000551d7211 */ /* 0x080fe200028f16ff */
[----:B------:R-:W-:Y:S01]  /*f9c0*/  IMAD R168, R171, UR43, RZ ;  /* 0x0000002baba87c24 */ /* 0x000fe2000f8e02ff */
[-C--:B------:R-:W-:Y:S01]  /*f9d0*/  LEA R90, P2, R83, R3.reuse, 0x2 ;  /* 0x00000003535a7211 */ /* 0x080fe200078410ff */
[----:B------:R-:W-:Y:S01]  /*f9e0*/  IMAD.MOV.U32 R32, RZ, RZ, R174 ;  /* 0x000000ffff207224 */ /* 0x000fe200078e00ae */
[----:B------:R-:W-:Y:S01]  /*f9f0*/  ULDC UR23, c[0x0][0x240] ;  /* 0x0000900000177ab9 */ /* 0x000fe20000000800 */
[----:B-1----:R-:W-:Y:S01]  /*fa00*/  IMAD.MOV.U32 R165, RZ, RZ, R157 ;  /* 0x000000ffffa57224 */ /* 0x002fe200078e009d */
[----:B------:R-:W-:Y:S01]  /*fa10*/  ULDC UR22, c[0x0][0x240] ;  /* 0x0000900000167ab9 */ /* 0x000fe20000000800 */
[----:B------:R-:W-:Y:S01]  /*fa20*/  IMAD.MOV.U32 R164, RZ, RZ, R159 ;  /* 0x000000ffffa47224 */ /* 0x000fe200078e009f */
[-C--:B------:R-:W-:Y:S01]  /*fa30*/  LEA R26, P6, R84, R3.reuse, 0x2 ;  /* 0x00000003541a7211 */ /* 0x080fe200078c10ff */
[----:B------:R-:W-:Y:S01]  /*fa40*/  IMAD.MOV.U32 R157, RZ, RZ, R11 ;  /* 0x000000ffff9d7224 */ /* 0x000fe200078e000b */
[-C--:B------:R-:W-:Y:S01]  /*fa50*/  LEA.HI.X.SX32 R11, R87, R0.reuse, 0x2, P1 ;  /* 0x00000000570b7211 */ /* 0x080fe200008f16ff */
[----:B------:R-:W-:Y:S01]  /*fa60*/  IMAD.MOV.U32 R159, RZ, RZ, R148 ;  /* 0x000000ffff9f7224 */ /* 0x000fe200078e0094 */
[-C--:B------:R-:W-:Y:S01]  /*fa70*/  LEA R148, P3, R36, R3.reuse, 0x2 ;  /* 0x0000000324947211 */ /* 0x080fe200078610ff */
[----:B------:R-:W-:Y:S01]  /*fa80*/  IMAD.MOV.U32 R171, RZ, RZ, R160 ;  /* 0x000000ffffab7224 */ /* 0x000fe200078e00a0 */
[-C--:B------:R-:W-:Y:S01]  /*fa90*/  LEA R150, P1, R34, R3.reuse, 0x2 ;  /* 0x0000000322967211 */ /* 0x080fe200078210ff */
[----:B------:R-:W-:Y:S01]  /*faa0*/  IMAD.MOV.U32 R160, RZ, RZ, R149 ;  /* 0x000000ffffa07224 */ /* 0x000fe200078e0095 */
[----:B------:R-:W-:Y:S01]  /*fab0*/  STL.64 [R1+0x3300], R24 ;  /* 0x0033001801007387 */ /* 0x000fe20000100a00 */
[-C--:B------:R-:W-:Y:S01]  /*fac0*/  LEA.HI.X.SX32 R149, R36, R0.reuse, 0x2, P3 ;  /* 0x0000000024957211 */ /* 0x080fe200018f16ff */
[----:B------:R-:W-:Y:S01]  /*fad0*/  IMAD.MOV.U32 R162, RZ, RZ, R151 ;  /* 0x000000ffffa27224 */ /* 0x000fe200078e0097 */
[-C--:B------:R-:W-:Y:S01]  /*fae0*/  LEA R88, P3, R82, R3.reuse, 0x2 ;  /* 0x0000000352587211 */ /* 0x080fe200078610ff */
[----:B------:R-:W-:Y:S01]  /*faf0*/  STL.64 [R1+0x3298], R10 ;  /* 0x0032980a01007387 */ /* 0x000fe20000100a00 */
[-C--:B------:R-:W-:Y:S01]  /*fb00*/  LEA.HI.X.SX32 R27, R84, R0.reuse, 0x2, P6 ;  /* 0x00000000541b7211 */ /* 0x080fe200030f16ff */
[----:B------:R-:W-:Y:S01]  /*fb10*/  IMAD.MOV.U32 R174, RZ, RZ, R160 ;  /* 0x000000ffffae7224 */ /* 0x000fe200078e00a0 */
[-C--:B------:R-:W-:Y:S01]  /*fb20*/  LEA.HI.X.SX32 R151, R34, R0.reuse, 0x2, P1 ;  /* 0x0000000022977211 */ /* 0x080fe200008f16ff */
[----:B------:R1:W-:Y:S01]  /*fb30*/  STL.64 [R1+0x820], R30 ;  /* 0x0008201e01007387 */ /* 0x0003e20000100a00 */
[-C--:B------:R-:W-:Y:S01]  /*fb40*/  LEA R36, P4, R37, R3.reuse, 0x2 ;  /* 0x0000000325247211 */ /* 0x080fe200078810ff */
[----:B------:R-:W-:Y:S01]  /*fb50*/  IMAD R155, R176, UR48, RZ ;  /* 0x00000030b09b7c24 */ /* 0x000fe2000f8e02ff */
[-C--:B------:R-:W-:Y:S01]  /*fb60*/  LEA R160, P5, R80, R3.reuse, 0x2 ;  /* 0x0000000350a07211 */ /* 0x080fe200078a10ff */
[----:B------:R2:W-:Y:S01]  /*fb70*/  STL.64 [R1+0xc30], R28 ;  /* 0x000c301c01007387 */ /* 0x0005e20000100a00 */
[-C--:B------:R-:W-:Y:S01]  /*fb80*/  LEA.HI.X.SX32 R91, R83, R0.reuse, 0x2, P2 ;  /* 0x00000000535b7211 */ /* 0x080fe200010f16ff */
[----:B------:R-:W-:Y:S01]  /*fb90*/  IMAD.MOV.U32 R176, RZ, RZ, R171 ;  /* 0x000000ffffb07224 */ /* 0x000fe200078e00ab */
[-C--:B------:R-:W-:Y:S01]  /*fba0*/  LEA.HI.X.SX32 R89, R82, R0.reuse, 0x2, P3 ;  /* 0x0000000052597211 */ /* 0x080fe200018f16ff */
[----:B------:R-:W-:Y:S01]  /*fbb0*/  IMAD.MOV.U32 R171, RZ, RZ, R164 ;  /* 0x000000ffffab7224 */ /* 0x000fe200078e00a4 */
[----:B------:R-:W-:Y:S01]  /*fbc0*/  ULDC UR27, c[0x0][0x240] ;  /* 0x00009000001b7ab9 */ /* 0x000fe20000000800 */
[----:B------:R-:W-:Y:S01]  /*fbd0*/  IMAD R58, R58, UR39, RZ ;  /* 0x000000273a3a7c24 */ /* 0x000fe2000f8e02ff */
[----:B------:R-:W-:Y:S01]  /*fbe0*/  ULDC UR40, c[0x0][0x240] ;  /* 0x0000900000287ab9 */ /* 0x000fe20000000800 */
[-C--:B-1----:R-:W-:Y:S01]  /*fbf0*/  LEA R30, P6, R81, R3.reuse, 0x2 ;  /* 0x00000003511e7211 */ /* 0x082fe200078c10ff */
[----:B------:R-:W-:Y:S01]  /*fc00*/  IMAD R120, R120, UR50, RZ ;  /* 0x0000003278787c24 */ /* 0x000fe2000f8e02ff */
[-C--:B------:R-:W-:Y:S01]  /*fc10*/  LEA.HI.X.SX32 R37, R37, R0.reuse, 0x2, P4 ;  /* 0x0000000025257211 */ /* 0x080fe200020f16ff */
[----:B------:R-:W-:Y:S01]  /*fc20*/  IMAD R96, R175, UR47, RZ ;  /* 0x0000002faf607c24 */ /* 0x000fe2000f8e02ff */
[-C--:B--2---:R-:W-:Y:S01]  /*fc30*/  LEA R28, P1, R79, R3.reuse, 0x2 ;  /* 0x000000034f1c7211 */ /* 0x084fe200078210ff */
[----:B------:R-:W-:Y:S01]  /*fc40*/  IMAD.MOV.U32 R164, RZ, RZ, R161 ;  /* 0x000000ffffa47224 */ /* 0x000fe200078e00a1 */
[-C--:B------:R-:W-:Y:S01]  /*fc50*/  LEA.HI.X.SX32 R31, R81, R0.reuse, 0x2, P6 ;  /* 0x00000000511f7211 */ /* 0x080fe200030f16ff */
[----:B------:R-:W-:Y:S01]  /*fc60*/  ULDC UR39, c[0x0][0x240] ;  /* 0x0000900000277ab9 */ /* 0x000fe20000000800 */
[-C--:B------:R-:W-:Y:S01]  /*fc70*/  LEA.HI.X.SX32 R29, R79, R0.reuse, 0x2, P1 ;  /* 0x000000004f1d7211 */ /* 0x080fe200008f16ff */
[----:B------:R-:W-:Y:S01]  /*fc80*/  STL.64 [R1+0x830], R90 ;  /* 0x0008305a01007387 */ /* 0x000fe20000100a00 */
[-C--:B------:R-:W-:Y:S01]  /*fc90*/  LEA R24, P4, R78, R3.reuse, 0x2 ;  /* 0x000000034e187211 */ /* 0x080fe200078810ff */
[----:B------:R-:W-:Y:S01]  /*fca0*/  ULDC UR50, c[0x0][0x240] ;  /* 0x0000900000327ab9 */ /* 0x000fe20000000800 */
[-C--:B------:R-:W-:Y:S01]  /*fcb0*/  LEA.HI.X.SX32 R161, R80, R0.reuse, 0x2, P5 ;  /* 0x0000000050a17211 */ /* 0x080fe200028f16ff */
[----:B------:R-:W-:Y:S01]  /*fcc0*/  IMAD.MOV.U32 R175, RZ, RZ, R162 ;  /* 0x000000ffffaf7224 */ /* 0x000fe200078e00a2 */
[-C--:B------:R-:W-:Y:S01]  /*fcd0*/  LEA R10, P5, R76, R3.reuse, 0x2 ;  /* 0x000000034c0a7211 */ /* 0x080fe200078a10ff */
[----:B------:R-:W-:Y:S01]  /*fce0*/  STL.64 [R1+0xc28], R88 ;  /* 0x000c285801007387 */ /* 0x000fe20000100a00 */
[----:B------:R-:W-:Y:S01]  /*fcf0*/  IMAD R109, R109, UR39, RZ ;  /* 0x000000276d6d7c24 */ /* 0x000fe2000f8e02ff */
[-C--:B------:R-:W-:Y:S01]  /*fd00*/  LEA R34, P2, R35, R3.reuse, 0x2 ;  /* 0x0000000323227211 */ /* 0x080fe200078410ff */
[----:B------:R-:W-:Y:S01]  /*fd10*/  IMAD.MOV.U32 R162, RZ, RZ, R158 ;  /* 0x000000ffffa27224 */ /* 0x000fe200078e009e */
[----:B------:R1:W-:Y:S01]  /*fd20*/  STL.64 [R1+0x838], R30 ;  /* 0x0008381e01007387 */ /* 0x0003e20000100a00 */
[----:B------:R-:W-:Y:S01]  /*fd30*/  ULDC UR39, c[0x0][0x240] ;  /* 0x0000900000277ab9 */ /* 0x000fe20000000800 */
[----:B------:R-:W-:Y:S01]  /*fd40*/  IMAD R102, R178, UR50, RZ ;  /* 0x00000032b2667c24 */ /* 0x000fe2000f8e02ff */
[-C--:B------:R-:W-:Y:S01]  /*fd50*/  LEA R158, P3, R77, R3.reuse, 0x2 ;  /* 0x000000034d9e7211 */ /* 0x080fe200078610ff */
[----:B------:R2:W-:Y:S01]  /*fd60*/  STL.64 [R1+0xc20], R28 ;  /* 0x000c201c01007387 */ /* 0x0005e20000100a00 */
[-C--:B------:R-:W-:Y:S01]  /*fd70*/  LEA.HI.X.SX32 R25, R78, R0.reuse, 0x2, P4 ;  /* 0x000000004e197211 */ /* 0x080fe200020f16ff */
[----:B------:R-:W-:Y:S01]  /*fd80*/  IMAD.MOV.U32 R178, RZ, RZ, R172 ;  /* 0x000000ffffb27224 */ /* 0x000fe200078e00ac */
[-C--:B------:R-:W-:Y:S01]  /*fd90*/  LEA.HI.X.SX32 R11, R76, R0.reuse, 0x2, P5 ;  /* 0x000000004c0b7211 */ /* 0x080fe200028f16ff */
[----:B------:R-:W-:Y:S01]  /*fda0*/  IMAD R167, R167, UR39, RZ ;  /* 0x00000027a7a77c24 */ /* 0x000fe2000f8e02ff */
[-C--:B------:R-:W-:Y:S01]  /*fdb0*/  LEA.HI.X.SX32 R35, R35, R0.reuse, 0x2, P2 ;  /* 0x0000000023237211 */ /* 0x080fe200010f16ff */
[----:B------:R-:W-:Y:S01]  /*fdc0*/  IMAD.MOV.U32 R172, RZ, RZ, R163 ;  /* 0x000000ffffac7224 */ /* 0x000fe200078e00a3 */
[----:B------:R-:W-:Y:S01]  /*fdd0*/  ULDC UR43, c[0x0][0x240] ;  /* 0x00009000002b7ab9 */ /* 0x000fe20000000800 */
[-C--:B-1----:R-:W-:Y:S01]  /*fde0*/  LEA R30, P6, R75, R3.reuse, 0x2 ;  /* 0x000000034b1e7211 */ /* 0x082fe200078c10ff */
[----:B------:R-:W-:Y:S01]  /*fdf0*/  IMAD.MOV.U32 R163, RZ, RZ, R159 ;  /* 0x000000ffffa37224 */ /* 0x000fe200078e009f */
[----:B------:R-:W-:Y:S01]  /*fe00*/  ULDC UR44, c[0x0][0x240] ;  /* 0x00009000002c7ab9 */ /* 0x000fe20000000800 */
[----:B------:R-:W-:Y:S01]  /*fe10*/  IMAD.MOV.U32 R88, RZ, RZ, R155 ;  /* 0x000000ffff587224 */ /* 0x000fe200078e009b */
[----:B------:R-:W-:Y:S01]  /*fe20*/  ULDC UR48, c[0x0][0x240] ;  /* 0x0000900000307ab9 */ /* 0x000fe20000000800 */
[----:B--2---:R-:W-:Y:S01]  /*fe30*/  IMAD.MOV.U32 R28, RZ, RZ, R154 ;  /* 0x000000ffff1c7224 */ /* 0x004fe200078e009a */
[-C--:B------:R-:W-:Y:S01]  /*fe40*/  LEA R154, P1, R44, R3.reuse, 0x2 ;  /* 0x000000032c9a7211 */ /* 0x080fe200078210ff */
[----:B------:R1:W-:Y:S01]  /*fe50*/  STL.64 [R1+0x848], R24 ;  /* 0x0008481801007387 */ /* 0x0003e20000100a00 */
[-C--:B------:R-:W-:Y:S01]  /*fe60*/  LEA R82, P2, R74, R3.reuse, 0x2 ;  /* 0x000000034a527211 */ /* 0x080fe200078410ff */
[----:B------:R-:W-:Y:S01]  /*fe70*/  IMAD R248, R248, UR61, RZ ;  /* 0x0000003df8f87c24 */ /* 0x000fe2000f8e02ff */
[-C--:B------:R-:W-:Y:S01]  /*fe80*/  LEA.HI.X.SX32 R159, R77, R0.reuse, 0x2, P3 ;  /* 0x000000004d9f7211 */ /* 0x080fe200018f16ff */
[----:B------:R-:W-:Y:S01]  /*fe90*/  IMAD.MOV.U32 R89, RZ, RZ, R167 ;  /* 0x000000ffff597224 */ /* 0x000fe200078e00a7 */
[-C--:B------:R-:W-:Y:S01]  /*fea0*/  LEA R80, P3, R73, R3.reuse, 0x2 ;  /* 0x0000000349507211 */ /* 0x080fe200078610ff */
[----:B------:R2:W-:Y:S01]  /*feb0*/  STL.64 [R1+0xc18], R10 ;  /* 0x000c180a01007387 */ /* 0x0005e20000100a00 */
[-C--:B------:R-:W-:Y:S01]  /*fec0*/  LEA.HI.X.SX32 R31, R75, R0.reuse, 0x2, P6 ;  /* 0x000000004b1f7211 */ /* 0x080fe200030f16ff */
[----:B------:R-:W-:Y:S01]  /*fed0*/  ULDC UR61, c[0x0][0x240] ;  /* 0x00009000003d7ab9 */ /* 0x000fe20000000800 */
[-C--:B------:R-:W-:Y:S01]  /*fee0*/  LEA.HI.X.SX32 R155, R44, R0.reuse, 0x2, P1 ;  /* 0x000000002c9b7211 */ /* 0x080fe200008f16ff */
[----:B------:R-:W-:Y:S01]  /*fef0*/  IMAD.MOV.U32 R167, RZ, RZ, R163 ;  /* 0x000000ffffa77224 */ /* 0x000fe200078e00a3 */
[----:B------:R-:W-:Y:S01]  /*ff00*/  ULDC UR51, c[0x0][0x240] ;  /* 0x0000900000337ab9 */ /* 0x000fe20000000800 */
[-C--:B-1----:R-:W-:Y:S01]  /*ff10*/  LEA R24, P6, R42, R3.reuse, 0x2 ;  /* 0x000000032a187211 */ /* 0x082fe200078c10ff */
[----:B------:R-:W-:Y:S01]  /*ff20*/  IMAD.MOV.U32 R94, RZ, RZ, R32 ;  /* 0x000000ffff5e7224 */ /* 0x000fe200078e0020 */
[-C--:B------:R-:W-:Y:S01]  /*ff30*/  LEA.HI.X.SX32 R83, R74, R0.reuse, 0x2, P2 ;  /* 0x000000004a537211 */ /* 0x080fe200010f16ff */
[----:B------:R-:W-:Y:S01]  /*ff40*/  IMAD.MOV.U32 R163, RZ, RZ, R162 ;  /* 0x000000ffffa37224 */ /* 0x000fe200078e00a2 */
[-C--:B------:R-:W-:Y:S01]  /*ff50*/  LEA R32, P4, R72, R3.reuse, 0x2 ;  /* 0x0000000348207211 */ /* 0x080fe200078810ff */
[----:B------:R-:W-:Y:S01]  /*ff60*/  IMAD.MOV.U32 R90, RZ, RZ, R168 ;  /* 0x000000ffff5a7224 */ /* 0x000fe200078e00a8 */
[-C--:B--2---:R-:W-:Y:S01]  /*ff70*/  LEA R10, P1, R70, R3.reuse, 0x2 ;  /* 0x00000003460a7211 */ /* 0x084fe200078210ff */
[----:B------:R-:W-:Y:S01]  /*ff80*/  IMAD R131, R131, UR61, RZ ;  /* 0x0000003d83837c24 */ /* 0x000fe2000f8e02ff */
[----:B------:R-:W-:Y:S01]  /*ff90*/  LEA.HI.X.SX32 R81, R73, R0, 0x2, P3 ;  /* 0x0000000049517211 */ /* 0x000fe200018f16ff */
[----:B------:R-:W-:Y:S01]  /*ffa0*/  IMAD.MOV.U32 R162, RZ, RZ, R156 ;  /* 0x000000ffffa27224 */ /* 0x000fe200078e009c */
[----:B------:R-:W-:Y:S01]  /*ffb0*/  ULDC UR61, c[0x0][0x240] ;  /* 0x00009000003d7ab9 */ /* 0x000fe20000000800 */
[----:B------:R-:W-:Y:S01]  /*ffc0*/  MOV R29, R176 ;  /* 0x000000b0001d7202 */ /* 0x000fe20000000f00 */
[----:B------:R-:W-:Y:S01]  /*ffd0*/  IMAD.MOV.U32 R176, RZ, RZ, R175 ;  /* 0x000000ffffb07224 */ /* 0x000fe200078e00af */
[-C--:B------:R-:W-:Y:S01]  /*ffe0*/  LEA R156, P5, R71, R3.reuse, 0x2 ;  /* 0x00000003479c7211 */ /* 0x080fe200078a10ff */
[----:B------:R-:W-:Y:S01]  /*fff0*/  IMAD.MOV.U32 R91, RZ, RZ, R169 ;  /* 0x000000ffff5b7224 */ /* 0x000fe200078e00a9 */
[-C--:B------:R-:W-:Y:S01]  /*10000*/  LEA.HI.X.SX32 R25, R42, R0.reuse, 0x2, P6 ;  /* 0x000000002a197211 */ /* 0x080fe200030f16ff */
[----:B------:R-:W-:Y:S01]  /*10010*/  IMAD R22, R33, UR61, RZ ;  /* 0x0000003d21167c24 */ /* 0x000fe2000f8e02ff */
[-C--:B------:R-:W-:Y:S01]  /*10020*/  LEA R44, P2, R45, R3.reuse, 0x2 ;  /* 0x000000032d2c7211 */ /* 0x080fe200078410ff */
[----:B------:R-:W-:Y:S01]  /*10030*/  IMAD.MOV.U32 R175, RZ, RZ, R166 ;  /* 0x000000ffffaf7224 */ /* 0x000fe200078e00a6 */
[-C--:B------:R-:W-:Y:S01]  /*10040*/  LEA.HI.X.SX32 R11, R70, R0.reuse, 0x2, P1 ;  /* 0x00000000460b7211 */ /* 0x080fe200008f16ff */
[----:B------:R-:W-:Y:S01]  /*10050*/  IMAD.MOV.U32 R166, RZ, RZ, R157 ;  /* 0x000000ffffa67224 */ /* 0x000fe200078e009d */
[-C--:B------:R-:W-:Y:S01]  /*10060*/  LEA R168, P3, R69, R3.reuse, 0x2 ;  /* 0x0000000345a87211 */ /* 0x080fe200078610ff */
[----:B------:R-:W-:Y:S01]  /*10070*/  STL.64 [R1+0x850], R82 ;  /* 0x0008505201007387 */ /* 0x000fe20000100a00 */
[-C--:B------:R-:W-:Y:S01]  /*10080*/  LEA.HI.X.SX32 R33, R72, R0.reuse, 0x2, P4 ;  /* 0x0000000048217211 */ /* 0x080fe200020f16ff */
[----:B------:R-:W-:Y:S01]  /*10090*/  IMAD.MOV.U32 R153, RZ, RZ, R170 ;  /* 0x000000ffff997224 */ /* 0x000fe200078e00aa */
[-C--:B------:R-:W-:Y:S01]  /*100a0*/  LEA R76, P4, R38, R3.reuse, 0x2 ;  /* 0x00000003264c7211 */ /* 0x080fe200078810ff */
[----:B------:R-:W-:Y:S01]  /*100b0*/  STL.64 [R1+0xbf8], R80 ;  /* 0x000bf85001007387 */ /* 0x000fe20000100a00 */
[-C--:B------:R-:W-:Y:S01]  /*100c0*/  LEA.HI.X.SX32 R157, R71, R0.reuse, 0x2, P5 ;  /* 0x00000000479d7211 */ /* 0x080fe200028f16ff */
[----:B------:R-:W-:Y:S01]  /*100d0*/  IMAD R251, R251, UR4, RZ ;  /* 0x00000004fbfb7c24 */ /* 0x000fe2000f8e02ff */
[-C--:B------:R-:W-:Y:S01]  /*100e0*/  LEA R74, P5, R68, R3.reuse, 0x2 ;  /* 0x00000003444a7211 */ /* 0x080fe200078a10ff */
[----:B------:R1:W-:Y:S01]  /*100f0*/  STL.64 [R1+0x860], R24 ;  /* 0x0008601801007387 */ /* 0x0003e20000100a00 */
[-C--:B------:R-:W-:Y:S01]  /*10100*/  LEA.HI.X.SX32 R45, R45, R0.reuse, 0x2, P2 ;  /* 0x000000002d2d7211 */ /* 0x080fe200010f16ff */
[----:B------:R-:W-:Y:S01]  /*10110*/  IMAD.MOV.U32 R170, RZ, RZ, R166 ;  /* 0x000000ffffaa7224 */ /* 0x000fe200078e00a6 */
[-C--:B------:R-:W-:Y:S01]  /*10120*/  LEA.HI.X.SX32 R169, R69, R0.reuse, 0x2, P3 ;  /* 0x0000000045a97211 */ /* 0x080fe200018f16ff */
[----:B------:R2:W-:Y:S01]  /*10130*/  STL.64 [R1+0xbd8], R10 ;  /* 0x000bd80a01007387 */ /* 0x0005e20000100a00 */
[-C--:B------:R-:W-:Y:S01]  /*10140*/  LEA R42, P6, R43, R3.reuse, 0x2 ;  /* 0x000000032b2a7211 */ /* 0x080fe200078c10ff */
[----:B------:R-:W-:Y:S01]  /*10150*/  IMAD.MOV.U32 R152, RZ, RZ, R28 ;  /* 0x000000ffff987224 */ /* 0x000fe200078e001c */
[----:B------:R-:W-:Y:S01]  /*10160*/  LEA R166, P1, R67, R3, 0x2 ;  /* 0x0000000343a67211 */ /* 0x000fe200078210ff */
[----:B------:R-:W-:Y:S01]  /*10170*/  IMAD.MOV.U32 R28, RZ, RZ, R167 ;  /* 0x000000ffff1c7224 */ /* 0x000fe200078e00a7 */
[-C--:B------:R-:W-:Y:S01]  /*10180*/  LEA.HI.X.SX32 R77, R38, R0.reuse, 0x2, P4 ;  /* 0x00000000264d7211 */ /* 0x080fe200020f16ff */
[----:B------:R-:W-:Y:S01]  /*10190*/  IMAD R133, R133, UR5, RZ ;  /* 0x0000000585857c24 */ /* 0x000fe2000f8e02ff */
[----:B------:R-:W-:Y:S01]  /*101a0*/  MOV R92, R91 ;  /* 0x0000005b005c7202 */ /* 0x000fe20000000f00 */
[----:B------:R-:W-:Y:S01]  /*101b0*/  IMAD R134, R134, UR6, RZ ;  /* 0x0000000686867c24 */ /* 0x000fe2000f8e02ff */
[-C--:B-1----:R-:W-:Y:S01]  /*101c0*/  LEA R24, P2, R40, R3.reuse, 0x2 ;  /* 0x0000000328187211 */ /* 0x082fe200078410ff */
[----:B------:R-:W-:Y:S01]  /*101d0*/  IMAD R135, R135, UR7, RZ ;  /* 0x0000000787877c24 */ /* 0x000fe2000f8e02ff */
[----:B------:R-:W-:Y:S01]  /*101e0*/  ULDC UR4, c[0x0][0x240] ;  /* 0x0000900000047ab9 */ /* 0x000fe20000000800 */
[-C--:B--2---:R-:W-:Y:S01]  /*101f0*/  LEA R10, P3, R66, R3.reuse, 0x2 ;  /* 0x00000003420a7211 */ /* 0x084fe200078610ff */
[----:B------:R-:W-:Y:S01]  /*10200*/  IMAD R137, R137, UR9, RZ ;  /* 0x0000000989897c24 */ /* 0x000fe2000f8e02ff */
[-C--:B------:R-:W-:Y:S01]  /*10210*/  LEA.HI.X.SX32 R75, R68, R0.reuse, 0x2, P5 ;  /* 0x00000000444b7211 */ /* 0x080fe200028f16ff */
[----:B------:R-:W-:Y:S01]  /*10220*/  IMAD.MOV.U32 R91, RZ, RZ, R90 ;  /* 0x000000ffff5b7224 */ /* 0x000fe200078e005a */
[-C--:B------:R-:W-:Y:S01]  /*10230*/  LEA.HI.X.SX32 R25, R40, R0.reuse, 0x2, P2 ;  /* 0x0000000028197211 */ /* 0x080fe200010f16ff */
[----:B------:R-:W-:Y:S01]  /*10240*/  IMAD R138, R138, UR10, RZ ;  /* 0x0000000a8a8a7c24 */ /* 0x000fe2000f8e02ff */
[-C--:B------:R-:W-:Y:S01]  /*10250*/  LEA.HI.X.SX32 R43, R43, R0.reuse, 0x2, P6 ;  /* 0x000000002b2b7211 */ /* 0x080fe200030f16ff */
[----:B------:R-:W-:Y:S01]  /*10260*/  STL.64 [R1+0x868], R76 ;  /* 0x0008684c01007387 */ /* 0x000fe20000100a00 */
[-C--:B------:R-:W-:Y:S01]  /*10270*/  LEA.HI.X.SX32 R11, R66, R0.reuse, 0x2, P3 ;  /* 0x00000000420b7211 */ /* 0x080fe200018f16ff */
[----:B------:R-:W-:Y:S01]  /*10280*/  IMAD.MOV.U32 R93, RZ, RZ, R28 ;  /* 0x000000ffff5d7224 */ /* 0x000fe200078e001c */
[-C--:B------:R-:W-:Y:S01]  /*10290*/  LEA R68, P6, R52, R3.reuse, 0x2 ;  /* 0x0000000334447211 */ /* 0x080fe200078c10ff */
[----:B------:R-:W-:Y:S01]  /*102a0*/  IMAD.MOV.U32 R90, RZ, RZ, R176 ;  /* 0x000000ffff5a7224 */ /* 0x000fe200078e00b0 */
[-C--:B------:R-:W-:Y:S01]  /*102b0*/  LEA.HI.X.SX32 R167, R67, R0.reuse, 0x2, P1 ;  /* 0x0000000043a77211 */ /* 0x080fe200008f16ff */
[----:B------:R-:W-:Y:S01]  /*102c0*/  IMAD.MOV.U32 R176, RZ, RZ, R171 ;  /* 0x000000ffffb07224 */ /* 0x000fe200078e00ab */
[-C--:B------:R-:W-:Y:S01]  /*102d0*/  LEA R70, P1, R64, R3.reuse, 0x2 ;  /* 0x0000000340467211 */ /* 0x080fe200078210ff */
[----:B------:R-:W-:Y:S01]  /*102e0*/  STL.64 [R1+0xa58], R74 ;  /* 0x000a584a01007387 */ /* 0x000fe20000100a00 */
[-C--:B------:R-:W-:Y:S01]  /*102f0*/  LEA R38, P4, R39, R3.reuse, 0x2 ;  /* 0x0000000327267211 */ /* 0x080fe200078810ff */
[----:B------:R-:W-:Y:S01]  /*10300*/  IMAD.MOV.U32 R171, RZ, RZ, R170 ;  /* 0x000000ffffab7224 */ /* 0x000fe200078e00aa */
[-C--:B------:R-:W-:Y:S01]  /*10310*/  LEA.HI.X.SX32 R69, R52, R0.reuse, 0x2, P6 ;  /* 0x0000000034457211 */ /* 0x080fe200030f16ff */
[----:B------:R-:W-:Y:S01]  /*10320*/  STL.64 [R1+0x870], R24 ;  /* 0x0008701801007387 */ /* 0x000fe20000100a00 */
[----:B------:R-:W-:Y:S01]  /*10330*/  IMAD.MOV.U32 R28, RZ, RZ, R177 ;  /* 0x000000ffff1c7224 */ /* 0x000fe200078e00b1 */
[-C--:B------:R-:W-:Y:S01]  /*10340*/  LEA.HI.X.SX32 R71, R64, R0.reuse, 0x2, P1 ;  /* 0x0000000040477211 */ /* 0x080fe200008f16ff */
[----:B------:R-:W-:Y:S01]  /*10350*/  IMAD.MOV.U32 R170, RZ, RZ, R162 ;  /* 0x000000ffffaa7224 */ /* 0x000fe200078e00a2 */
[----:B------:R1:W-:Y:S01]  /*10360*/  STL.64 [R1+0xa60], R10 ;  /* 0x000a600a01007387 */ /* 0x0003e20000100a00 */
[----:B------:R-:W-:Y:S01]  /*10370*/  IMAD.MOV.U32 R177, RZ, RZ, R172 ;  /* 0x000000ffffb17224 */ /* 0x000fe200078e00ac */
[-C--:B------:R-:W-:Y:S01]  /*10380*/  LEA R162, P5, R65, R3.reuse, 0x2 ;  /* 0x0000000341a27211 */ /* 0x080fe200078a10ff */
[----:B------:R-:W-:Y:S01]  /*10390*/  IMAD R132, R132, UR4, RZ ;  /* 0x0000000484847c24 */ /* 0x000fe2000f8e02ff */
[-C--:B------:R-:W-:Y:S01]  /*103a0*/  LEA R40, P2, R41, R3.reuse, 0x2 ;  /* 0x0000000329287211 */ /* 0x080fe200078410ff */
[----:B------:R-:W-:Y:S01]  /*103b0*/  IMAD.MOV.U32 R172, RZ, RZ, R163 ;  /* 0x000000ffffac7224 */ /* 0x000fe200078e00a3 */
[-C--:B------:R-:W-:Y:S01]  /*103c0*/  LEA.HI.X.SX32 R39, R39, R0.reuse, 0x2, P4 ;  /* 0x0000000027277211 */ /* 0x080fe200020f16ff */
[----:B------:R-:W-:Y:S01]  /*103d0*/  IMAD.MOV.U32 R87, RZ, RZ, R90 ;  /* 0x000000ffff577224 */ /* 0x000fe200078e005a */
[-C--:B------:R-:W-:Y:S01]  /*103e0*/  LEA R66, P4, R50, R3.reuse, 0x2 ;  /* 0x0000000332427211 */ /* 0x080fe200078810ff */
[----:B------:R-:W-:Y:S01]  /*103f0*/  IMAD R136, R136, UR8, RZ ;  /* 0x0000000888887c24 */ /* 0x000fe2000f8e02ff */
[----:B------:R-:W-:Y:S01]  /*10400*/  ULDC UR5, c[0x0][0x240] ;  /* 0x0000900000057ab9 */ /* 0x000fe20000000800 */
[----:B------:R-:W-:Y:S01]  /*10410*/  IMAD R139, R139, UR11, RZ ;  /* 0x0000000b8b8b7c24 */ /* 0x000fe2000f8e02ff */
[----:B------:R-:W-:Y:S01]  /*10420*/  ULDC UR7, c[0x0][0x240] ;  /* 0x0000900000077ab9 */ /* 0x000fe20000000800 */
[----:B-1----:R-:W-:Y:S01]  /*10430*/  IMAD.MOV.U32 R11, RZ, RZ, R93 ;  /* 0x000000ffff0b7224 */ /* 0x002fe200078e005d */
[-C--:B------:R-:W-:Y:S01]  /*10440*/  LEA.HI.X.SX32 R163, R65, R0.reuse, 0x2, P5 ;  /* 0x0000000041a37211 */ /* 0x080fe200028f16ff */
[----:B------:R-:W-:Y:S01]  /*10450*/  IMAD.MOV.U32 R93, RZ, RZ, R164 ;  /* 0x000000ffff5d7224 */ /* 0x000fe200078e00a4 */
[-C--:B------:R-:W-:Y:S01]  /*10460*/  LEA R164, P3, R63, R3.reuse, 0x2 ;  /* 0x000000033fa47211 */ /* 0x080fe200078610ff */
[----:B------:R-:W-:Y:S01]  /*10470*/  IMAD.MOV.U32 R24, RZ, RZ, R177 ;  /* 0x000000ffff187224 */ /* 0x000fe200078e00b1 */
[----:B------:R1:W-:Y:S01]  /*10480*/  STL.64 [R1+0x878], R68 ;  /* 0x0008784401007387 */ /* 0x0003e20000100a00 */
[----:B------:R-:W-:Y:S01]  /*10490*/  IMAD.MOV.U32 R25, RZ, RZ, R176 ;  /* 0x000000ffff197224 */ /* 0x000fe200078e00b0 */
[----:B------:R-:W-:Y:S01]  /*104a0*/  LEA R72, P5, R62, R3, 0x2 ;  /* 0x000000033e487211 */ /* 0x000fe200078a10ff */
[----:B------:R-:W-:Y:S01]  /*104b0*/  IMAD.MOV.U32 R90, RZ, RZ, R165 ;  /* 0x000000ffff5a7224 */ /* 0x000fe200078e00a5 */
[-C--:B------:R-:W-:Y:S01]  /*104c0*/  LEA.HI.X.SX32 R41, R41, R0.reuse, 0x2, P2 ;  /* 0x0000000029297211 */ /* 0x080fe200010f16ff */
[----:B------:R2:W-:Y:S01]  /*104d0*/  STL.64 [R1+0xa68], R70 ;  /* 0x000a684601007387 */ /* 0x0005e20000100a00 */
[-C--:B------:R-:W-:Y:S01]  /*104e0*/  LEA.HI.X.SX32 R165, R63, R0.reuse, 0x2, P3 ;  /* 0x000000003fa57211 */ /* 0x080fe200018f16ff */
[----:B------:R-:W-:Y:S01]  /*104f0*/  IMAD.MOV.U32 R10, RZ, RZ, R24 ;  /* 0x000000ffff0a7224 */ /* 0x000fe200078e0018 */
[-C--:B------:R-:W-:Y:S01]  /*10500*/  LEA.HI.X.SX32 R67, R50, R0.reuse, 0x2, P4 ;  /* 0x0000000032437211 */ /* 0x080fe200020f16ff */
[----:B------:R-:W-:Y:S01]  /*10510*/  IMAD R141, R141, UR13, RZ ;  /* 0x0000000d8d8d7c24 */ /* 0x000fe2000f8e02ff */
[----:B------:R-:W-:Y:S01]  /*10520*/  MOV R86, R11 ;  /* 0x0000000b00567202 */ /* 0x000fe20000000f00 */
[----:B------:R-:W-:Y:S01]  /*10530*/  IMAD.MOV.U32 R11, RZ, RZ, R87 ;  /* 0x000000ffff0b7224 */ /* 0x000fe200078e0057 */
[-C--:B-1----:R-:W-:Y:S01]  /*10540*/  LEA R68, P3, R60, R3.reuse, 0x2 ;  /* 0x000000033c447211 */ /* 0x082fe200078610ff */
[----:B------:R-:W-:Y:S01]  /*10550*/  IMAD.MOV.U32 R87, RZ, RZ, R25 ;  /* 0x000000ffff577224 */ /* 0x000fe200078e0019 */
[-C--:B------:R-:W-:Y:S01]  /*10560*/  LEA R52, P6, R53, R3.reuse, 0x2 ;  /* 0x0000000335347211 */ /* 0x080fe200078c10ff */
[----:B------:R-:W-:Y:S01]  /*10570*/  IMAD R142, R142, UR14, RZ ;  /* 0x0000000e8e8e7c24 */ /* 0x000fe2000f8e02ff */
[----:B------:R-:W-:Y:S01]  /*10580*/  ULDC UR4, c[0x0][0x240] ;  /* 0x0000900000047ab9 */ /* 0x000fe20000000800 */
[-C--:B--2---:R-:W-:Y:S01]  /*10590*/  LEA R70, P2, R46, R3.reuse, 0x2 ;  /* 0x000000032e467211 */ /* 0x084fe200078410ff */
[----:B------:R-:W-:Y:S01]  /*105a0*/  IMAD.MOV.U32 R24, RZ, RZ, R93 ;  /* 0x000000ffff187224 */ /* 0x000fe200078e005d */
[-C--:B------:R-:W-:Y:S01]  /*105b0*/  LEA R176, P1, R61, R3.reuse, 0x2 ;  /* 0x000000033db07211 */ /* 0x080fe200078210ff */
[----:B------:R-:W-:Y:S01]  /*105c0*/  IMAD.MOV.U32 R25, RZ, RZ, R152 ;  /* 0x000000ffff197224 */ /* 0x000fe200078e0098 */
[-C--:B------:R-:W-:Y:S01]  /*105d0*/  LEA.HI.X.SX32 R73, R62, R0.reuse, 0x2, P5 ;  /* 0x000000003e497211 */ /* 0x080fe200028f16ff */
[----:B------:R-:W-:Y:S01]  /*105e0*/  IMAD.MOV.U32 R93, RZ, RZ, R175 ;  /* 0x000000ffff5d7224 */ /* 0x000fe200078e00af */
[-C--:B------:R-:W-:Y:S01]  /*105f0*/  LEA.HI.X.SX32 R71, R46, R0.reuse, 0x2, P2 ;  /* 0x000000002e477211 */ /* 0x080fe200010f16ff */
[----:B------:R-:W-:Y:S01]  /*10600*/  IMAD.MOV.U32 R152, RZ, RZ, R174 ;  /* 0x000000ffff987224 */ /* 0x000fe200078e00ae */
[-C--:B------:R-:W-:Y:S01]  /*10610*/  LEA.HI.X.SX32 R69, R60, R0.reuse, 0x2, P3 ;  /* 0x000000003c457211 */ /* 0x080fe200018f16ff */
[----:B------:R1:W-:Y:S01]  /*10620*/  STL.64 [R1+0x888], R66 ;  /* 0x0008884201007387 */ /* 0x0003e20000100a00 */
        /* <DEDUP_REMOVED lines=9> */
[----:B------:R-:W-:Y:S01]  /*106c0*/  IMAD.MOV.U32 R86, RZ, RZ, R93 ;  /* 0x000000ffff567224 */ /* 0x000fe200078e005d */
[----:B------:R-:W-:Y:S01]  /*106d0*/  ULDC UR9, c[0x0][0x240] ;  /* 0x0000900000097ab9 */ /* 0x000fe20000000800 */
[C---:B-1----:R-:W-:Y:S01]  /*106e0*/  LEA R66, P6, R48.reuse, R3, 0x2 ;  /* 0x0000000330427211 */ /* 0x042fe200078c10ff */
[----:B------:R-:W-:Y:S01]  /*106f0*/  STL.64 [R1+0x890], R70 ;  /* 0x0008904601007387 */ /* 0x000fe20000100a00 */
[----:B------:R-:W-:Y:S01]  /*10700*/  IMAD.MOV.U32 R25, RZ, RZ, R152 ;  /* 0x000000ffff197224 */ /* 0x000fe200078e0098 */
[-C--:B------:R-:W-:Y:S01]  /*10710*/  LEA.HI.X.SX32 R51, R51, R0.reuse, 0x2, P4 ;  /* 0x0000000033337211 */ /* 0x080fe200020f16ff */
[----:B------:R-:W-:Y:S01]  /*10720*/  IMAD.MOV.U32 R93, RZ, RZ, R29 ;  /* 0x000000ffff5d7224 */ /* 0x000fe200078e001d */
[----:B------:R1:W-:Y:S01]  /*10730*/  STL.64 [R1+0xa78], R68 ;  /* 0x000a784401007387 */ /* 0x0003e20000100a00 */
[----:B------:R-:W-:Y:S01]  /*10740*/  IMAD.MOV.U32 R29, RZ, RZ, R172 ;  /* 0x000000ffff1d7224 */ /* 0x000fe200078e00ac */
[----:B------:R-:W-:Y:S01]  /*10750*/  MOV R172, R171 ;  /* 0x000000ab00ac7202 */ /* 0x000fe20000000f00 */
[----:B------:R-:W-:Y:S01]  /*10760*/  IMAD.MOV.U32 R152, RZ, RZ, R173 ;  /* 0x000000ffff987224 */ /* 0x000fe200078e00ad */
[-C--:B------:R-:W-:Y:S01]  /*10770*/  LEA.HI.X.SX32 R175, R59, R0.reuse, 0x2, P5 ;  /* 0x000000003baf7211 */ /* 0x080fe200028f16ff */
[----:B------:R-:W-:Y:S01]  /*10780*/  IMAD.MOV.U32 R173, RZ, RZ, R170 ;  /* 0x000000ffffad7224 */ /* 0x000fe200078e00aa */
[-C--:B------:R-:W-:Y:S01]  /*10790*/  LEA.HI.X.SX32 R67, R48, R0.reuse, 0x2, P6 ;  /* 0x0000000030437211 */ /* 0x080fe200030f16ff */
[----:B------:R-:W-:Y:S01]  /*107a0*/  IMAD.MOV.U32 R83, RZ, RZ, R85 ;  /* 0x000000ffff537224 */ /* 0x000fe200078e0055 */
[-C--:B------:R-:W-:Y:S01]  /*107b0*/  LEA R46, P2, R47, R3.reuse, 0x2 ;  /* 0x000000032f2e7211 */ /* 0x080fe200078410ff */
[----:B------:R-:W-:Y:S01]  /*107c0*/  IMAD.MOV.U32 R82, RZ, RZ, R84 ;  /* 0x000000ffff527224 */ /* 0x000fe200078e0054 */
[-C--:B------:R-:W-:Y:S01]  /*107d0*/  LEA R62, P5, R55, R3.reuse, 0x2 ;  /* 0x00000003373e7211 */ /* 0x080fe200078a10ff */
[----:B------:R-:W-:Y:S01]  /*107e0*/  IMAD R140, R140, UR12, RZ ;  /* 0x0000000c8c8c7c24 */ /* 0x000fe2000f8e02ff */
[-C--:B-1----:R-:W-:Y:S01]  /*107f0*/  LEA R68, P4, R56, R3.reuse, 0x2 ;  /* 0x0000000338447211 */ /* 0x082fe200078810ff */
[----:B------:R-:W-:Y:S01]  /*10800*/  IMAD.MOV.U32 R85, RZ, RZ, R25 ;  /* 0x000000ffff557224 */ /* 0x000fe200078e0019 */
[-C--:B------:R-:W-:Y:S01]  /*10810*/  LEA.HI.X.SX32 R65, R58, R0.reuse, 0x2, P1 ;  /* 0x000000003a417211 */ /* 0x080fe200008f16ff */
[----:B------:R-:W-:Y:S01]  /*10820*/  IMAD.MOV.U32 R84, RZ, RZ, R86 ;  /* 0x000000ffff547224 */ /* 0x000fe200078e0056 */
[-C--:B------:R-:W-:Y:S01]  /*10830*/  LEA R170, P3, R57, R3.reuse, 0x2 ;  /* 0x0000000339aa7211 */ /* 0x080fe200078610ff */
[----:B------:R-:W-:Y:S01]  /*10840*/  IMAD.MOV.U32 R25, RZ, RZ, R29 ;  /* 0x000000ffff197224 */ /* 0x000fe200078e001d */
[-C--:B------:R-:W-:Y:S01]  /*10850*/  LEA.HI.X.SX32 R69, R56, R0.reuse, 0x2, P4 ;  /* 0x0000000038457211 */ /* 0x080fe200020f16ff */
[----:B------:R-:W-:Y:S01]  /*10860*/  IMAD.MOV.U32 R86, RZ, RZ, R93 ;  /* 0x000000ffff567224 */ /* 0x000fe200078e005d */
[-C--:B------:R-:W-:Y:S01]  /*10870*/  LEA R48, P6, R49, R3.reuse, 0x2 ;  /* 0x0000000331307211 */ /* 0x080fe200078c10ff */
[----:B------:R-:W-:Y:S01]  /*10880*/  IMAD.MOV.U32 R29, RZ, RZ, R179 ;  /* 0x000000ffff1d7224 */ /* 0x000fe200078e00b3 */
[----:B------:R1:W-:Y:S01]  /*10890*/  STL.64 [R1+0x8a0], R66 ;  /* 0x0008a04201007387 */ /* 0x0003e20000100a00 */
        /* <DEDUP_REMOVED lines=9> */
[----:B------:R-:W-:Y:S01]  /*10930*/  ULDC UR6, c[0x0][0x240] ;  /* 0x0000900000067ab9 */ /* 0x000fe20000000800 */
[----:B------:R-:W-:Y:S01]  /*10940*/  IMAD.MOV.U32 R80, RZ, RZ, R83 ;  /* 0x000000ffff507224 */ /* 0x000fe200078e0053 */
[-C--:B-1----:R-:W-:Y:S01]  /*10950*/  LEA R66, P2, R21, R3.reuse, 0x2 ;  /* 0x0000000315427211 */ /* 0x082fe200078410ff */
[----:B------:R-:W-:Y:S01]  /*10960*/  IMAD.MOV.U32 R84, RZ, RZ, R86 ;  /* 0x000000ffff547224 */ /* 0x000fe200078e0056 */
[----:B------:R1:W-:Y:S01]  /*10970*/  STL.64 [R1+0x8a8], R68 ;  /* 0x0008a84401007387 */ /* 0x0003e20000100a00 */
[----:B------:R-:W-:Y:S01]  /*10980*/  IMAD.MOV.U32 R86, RZ, RZ, R93 ;  /* 0x000000ffff567224 */ /* 0x000fe200078e005d */
[----:B------:R-:W-:Y:S01]  /*10990*/  ULDC UR8, c[0x0][0x240] ;  /* 0x0000900000087ab9 */ /* 0x000fe20000000800 */
[-C--:B--2---:R-:W-:Y:S01]  /*109a0*/  LEA R64, P3, R20, R3.reuse, 0x2 ;  /* 0x0000000314407211 */ /* 0x084fe200078610ff */
[----:B------:R2:W-:Y:S01]  /*109b0*/  STL.64 [R1+0xa88], R62 ;  /* 0x000a883e01007387 */ /* 0x0005e20000100a00 */
[-C--:B------:R-:W-:Y:S01]  /*109c0*/  LEA.HI.X.SX32 R49, R49, R0.reuse, 0x2, P6 ;  /* 0x0000000031317211 */ /* 0x080fe200030f16ff */
[----:B------:R-:W-:Y:S01]  /*109d0*/  IMAD.MOV.U32 R93, RZ, RZ, R178 ;  /* 0x000000ffff5d7224 */ /* 0x000fe200078e00b2 */
[-C--:B------:R-:W-:Y:S01]  /*109e0*/  LEA R60, P4, R19, R3.reuse, 0x2 ;  /* 0x00000003133c7211 */ /* 0x080fe200078810ff */
[----:B------:R-:W-:Y:S01]  /*109f0*/  IMAD R143, R143, UR15, RZ ;  /* 0x0000000f8f8f7c24 */ /* 0x000fe2000f8e02ff */
[-C--:B------:R-:W-:Y:S01]  /*10a00*/  LEA.HI.X.SX32 R173, R54, R0.reuse, 0x2, P1 ;  /* 0x0000000036ad7211 */ /* 0x080fe200008f16ff */
[----:B------:R-:W-:Y:S01]  /*10a10*/  IMAD R145, R145, UR17, RZ ;  /* 0x0000001191917c24 */ /* 0x000fe2000f8e02ff */
[-C--:B------:R-:W-:Y:S01]  /*10a20*/  LEA.HI.X.SX32 R67, R21, R0.reuse, 0x2, P2 ;  /* 0x0000000015437211 */ /* 0x080fe200010f16ff */
[----:B------:R-:W-:Y:S01]  /*10a30*/  IMAD.MOV.U32 R83, RZ, RZ, R85 ;  /* 0x000000ffff537224 */ /* 0x000fe200078e0055 */
[-C--:B-1----:R-:W-:Y:S01]  /*10a40*/  LEA R68, P6, R17, R3.reuse, 0x2 ;  /* 0x0000000311447211 */ /* 0x082fe200078c10ff */
[----:B------:R-:W-:Y:S01]  /*10a50*/  IMAD.MOV.U32 R79, RZ, RZ, R80 ;  /* 0x000000ffff4f7224 */ /* 0x000fe200078e0050 */
[-C--:B------:R-:W-:Y:S01]  /*10a60*/  LEA R178, P5, R18, R3.reuse, 0x2 ;  /* 0x0000000312b27211 */ /* 0x080fe200078a10ff */
[----:B------:R-:W-:Y:S01]  /*10a70*/  IMAD R146, R146, UR18, RZ ;  /* 0x0000001292927c24 */ /* 0x000fe2000f8e02ff */
[----:B--2---:R-:W-:Y:S01]  /*10a80*/  LEA R62, P1, R16, R3, 0x2 ;  /* 0x00000003103e7211 */ /* 0x004fe200078210ff */
[----:B------:R-:W-:Y:S01]  /*10a90*/  IMAD R144, R144, UR16, RZ ;  /* 0x0000001090907c24 */ /* 0x000fe2000f8e02ff */
[-C--:B------:R-:W-:Y:S01]  /*10aa0*/  LEA.HI.X.SX32 R65, R20, R0.reuse, 0x2, P3 ;  /* 0x0000000014417211 */ /* 0x080fe200018f16ff */
[----:B------:R-:W-:Y:S01]  /*10ab0*/  IMAD R147, R147, UR19, RZ ;  /* 0x0000001393937c24 */ /* 0x000fe2000f8e02ff */
[----:B------:R-:W-:Y:S01]  /*10ac0*/  MOV R85, R25 ;  /* 0x0000001900557202 */ /* 0x000fe20000000f00 */
[----:B------:R-:W-:Y:S01]  /*10ad0*/  IMAD.MOV.U32 R25, RZ, RZ, R179 ;  /* 0x000000ffff197224 */ /* 0x000fe200078e00b3 */
[-C--:B------:R-:W-:Y:S01]  /*10ae0*/  LEA R70, P3, R9, R3.reuse, 0x2 ;  /* 0x0000000309467211 */ /* 0x080fe200078610ff */
[----:B------:R1:W-:Y:S01]  /*10af0*/  STL.64 [R1+0x8b8], R66 ;  /* 0x0008b84201007387 */ /* 0x0003e20000100a00 */
[-C--:B------:R-:W-:Y:S01]  /*10b00*/  LEA.HI.X.SX32 R61, R19, R0.reuse, 0x2, P4 ;  /* 0x00000000133d7211 */ /* 0x080fe200020f16ff */
[----:B------:R-:W-:Y:S01]  /*10b10*/  IMAD R191, R191, UR5, RZ ;  /* 0x00000005bfbf7c24 */ /* 0x000fe2000f8e02ff */
[-C--:B------:R-:W-:Y:S01]  /*10b20*/  LEA.HI.X.SX32 R69, R17, R0.reuse, 0x2, P6 ;  /* 0x0000000011457211 */ /* 0x080fe200030f16ff */
[----:B------:R2:W-:Y:S01]  /*10b30*/  STL.64 [R1+0xa90], R64 ;  /* 0x000a904001007387 */ /* 0x0005e20000100a00 */
[-C--:B------:R-:W-:Y:S01]  /*10b40*/  LEA R56, P4, R8, R3.reuse, 0x2 ;  /* 0x0000000308387211 */ /* 0x080fe200078810ff */
[----:B------:R-:W-:Y:S01]  /*10b50*/  IMAD R190, R190, UR4, RZ ;  /* 0x00000004bebe7c24 */ /* 0x000fe2000f8e02ff */
[-C--:B------:R-:W-:Y:S01]  /*10b60*/  LEA.HI.X.SX32 R179, R18, R0.reuse, 0x2, P5 ;  /* 0x0000000012b37211 */ /* 0x080fe200028f16ff */
[----:B------:R-:W3:Y:S01]  /*10b70*/  LDL.LU R76, [R1+0x40] ;  /* 0x00004000014c7983 */ /* 0x000ee20000300800 */
[-C--:B------:R-:W-:Y:S01]  /*10b80*/  LEA.HI.X.SX32 R63, R16, R0.reuse, 0x2, P1 ;  /* 0x00000000103f7211 */ /* 0x080fe200008f16ff */
[----:B------:R-:W-:Y:S01]  /*10b90*/  IMAD R193, R193, UR7, RZ ;  /* 0x00000007c1c17c24 */ /* 0x000fe2000f8e02ff */
[-C--:B------:R-:W-:Y:S01]  /*10ba0*/  LEA.HI.X.SX32 R71, R9, R0.reuse, 0x2, P3 ;  /* 0x0000000009477211 */ /* 0x080fe200018f16ff */
[----:B------:R-:W-:Y:S01]  /*10bb0*/  IMAD R195, R195, UR9, RZ ;  /* 0x00000009c3c37c24 */ /* 0x000fe2000f8e02ff */
[-C--:B-1----:R-:W-:Y:S01]  /*10bc0*/  LEA R66, P5, R6, R3.reuse, 0x2 ;  /* 0x0000000306427211 */ /* 0x082fe200078a10ff */
[----:B------:R-:W-:Y:S01]  /*10bd0*/  ULDC UR11, c[0x0][0x240] ;  /* 0x00009000000b7ab9 */ /* 0x000fe20000000800 */
[CC--:B------:R-:W-:Y:S01]  /*10be0*/  LEA R58, P2, R15.reuse, R3.reuse, 0x2 ;  /* 0x000000030f3a7211 */ /* 0x0c0fe200078410ff */
[----:B--2---:R-:W2:Y:S01]  /*10bf0*/  LDL.LU R64, [R1+0x44] ;  /* 0x0000440001407983 */ /* 0x004ea20000300800 */
[-C--:B------:R-:W-:Y:S01]  /*10c00*/  LEA.HI.X.SX32 R57, R8, R0.reuse, 0x2, P4 ;  /* 0x0000000008397211 */ /* 0x080fe200020f16ff */
[----:B------:R-:W-:Y:S01]  /*10c10*/  IMAD.MOV.U32 R80, RZ, RZ, R83 ;  /* 0x000000ffff507224 */ /* 0x000fe200078e0053 */
[-C--:B------:R-:W-:Y:S01]  /*10c20*/  LEA.HI.X.SX32 R67, R6, R0.reuse, 0x2, P5 ;  /* 0x0000000006437211 */ /* 0x080fe200028f16ff */
[----:B------:R1:W-:Y:S01]  /*10c30*/  STL.64 [R1+0x8c0], R68 ;  /* 0x0008c04401007387 */ /* 0x0003e20000100a00 */
[----:B------:R-:W-:Y:S01]  /*10c40*/  IMAD.MOV.U32 R83, RZ, RZ, R85 ;  /* 0x000000ffff537224 */ /* 0x000fe200078e0055 */
[----:B------:R-:W-:Y:S01]  /*10c50*/  ULDC UR13, c[0x0][0x240] ;  /* 0x00009000000d7ab9 */ /* 0x000fe20000000800 */
[----:B------:R-:W-:Y:S01]  /*10c60*/  IMAD.MOV.U32 R65, RZ, RZ, R81 ;  /* 0x000000ffff417224 */ /* 0x000fe200078e0051 */
[----:B------:R4:W-:Y:S01]  /*10c70*/  STL.64 [R1+0xa98], R62 ;  /* 0x000a983e01007387 */ /* 0x0009e20000100a00 */
[-C--:B------:R-:W-:Y:S01]  /*10c80*/  LEA.HI.X.SX32 R59, R15, R0.reuse, 0x2, P2 ;  /* 0x000000000f3b7211 */ /* 0x080fe200010f16ff */
[----:B------:R-:W-:Y:S01]  /*10c90*/  IMAD.MOV.U32 R78, RZ, RZ, R79 ;  /* 0x000000ffff4e7224 */ /* 0x000fe200078e004f */
[-C--:B------:R-:W-:Y:S01]  /*10ca0*/  LEA R54, P6, R5, R3.reuse, 0x2 ;  /* 0x0000000305367211 */ /* 0x080fe200078c10ff */
[----:B------:R-:W2:Y:S01]  /*10cb0*/  LDL.LU R74, [R1+0x38] ;  /* 0x00003800014a7983 */ /* 0x000ea20000300800 */
[----:B------:R-:W-:Y:S01]  /*10cc0*/  IMAD R192, R192, UR6, RZ ;  /* 0x00000006c0c07c24 */ /* 0x000fe2000f8e02ff */
[----:B------:R-:W-:Y:S01]  /*10cd0*/  ULDC UR12, c[0x0][0x240] ;  /* 0x00009000000c7ab9 */ /* 0x000fe20000000800 */
[----:B------:R-:W-:Y:S01]  /*10ce0*/  IMAD R194, R194, UR8, RZ ;  /* 0x00000008c2c27c24 */ /* 0x000fe2000f8e02ff */
[CC--:B-1----:R-:W-:Y:S01]  /*10cf0*/  LEA R68, P1, R4.reuse, R3.reuse, 0x2 ;  /* 0x0000000304447211 */ /* 0x0c2fe200078210ff */
[----:B------:R-:W2:Y:S01]  /*10d00*/  LDL.LU R75, [R1+0x34] ;  /* 0x00003400014b7983 */ /* 0x000ea20000300800 */
[----:B------:R-:W-:Y:S01]  /*10d10*/  IMAD.MOV.U32 R85, RZ, RZ, R25 ;  /* 0x000000ffff557224 */ /* 0x000fe200078e0019 */
[----:B------:R-:W-:Y:S01]  /*10d20*/  ULDC UR15, c[0x0][0x240] ;  /* 0x00009000000f7ab9 */ /* 0x000fe20000000800 */
[CC--:B----4-:R-:W-:Y:S01]  /*10d30*/  LEA R62, P2, R245.reuse, R3.reuse, 0x2 ;  /* 0x00000003f53e7211 */ /* 0x0d0fe200078410ff */
[----:B------:R1:W-:Y:S01]  /*10d40*/  STL.64 [R1+0x590], R70 ;  /* 0x0005904601007387 */ /* 0x0003e20000100a00 */
[-C--:B------:R-:W-:Y:S01]  /*10d50*/  LEA.HI.X.SX32 R69, R4, R0.reuse, 0x2, P1 ;  /* 0x0000000004457211 */ /* 0x080fe200008f16ff */
[----:B------:R-:W-:Y:S01]  /*10d60*/  IMAD.MOV.U32 R81, RZ, RZ, R82 ;  /* 0x000000ffff517224 */ /* 0x000fe200078e0052 */
[----:B------:R-:W-:Y:S01]  /*10d70*/  ULDC UR10, c[0x0][0x240] ;  /* 0x00009000000a7ab9 */ /* 0x000fe20000000800 */
[----:B------:R-:W-:Y:S01]  /*10d80*/  STL.64 [R1+0x8d0], R56 ;  /* 0x0008d03801007387 */ /* 0x000fe20000100a00 */
[----:B------:R-:W-:Y:S01]  /*10d90*/  IMAD.MOV.U32 R25, RZ, RZ, R93 ;  /* 0x000000ffff197224 */ /* 0x000fe200078e005d */
[----:B------:R-:W-:Y:S01]  /*10da0*/  ULDC UR17, c[0x0][0x240] ;  /* 0x0000900000117ab9 */ /* 0x000fe20000000800 */
[----:B------:R-:W-:Y:S01]  /*10db0*/  IMAD.MOV.U32 R82, RZ, RZ, R84 ;  /* 0x000000ffff527224 */ /* 0x000fe200078e0054 */
[----:B------:R-:W-:Y:S01]  /*10dc0*/  STL.64 [R1+0xaa0], R66 ;  /* 0x000aa04201007387 */ /* 0x000fe20000100a00 */
[----:B------:R-:W-:Y:S01]  /*10dd0*/  IMAD.MOV.U32 R93, RZ, RZ, R104 ;  /* 0x000000ffff5d7224 */ /* 0x000fe200078e0068 */
[C---:B------:R-:W-:Y:S01]  /*10de0*/  LEA R104, P3, R246.reuse, R3, 0x2 ;  /* 0x00000003f6687211 */ /* 0x040fe200078610ff */
[----:B------:R-:W-:Y:S01]  /*10df0*/  IMAD.MOV.U32 R84, RZ, RZ, R86 ;  /* 0x000000ffff547224 */ /* 0x000fe200078e0056 */
[----:B-1----:R-:W4:Y:S01]  /*10e00*/  LDL.LU R70, [R1+0x28] ;  /* 0x0000280001467983 */ /* 0x002f220000300800 */
[----:B------:R-:W-:Y:S01]  /*10e10*/  IMAD.MOV.U32 R86, RZ, RZ, R92 ;  /* 0x000000ffff567224 */ /* 0x000fe200078e005c */
[-C--:B------:R-:W-:Y:S01]  /*10e20*/  LEA.HI.X.SX32 R63, R245, R0.reuse, 0x2, P2 ;  /* 0x00000000f53f7211 */ /* 0x080fe200010f16ff */
[----:B------:R-:W-:Y:S01]  /*10e30*/  ULDC UR16, c[0x0][0x240] ;  /* 0x0000900000107ab9 */ /* 0x000fe20000000800 */
[----:B------:R-:W4:Y:S01]  /*10e40*/  LDL.LU R71, [R1+0x24] ;  /* 0x0000240001477983 */ /* 0x000f220000300800 */
[----:B------:R-:W-:Y:S01]  /*10e50*/  IMAD.MOV.U32 R92, RZ, RZ, R153 ;  /* 0x000000ffff5c7224 */ /* 0x000fe200078e0099 */
[----:B------:R-:W-:Y:S01]  /*10e60*/  MOV R153, R105 ;  /* 0x0000006900997202 */ /* 0x000fe20000000f00 */
[----:B------:R-:W-:Y:S01]  /*10e70*/  ULDC UR19, c[0x0][0x240] ;  /* 0x0000900000137ab9 */ /* 0x000fe20000000800 */
[----:B------:R-:W4:Y:S01]  /*10e80*/  LDL.LU R6, [R1+0x1c] ;  /* 0x00001c0001067983 */ /* 0x000f220000300800 */
[----:B------:R-:W-:Y:S01]  /*10e90*/  LEA.HI.X.SX32 R105, R246, R0, 0x2, P3 ;  /* 0x00000000f6697211 */ /* 0x000fe200018f16ff */
[----:B------:R-:W-:Y:S01]  /*10ea0*/  ULDC UR14, c[0x0][0x240] ;  /* 0x00009000000e7ab9 */ /* 0x000fe20000000800 */
[----:B------:R-:W-:Y:S01]  /*10eb0*/  IMAD R207, R207, UR21, RZ ;  /* 0x00000015cfcf7c24 */ /* 0x000fe2000f8e02ff */
[----:B------:R-:W-:Y:S01]  /*10ec0*/  STL.64 [R1+0x5a0], R68 ;  /* 0x0005a04401007387 */ /* 0x000fe20000100a00 */
[----:B------:R-:W-:Y:S01]  /*10ed0*/  ULDC UR18, c[0x0][0x240] ;  /* 0x0000900000127ab9 */ /* 0x000fe20000000800 */
[----:B------:R-:W-:Y:S01]  /*10ee0*/  IMAD R206, R206, UR20, RZ ;  /* 0x00000014cece7c24 */ /* 0x000fe2000f8e02ff */
[----:B------:R-:W-:Y:S01]  /*10ef0*/  ULDC UR39, c[0x0][0x240] ;  /* 0x0000900000277ab9 */ /* 0x000fe20000000800 */
[----:B------:R-:W4:Y:S01]  /*10f00*/  LDL.LU R4, [R1+0x20] ;  /* 0x0000200001047983 */ /* 0x000f220000300800 */
[----:B------:R-:W-:Y:S01]  /*10f10*/  IMAD R209, R209, UR23, RZ ;  /* 0x00000017d1d17c24 */ /* 0x000fe2000f8e02ff */
[----:B------:R-:W-:Y:S01]  /*10f20*/  ULDC UR47, c[0x0][0x240] ;  /* 0x00009000002f7ab9 */ /* 0x000fe20000000800 */
[----:B------:R-:W-:Y:S01]  /*10f30*/  IMAD R211, R211, UR25, RZ ;  /* 0x00000019d3d37c24 */ /* 0x000fe2000f8e02ff */
        /* <DEDUP_REMOVED lines=8> */
[----:B------:R-:W-:Y:S01]  /*10fc0*/  STL.64 [R1+0x8d8], R62 ;  /* 0x0008d83e01007387 */ /* 0x000fe20000100a00 */
        /* <DEDUP_REMOVED lines=19> */
[----:B------:R-:W4:Y:S01]  /*11100*/  S2R R180, SR_TID.X ;  /* 0x0000000000b47919 */ /* 0x000f220000002100 */
[----:B------:R-:W-:Y:S01]  /*11110*/  IMAD R224, R224, UR38, RZ ;  /* 0x00000026e0e07c24 */ /* 0x000fe2000f8e02ff */
[----:B------:R-:W-:Y:S01]  /*11120*/  ULDC UR58, c[0x0][0x240] ;  /* 0x00009000003a7ab9 */ /* 0x000fe20000000800 */
[----:B------:R-:W-:Y:S01]  /*11130*/  IMAD R227, R227, UR41, RZ ;  /* 0x00000029e3e37c24 */ /* 0x000fe2000f8e02ff */
[----:B-1----:R-:W4:Y:S01]  /*11140*/  LDL.LU.64 R104, [R1+0x3358] ;  /* 0x0033580001687983 */ /* 0x002f220000300a00 */
[----:B------:R-:W-:Y:S01]  /*11150*/  IMAD R226, R226, UR40, RZ ;  /* 0x00000028e2e27c24 */ /* 0x000fe2000f8e02ff */
[----:B------:R-:W-:Y:S01]  /*11160*/  ULDC UR59, c[0x0][0x240] ;  /* 0x00009000003b7ab9 */ /* 0x000fe20000000800 */
[----:B------:R-:W-:Y:S01]  /*11170*/  IMAD R228, R228, UR42, RZ ;  /* 0x0000002ae4e47c24 */ /* 0x000fe2000f8e02ff */
[----:B------:R-:W4:Y:S01]  /*11180*/  LDL.LU R246, [R1+0x30] ;  /* 0x0000300001f67983 */ /* 0x000f220000300800 */
[----:B------:R-:W-:Y:S01]  /*11190*/  IMAD.MOV.U32 R77, RZ, RZ, R81 ;  /* 0x000000ffff4d7224 */ /* 0x000fe200078e0051 */
[----:B------:R-:W-:Y:S01]  /*111a0*/  ULDC UR4, c[0x0][0x230] ;  /* 0x00008c0000047ab9 */ /* 0x000fe20000000800 */
[----:B------:R-:W-:Y:S01]  /*111b0*/  IMAD.MOV.U32 R81, RZ, RZ, R82 ;  /* 0x000000ffff517224 */ /* 0x000fe200078e0052 */
[----:B------:R-:W-:Y:S01]  /*111c0*/  ULDC UR5, c[0x0][0x230] ;  /* 0x00008c0000057ab9 */ /* 0x000fe20000000800 */
[----:B------:R-:W-:-:S02]  /*111d0*/  IMAD.MOV.U32 R79, RZ, RZ, R80 ;  /* 0x000000ffff4f7224 */ /* 0x000fc400078e0050 */
[----:B------:R-:W-:Y:S02]  /*111e0*/  IMAD.MOV.U32 R82, RZ, RZ, R84 ;  /* 0x000000ffff527224 */ /* 0x000fe400078e0054 */
[----:B------:R-:W-:Y:S02]  /*111f0*/  IMAD.MOV.U32 R80, RZ, RZ, R83 ;  /* 0x000000ffff507224 */ /* 0x000fe400078e0053 */
[----:B------:R-:W-:Y:S02]  /*11200*/  IMAD.MOV.U32 R84, RZ, RZ, R86 ;  /* 0x000000ffff547224 */ /* 0x000fe400078e0056 */
[----:B------:R-:W-:Y:S02]  /*11210*/  IMAD.MOV.U32 R83, RZ, RZ, R85 ;  /* 0x000000ffff537224 */ /* 0x000fe400078e0055 */
[----:B------:R-:W-:Y:S02]  /*11220*/  IMAD.MOV.U32 R86, RZ, RZ, R11 ;  /* 0x000000ffff567224 */ /* 0x000fe400078e000b */
[----:B------:R-:W-:Y:S01]  /*11230*/  IMAD.MOV.U32 R68, RZ, RZ, R77 ;  /* 0x000000ffff447224 */ /* 0x000fe200078e004d */
[----:B------:R-:W-:Y:S01]  /*11240*/  MOV R77, R81 ;  /* 0x00000051004d7202 */ /* 0x000fe20000000f00 */
[----:B------:R-:W-:-:S02]  /*11250*/  IMAD.MOV.U32 R85, RZ, RZ, R10 ;  /* 0x000000ffff557224 */ /* 0x000fc400078e000a */
[----:B------:R-:W-:Y:S02]  /*11260*/  IMAD.MOV.U32 R11, RZ, RZ, R99 ;  /* 0x000000ffff0b7224 */ /* 0x000fe400078e0063 */
[----:B------:R-:W-:Y:S02]  /*11270*/  IMAD.MOV.U32 R69, RZ, RZ, R78 ;  /* 0x000000ffff457224 */ /* 0x000fe400078e004e */
[----:B------:R-:W-:Y:S02]  /*11280*/  IMAD.MOV.U32 R81, RZ, RZ, R82 ;  /* 0x000000ffff517224 */ /* 0x000fe400078e0052 */
[----:B------:R-:W-:Y:S02]  /*11290*/  IMAD.MOV.U32 R10, RZ, RZ, R98 ;  /* 0x000000ffff0a7224 */ /* 0x000fe400078e0062 */
[----:B------:R-:W-:Y:S02]  /*112a0*/  IMAD.MOV.U32 R78, RZ, RZ, R79 ;  /* 0x000000ffff4e7224 */ /* 0x000fe400078e004f */
[----:B------:R-:W-:-:S02]  /*112b0*/  IMAD.MOV.U32 R82, RZ, RZ, R84 ;  /* 0x000000ffff527224 */ /* 0x000fc400078e0054 */
[----:B------:R-:W-:Y:S02]  /*112c0*/  IMAD.MOV.U32 R79, RZ, RZ, R83 ;  /* 0x000000ffff4f7224 */ /* 0x000fe400078e0053 */
[----:B------:R-:W-:Y:S02]  /*112d0*/  IMAD.MOV.U32 R84, RZ, RZ, R86 ;  /* 0x000000ffff547224 */ /* 0x000fe400078e0056 */
[----:B------:R-:W-:Y:S02]  /*112e0*/  IMAD.MOV.U32 R83, RZ, RZ, R85 ;  /* 0x000000ffff537224 */ /* 0x000fe400078e0055 */
[----:B------:R-:W-:Y:S01]  /*112f0*/  IMAD.MOV.U32 R86, RZ, RZ, R11 ;  /* 0x000000ffff567224 */ /* 0x000fe200078e000b */
[----:B------:R-:W-:Y:S01]  /*11300*/  LEA R98, P5, R248, R3, 0x2 ;  /* 0x00000003f8627211 */ /* 0x000fe200078a10ff */
[----:B------:R-:W-:Y:S02]  /*11310*/  IMAD.MOV.U32 R11, RZ, RZ, R103 ;  /* 0x000000ffff0b7224 */ /* 0x000fe400078e0067 */
[----:B------:R-:W-:-:S02]  /*11320*/  IMAD.MOV.U32 R85, RZ, RZ, R10 ;  /* 0x000000ffff557224 */ /* 0x000fc400078e000a */
[----:B------:R-:W-:Y:S02]  /*11330*/  IMAD.MOV.U32 R18, RZ, RZ, R78 ;  /* 0x000000ffff127224 */ /* 0x000fe400078e004e */
[----:B------:R-:W-:Y:S02]  /*11340*/  IMAD.MOV.U32 R10, RZ, RZ, R102 ;  /* 0x000000ffff0a7224 */ /* 0x000fe400078e0066 */
[----:B------:R-:W-:Y:S01]  /*11350*/  IMAD.MOV.U32 R78, RZ, RZ, R79 ;  /* 0x000000ffff4e7224 */ /* 0x000fe200078e004f */
[----:B------:R-:W-:Y:S01]  /*11360*/  LEA.HI.X.SX32 R55, R5, R0, 0x2, P6 ;  /* 0x0000000005377211 */ /* 0x000fe200030f16ff */
[----:B------:R-:W-:Y:S01]  /*11370*/  IMAD.MOV.U32 R79, RZ, RZ, R83 ;  /* 0x000000ffff4f7224 */ /* 0x000fe200078e0053 */
[-C--:B------:R-:W-:Y:S01]  /*11380*/  LEA R56, P4, R247, R3.reuse, 0x2 ;  /* 0x00000003f7387211 */ /* 0x080fe200078810ff */
[----:B------:R-:W-:Y:S01]  /*11390*/  IMAD.MOV.U32 R63, RZ, RZ, R68 ;  /* 0x000000ffff3f7224 */ /* 0x000fe200078e0044 */
[----:B------:R-:W-:Y:S01]  /*113a0*/  LEA R66, P6, R251, R3, 0x2 ;  /* 0x00000003fb427211 */ /* 0x000fe200078c10ff */
[----:B------:R-:W-:Y:S01]  /*113b0*/  IMAD.MOV.U32 R16, RZ, RZ, R77 ;  /* 0x000000ffff107224 */ /* 0x000fe200078e004d */
[----:B------:R-:W-:Y:S01]  /*113c0*/  MOV R77, R82 ;  /* 0x00000052004d7202 */ /* 0x000fe20000000f00 */
[----:B------:R-:W-:Y:S01]  /*113d0*/  IMAD.MOV.U32 R83, RZ, RZ, R11 ;  /* 0x000000ffff537224 */ /* 0x000fe200078e000b */
[----:B------:R-:W-:Y:S01]  /*113e0*/  LEA.HI.X.SX32 R99, R248, R0, 0x2, P5 ;  /* 0x00000000f8637211 */ /* 0x000fe200028f16ff */
[----:B------:R-:W-:-:S02]  /*113f0*/  IMAD.MOV.U32 R11, RZ, RZ, R24 ;  /* 0x000000ffff0b7224 */ /* 0x000fc400078e0018 */
[----:B------:R-:W-:Y:S02]  /*11400*/  IMAD.MOV.U32 R82, RZ, RZ, R10 ;  /* 0x000000ffff527224 */ /* 0x000fe400078e000a */
[----:B------:R-:W-:Y:S02]  /*11410*/  IMAD.MOV.U32 R24, RZ, RZ, R97 ;  /* 0x000000ffff187224 */ /* 0x000fe400078e0061 */
[----:B------:R-:W-:Y:S01]  /*11420*/  IMAD.MOV.U32 R10, RZ, RZ, R96 ;  /* 0x000000ffff0a7224 */ /* 0x000fe200078e0060 */
[-C--:B------:R-:W-:Y:S01]  /*11430*/  LEA R96, P3, R101, R3.reuse, 0x2 ;  /* 0x0000000365607211 */ /* 0x080fe200078610ff */
[----:B------:R-:W-:Y:S01]  /*11440*/  IMAD.MOV.U32 R97, RZ, RZ, R101 ;  /* 0x000000ffff617224 */ /* 0x000fe200078e0065 */
[-C--:B------:R-:W-:Y:S01]  /*11450*/  LEA.HI.X.SX32 R57, R247, R0.reuse, 0x2, P4 ;  /* 0x00000000f7397211 */ /* 0x080fe200020f16ff */
[----:B------:R-:W-:Y:S01]  /*11460*/  IMAD.MOV.U32 R15, RZ, RZ, R63 ;  /* 0x000000ffff0f7224 */ /* 0x000fe200078e003f */
[-C--:B------:R-:W-:Y:S01]  /*11470*/  LEA.HI.X.SX32 R67, R251, R0.reuse, 0x2, P6 ;  /* 0x00000000fb437211 */ /* 0x080fe200030f16ff */
[----:B------:R-:W-:Y:S01]  /*11480*/  IMAD.MOV.U32 R63, RZ, RZ, R65 ;  /* 0x000000ffff3f7224 */ /* 0x000fe200078e0041 */
[-C--:B------:R-:W-:Y:S01]  /*11490*/  LEA R62, P4, R65, R3.reuse, 0x2 ;  /* 0x00000003413e7211 */ /* 0x080fe200078810ff */
[----:B------:R1:W-:Y:S01]  /*114a0*/  STL.64 [R1+0x5c0], R98 ;  /* 0x0005c06201007387 */ /* 0x0003e20000100a00 */
[-C--:B------:R-:W-:Y:S01]  /*114b0*/  LEA.HI.X.SX32 R97, R97, R0.reuse, 0x2, P3 ;  /* 0x0000000061617211 */ /* 0x080fe200018f16ff */
[----:B------:R-:W-:Y:S01]  /*114c0*/  IMAD.MOV.U32 R8, RZ, RZ, R69 ;  /* 0x000000ffff087224 */ /* 0x000fe200078e0045 */
[----:B------:R-:W-:Y:S01]  /*114d0*/  LEA.HI.X.SX32 R63, R63, R0, 0x2, P4 ;  /* 0x000000003f3f7211 */ /* 0x000fe200020f16ff */
[----:B------:R-:W-:Y:S01]  /*114e0*/  STL.64 [R1+0x8e0], R66 ;  /* 0x0008e04201007387 */ /* 0x000fe20000100a00 */
[----:B---3--:R-:W-:-:S04]  /*114f0*/  LEA R102, P1, R76, R3, 0x2 ;  /* 0x000000034c667211 */ /* 0x008fc800078210ff */
[-C--:B------:R-:W-:Y:S01]  /*11500*/  LEA.HI.X.SX32 R103, R76, R0.reuse, 0x2, P1 ;  /* 0x000000004c677211 */ /* 0x080fe200008f16ff */
[----:B------:R-:W-:Y:S02]  /*11510*/  IMAD.MOV.U32 R76, RZ, RZ, R78 ;  /* 0x000000ffff4c7224 */ /* 0x000fe400078e004e */
[----:B------:R-:W-:Y:S01]  /*11520*/  IMAD.MOV.U32 R78, RZ, RZ, R77 ;  /* 0x000000ffff4e7224 */ /* 0x000fe200078e004d */
[CC--:B--2---:R-:W-:Y:S01]  /*11530*/  LEA R68, P2, R64.reuse, R3.reuse, 0x2 ;  /* 0x0000000340447211 */ /* 0x0c4fe200078410ff */
[----:B------:R-:W-:Y:S02]  /*11540*/  IMAD.MOV.U32 R77, RZ, RZ, R79 ;  /* 0x000000ffff4d7224 */ /* 0x000fe400078e004f */
[----:B------:R-:W-:Y:S01]  /*11550*/  IMAD.MOV.U32 R79, RZ, RZ, R80 ;  /* 0x000000ffff4f7224 */ /* 0x000fe200078e0050 */
[----:B------:R2:W-:Y:S01]  /*11560*/  STL.64 [R1+0xab0], R102 ;  /* 0x000ab06601007387 */ /* 0x0005e20000100a00 */
[----:B------:R-:W-:Y:S01]  /*11570*/  IMAD.MOV.U32 R80, RZ, RZ, R152 ;  /* 0x000000ffff507224 */ /* 0x000fe200078e0098 */
[----:B------:R-:W-:Y:S01]  /*11580*/  LEA.HI.X.SX32 R69, R64, R0, 0x2, P2 ;  /* 0x0000000040457211 */ /* 0x000fe200010f16ff */
[----:B------:R-:W-:Y:S01]  /*11590*/  IMAD.MOV.U32 R152, RZ, RZ, R100 ;  /* 0x000000ffff987224 */ /* 0x000fe200078e0064 */
[----:B-1----:R-:W-:-:S04]  /*115a0*/  LEA R98, P5, R74, R3, 0x2 ;  /* 0x000000034a627211 */ /* 0x002fc800078a10ff */
[----:B------:R-:W-:Y:S01]  /*115b0*/  LEA.HI.X.SX32 R99, R74, R0, 0x2, P5 ;  /* 0x000000004a637211 */ /* 0x000fe200028f16ff */
[----:B--2---:R-:W2:Y:S04]  /*115c0*/  LDL.LU.64 R102, [R1+0x3350] ;  /* 0x0033500001667983 */ /* 0x004ea80000300a00 */
[----:B------:R4:W-:Y:S01]  /*115d0*/  STL.64 [R1+0x5d0], R96 ;  /* 0x0005d06001007387 */ /* 0x0009e20000100a00 */
[----:B------:R-:W-:-:S03]  /*115e0*/  LEA R66, P6, R75, R3, 0x2 ;  /* 0x000000034b427211 */ /* 0x000fc600078c10ff */
[----:B------:R1:W-:Y:S04]  /*115f0*/  STL.64 [R1+0x8e8], R62 ;  /* 0x0008e83e01007387 */ /* 0x0003e80000100a00 */
[----:B------:R3:W-:Y:S01]  /*11600*/  STL.64 [R1+0xab8], R98 ;  /* 0x000ab86201007387 */ /* 0x0007e20000100a00 */
[----:B----4-:R-:W-:-:S04]  /*11610*/  LEA R96, P3, R70, R3, 0x2 ;  /* 0x0000000346607211 */ /* 0x010fc800078610ff */
[-C--:B------:R-:W-:Y:S02]  /*11620*/  LEA.HI.X.SX32 R97, R70, R0.reuse, 0x2, P3 ;  /* 0x0000000046617211 */ /* 0x080fe400018f16ff */
[-C--:B-1----:R-:W-:Y:S02]  /*11630*/  LEA R62, P4, R71, R3.reuse, 0x2 ;  /* 0x00000003473e7211 */ /* 0x082fe400078810ff */
[----:B------:R-:W-:Y:S02]  /*11640*/  LEA.HI.X.SX32 R67, R75, R0, 0x2, P6 ;  /* 0x000000004b437211 */ /* 0x000fe400030f16ff */
[-C--:B------:R-:W-:Y:S02]  /*11650*/  LEA R74, P6, R6, R3.reuse, 0x2 ;  /* 0x00000003064a7211 */ /* 0x080fe400078c10ff */
[----:B---3--:R-:W-:-:S04]  /*11660*/  LEA R98, P5, R4, R3, 0x2 ;  /* 0x0000000304627211 */ /* 0x008fc800078a10ff */
[----:B------:R-:W-:Y:S02]  /*11670*/  LEA.HI.X.SX32 R99, R4, R0, 0x2, P5 ;  /* 0x0000000004637211 */ /* 0x000fe400028f16ff */
[----:B------:R-:W-:-:S04]  /*11680*/  LEA R64, P2, R245, R3, 0x2 ;  /* 0x00000003f5407211 */ /* 0x000fc800078410ff */
[-C--:B------:R-:W-:Y:S02]  /*11690*/  LEA.HI.X.SX32 R65, R245, R0.reuse, 0x2, P2 ;  /* 0x00000000f5417211 */ /* 0x080fe400010f16ff */
[-C--:B------:R-:W-:Y:S02]  /*116a0*/  LEA.HI.X.SX32 R63, R71, R0.reuse, 0x2, P4 ;  /* 0x00000000473f7211 */ /* 0x080fe400020f16ff */
[-C--:B------:R-:W-:Y:S02]  /*116b0*/  LEA R70, P4, R8, R3.reuse, 0x2 ;  /* 0x0000000308467211 */ /* 0x080fe400078810ff */
[----:B------:R-:W-:Y:S02]  /*116c0*/  LEA.HI.X.SX32 R75, R6, R0, 0x2, P6 ;  /* 0x00000000064b7211 */ /* 0x000fe400030f16ff */
[----:B------:R-:W-:-:S04]  /*116d0*/  LEA R100, P1, R246, R3, 0x2 ;  /* 0x00000003f6647211 */ /* 0x000fc800078210ff */
[----:B------:R-:W-:-:S05]  /*116e0*/  LEA.HI.X.SX32 R101, R246, R0, 0x2, P1 ;  /* 0x00000000f6657211 */ /* 0x000fca00008f16ff */
[----:B------:R1:W-:Y:S04]  /*116f0*/  STL.64 [R1+0x5d8], R100 ;  /* 0x0005d86401007387 */ /* 0x0003e80000100a00 */
[----:B------:R-:W-:Y:S04]  /*11700*/  STL.64 [R1+0x8f8], R64 ;  /* 0x0008f84001007387 */ /* 0x000fe80000100a00 */
[----:B------:R3:W-:Y:S01]  /*11710*/  STL.64 [R1+0xac0], R96 ;  /* 0x000ac06001007387 */ /* 0x0007e20000100a00 */
[----:B-1----:R-:W-:-:S03]  /*11720*/  LEA R100, P1, R72, R3, 0x2 ;  /* 0x0000000348647211 */ /* 0x002fc600078210ff */
[----:B------:R1:W-:Y:S01]  /*11730*/  STL.64 [R1+0x5e0], R98 ;  /* 0x0005e06201007387 */ /* 0x0003e20000100a00 */
[-C--:B------:R-:W-:Y:S02]  /*11740*/  LEA.HI.X.SX32 R101, R72, R0.reuse, 0x2, P1 ;  /* 0x0000000048657211 */ /* 0x080fe400008f16ff */
[-C--:B---3--:R-:W-:Y:S01]  /*11750*/  LEA R96, P3, R20, R3.reuse, 0x2 ;  /* 0x0000000314607211 */ /* 0x088fe200078610ff */
[----:B------:R-:W-:Y:S01]  /*11760*/  STL.64 [R1+0x900], R74 ;  /* 0x0009004a01007387 */ /* 0x000fe20000100a00 */
[-C--:B------:R-:W-:Y:S02]  /*11770*/  LEA.HI.X.SX32 R71, R8, R0.reuse, 0x2, P4 ;  /* 0x0000000008477211 */ /* 0x080fe400020f16ff */
[-C--:B------:R-:W-:Y:S02]  /*11780*/  LEA.HI.X.SX32 R97, R20, R0.reuse, 0x2, P3 ;  /* 0x0000000014617211 */ /* 0x080fe400018f16ff */
[CC--:B-1----:R-:W-:Y:S01]  /*11790*/  LEA R98, P5, R15.reuse, R3.reuse, 0x2 ;  /* 0x000000030f627211 */ /* 0x0c2fe200078a10ff */
[----:B------:R-:W-:Y:S03]  /*117a0*/  STL.64 [R1+0xac8], R100 ;  /* 0x000ac86401007387 */ /* 0x000fe60000100a00 */
[----:B------:R-:W-:Y:S01]  /*117b0*/  LEA.HI.X.SX32 R99, R15, R0, 0x2, P5 ;  /* 0x000000000f637211 */ /* 0x000fe200028f16ff */
[----:B------:R1:W-:Y:S01]  /*117c0*/  STL.64 [R1+0x5e8], R96 ;  /* 0x0005e86001007387 */ /* 0x0003e20000100a00 */
[----:B------:R-:W-:-:S03]  /*117d0*/  LEA R20, P3, R95, R3, 0x2 ;  /* 0x000000035f147211 */ /* 0x000fc600078610ff */
[----:B-1----:R-:W3:Y:S04]  /*117e0*/  LDL.LU.64 R96, [R1+0x3348] ;  /* 0x0033480001607983 */ /* 0x002ee80000300a00 */
[----:B------:R-:W-:Y:S04]  /*117f0*/  STL.64 [R1+0x910], R70 ;  /* 0x0009104601007387 */ /* 0x000fe80000100a00 */
[----:B------:R1:W-:Y:S01]  /*11800*/  STL.64 [R1+0xad0], R98 ;  /* 0x000ad06201007387 */ /* 0x0003e20000100a00 */
[----:B------:R-:W-:-:S03]  /*11810*/  LEA R100, P1, R18, R3, 0x2 ;  /* 0x0000000312647211 */ /* 0x000fc600078210ff */
[----:B-1----:R-:W4:Y:S01]  /*11820*/  LDL.LU.64 R98, [R1+0x3340] ;  /* 0x0033400001627983 */ /* 0x002f220000300a00 */
[----:B------:R-:W-:-:S03]  /*11830*/  LEA.HI.X.SX32 R101, R18, R0, 0x2, P1 ;  /* 0x0000000012657211 */ /* 0x000fc600008f16ff */
[----:B------:R-:W-:Y:S04]  /*11840*/  STL [R1+0xad8], R20 ;  /* 0x000ad81401007387 */ /* 0x000fe80000100800 */
[----:B------:R1:W-:Y:S04]  /*11850*/  STL.64 [R1+0x5f8], R100 ;  /* 0x0005f86401007387 */ /* 0x0003e80000100a00 */
[----:B-1----:R-:W2:Y:S01]  /*11860*/  LDL.LU.64 R100, [R1+0x3338] ;  /* 0x0033380001647983 */ /* 0x002ea20000300a00 */
[C---:B------:R-:W-:Y:S02]  /*11870*/  LEA R64, P2, R73.reuse, R3, 0x2 ;  /* 0x0000000349407211 */ /* 0x040fe400078410ff */
[----:B------:R-:W-:Y:S01]  /*11880*/  MOV R75, R78 ;  /* 0x0000004e004b7202 */ /* 0x000fe20000000f00 */
[----:B------:R-:W-:Y:S01]  /*11890*/  IMAD.MOV.U32 R74, RZ, RZ, R76 ;  /* 0x000000ffff4a7224 */ /* 0x000fe200078e004c */
[----:B------:R-:W-:Y:S01]  /*118a0*/  LEA.HI.X.SX32 R65, R73, R0, 0x2, P2 ;  /* 0x0000000049417211 */ /* 0x000fe200010f16ff */
[----:B------:R-:W-:-:S02]  /*118b0*/  IMAD.MOV.U32 R78, RZ, RZ, R77 ;  /* 0x000000ffff4e7224 */ /* 0x000fc400078e004d */
[----:B------:R-:W-:Y:S02]  /*118c0*/  IMAD.MOV.U32 R73, RZ, RZ, R75 ;  /* 0x000000ffff497224 */ /* 0x000fe400078e004b */
[----:B------:R-:W-:Y:S02]  /*118d0*/  IMAD.MOV.U32 R75, RZ, RZ, R152 ;  /* 0x000000ffff4b7224 */ /* 0x000fe400078e0098 */
[----:B------:R-:W-:Y:S02]  /*118e0*/  IMAD.MOV.U32 R72, RZ, RZ, R74 ;  /* 0x000000ffff487224 */ /* 0x000fe400078e004a */
[----:B------:R-:W-:Y:S01]  /*118f0*/  IMAD.MOV.U32 R152, RZ, RZ, R188 ;  /* 0x000000ffff987224 */ /* 0x000fe200078e00bc */
[-C--:B------:R-:W-:Y:S01]  /*11900*/  LEA R188, P2, R250, R3.reuse, 0x2 ;  /* 0x00000003fabc7211 */ /* 0x080fe200078410ff */
[----:B------:R-:W-:Y:S01]  /*11910*/  IMAD.MOV.U32 R74, RZ, RZ, R78 ;  /* 0x000000ffff4a7224 */ /* 0x000fe200078e004e */
[----:B------:R-:W-:Y:S01]  /*11920*/  LEA R76, P6, R16, R3, 0x2 ;  /* 0x00000003104c7211 */ /* 0x000fe200078c10ff */
[----:B------:R-:W-:-:S02]  /*11930*/  IMAD.MOV.U32 R78, RZ, RZ, R79 ;  /* 0x000000ffff4e7224 */ /* 0x000fc400078e004f */
[----:B------:R-:W-:Y:S02]  /*11940*/  IMAD.MOV.U32 R79, RZ, RZ, R80 ;  /* 0x000000ffff4f7224 */ /* 0x000fe400078e0050 */
[----:B------:R-:W-:Y:S01]  /*11950*/  IMAD.MOV.U32 R80, RZ, RZ, R189 ;  /* 0x000000ffff507224 */ /* 0x000fe200078e00bd */
[-C--:B------:R-:W-:Y:S01]  /*11960*/  LEA.HI.X.SX32 R189, R250, R0.reuse, 0x2, P2 ;  /* 0x00000000fabd7211 */ /* 0x080fe200010f16ff */
[----:B------:R-:W-:Y:S01]  /*11970*/  IMAD.MOV.U32 R251, RZ, RZ, R21 ;  /* 0x000000fffffb7224 */ /* 0x000fe200078e0015 */
[-C--:B------:R-:W-:Y:S02]  /*11980*/  LEA.HI.X.SX32 R77, R16, R0.reuse, 0x2, P6 ;  /* 0x00000000104d7211 */ /* 0x080fe400030f16ff */
[----:B------:R-:W-:Y:S01]  /*11990*/  LEA.HI.X.SX32 R251, R95, R0, 0x2, P3 ;  /* 0x000000005ffb7211 */ /* 0x000fe200018f16ff */
[----:B------:R-:W-:Y:S02]  /*119a0*/  IMAD.MOV.U32 R71, RZ, RZ, R72 ;  /* 0x000000ffff477224 */ /* 0x000fe400078e0048 */
[----:B------:R-:W-:-:S02]  /*119b0*/  IMAD.MOV.U32 R70, RZ, RZ, R75 ;  /* 0x000000ffff467224 */ /* 0x000fc400078e004b */
[----:B------:R-:W-:Y:S01]  /*119c0*/  IMAD.MOV.U32 R250, RZ, RZ, R20 ;  /* 0x000000fffffa7224 */ /* 0x000fe200078e0014 */
[----:B------:R-:W-:Y:S01]  /*119d0*/  MOV R21, R71 ;  /* 0x0000004700157202 */ /* 0x000fe20000000f00 */
[----:B------:R-:W-:Y:S02]  /*119e0*/  IMAD.MOV.U32 R20, RZ, RZ, R70 ;  /* 0x000000ffff147224 */ /* 0x000fe400078e0046 */
[----:B------:R-:W-:Y:S02]  /*119f0*/  IMAD.MOV.U32 R72, RZ, RZ, R74 ;  /* 0x000000ffff487224 */ /* 0x000fe400078e004a */
[----:B------:R-:W-:Y:S02]  /*11a00*/  IMAD.MOV.U32 R18, RZ, RZ, R21 ;  /* 0x000000ffff127224 */ /* 0x000fe400078e0015 */
[----:B------:R-:W-:Y:S02]  /*11a10*/  IMAD.MOV.U32 R21, RZ, RZ, R73 ;  /* 0x000000ffff157224 */ /* 0x000fe400078e0049 */
[----:B------:R-:W-:-:S02]  /*11a20*/  IMAD R197, R197, UR11, RZ ;  /* 0x0000000bc5c57c24 */ /* 0x000fc4000f8e02ff */
[----:B------:R-:W-:Y:S02]  /*11a30*/  IMAD R199, R199, UR13, RZ ;  /* 0x0000000dc7c77c24 */ /* 0x000fe4000f8e02ff */
[----:B------:R-:W-:Y:S01]  /*11a40*/  IMAD R198, R198, UR12, RZ ;  /* 0x0000000cc6c67c24 */ /* 0x000fe2000f8e02ff */
[----:B---3--:R-:W-:-:S05]  /*11a50*/  LEA R8, P5, R97, R3, 0x2 ;  /* 0x0000000361087211 */ /* 0x008fca00078a10ff */
[----:B------:R-:W-:Y:S04]  /*11a60*/  STL [R1+0x618], R8 ;  /* 0x0006180801007387 */ /* 0x000fe80000100800 */
[----:B------:R1:W-:Y:S01]  /*11a70*/  STL.64 [R1+0x918], R188 ;  /* 0x000918bc01007387 */ /* 0x0003e20000100a00 */
[----:B----4-:R-:W-:-:S03]  /*11a80*/  LEA R4, P6, R98, R3, 0x2 ;  /* 0x0000000362047211 */ /* 0x010fc600078c10ff */
[----:B-1----:R-:W3:Y:S01]  /*11a90*/  LDL.LU.64 R188, [R1+0x3330] ;  /* 0x0033300001bc7983 */ /* 0x002ee20000300a00 */
[----:B------:R-:W-:-:S03]  /*11aa0*/  LEA R16, P1, R99, R3, 0x2 ;  /* 0x0000000363107211 */ /* 0x000fc600078210ff */
[----:B------:R-:W-:Y:S04]  /*11ab0*/  STL [R1+0x928], R4 ;  /* 0x0009280401007387 */ /* 0x000fe80000100800 */
[----:B------:R1:W-:Y:S04]  /*11ac0*/  STL [R1+0xadc], R251 ;  /* 0x000adcfb01007387 */ /* 0x0003e80000100800 */
[----:B------:R-:W-:Y:S01]  /*11ad0*/  STL [R1+0xae0], R16 ;  /* 0x000ae01001007387 */ /* 0x000fe20000100800 */
[----:B-1----:R-:W-:Y:S01]  /*11ae0*/  IMAD.MOV.U32 R251, RZ, RZ, R9 ;  /* 0x000000fffffb7224 */ /* 0x002fe200078e0009 */
[----:B------:R-:W-:-:S02]  /*11af0*/  LEA.HI.X.SX32 R251, R97, R0, 0x2, P5 ;  /* 0x0000000061fb7211 */ /* 0x000fc400028f16ff */
[----:B--2---:R-:W-:-:S03]  /*11b00*/  LEA R246, P3, R101, R3, 0x2 ;  /* 0x0000000365f67211 */ /* 0x004fc600078610ff */
[----:B------:R1:W-:Y:S01]  /*11b10*/  STL [R1+0x61c], R251 ;  /* 0x00061cfb01007387 */ /* 0x0003e20000100800 */
[----:B------:R-:W-:-:S03]  /*11b20*/  LEA R74, P4, R96, R3, 0x2 ;  /* 0x00000003604a7211 */ /* 0x000fc600078810ff */
[----:B------:R-:W-:Y:S01]  /*11b30*/  STL [R1+0x628], R246 ;  /* 0x000628f601007387 */ /* 0x000fe20000100800 */
[----:B-1----:R-:W-:Y:S01]  /*11b40*/  IMAD.MOV.U32 R251, RZ, RZ, R5 ;  /* 0x000000fffffb7224 */ /* 0x002fe200078e0005 */
[----:B------:R-:W-:Y:S01]  /*11b50*/  LEA.HI.X.SX32 R251, R98, R0, 0x2, P6 ;  /* 0x0000000062fb7211 */ /* 0x000fe200030f16ff */
[----:B------:R-:W-:-:S04]  /*11b60*/  IMAD.MOV.U32 R250, RZ, RZ, R8 ;  /* 0x000000fffffa7224 */ /* 0x000fc800078e0008 */
[----:B------:R1:W-:Y:S01]  /*11b70*/  STL [R1+0x92c], R251 ;  /* 0x00092cfb01007387 */ /* 0x0003e20000100800 */
[----:B------:R-:W-:Y:S01]  /*11b80*/  IMAD.MOV.U32 R250, RZ, RZ, R4 ;  /* 0x000000fffffa7224 */ /* 0x000fe200078e0004 */
[-C--:B------:R-:W-:Y:S01]  /*11b90*/  LEA.HI.X.SX32 R75, R96, R0.reuse, 0x2, P4 ;  /* 0x00000000604b7211 */ /* 0x080fe200020f16ff */
[----:B------:R-:W-:Y:S01]  /*11ba0*/  IMAD.MOV.U32 R250, RZ, RZ, R16 ;  /* 0x000000fffffa7224 */ /* 0x000fe200078e0010 */
[-C--:B------:R-:W-:Y:S01]  /*11bb0*/  LEA R8, P4, R102, R3.reuse, 0x2 ;  /* 0x0000000366087211 */ /* 0x080fe200078810ff */
[----:B-1----:R-:W-:Y:S02]  /*11bc0*/  IMAD.MOV.U32 R251, RZ, RZ, R17 ;  /* 0x000000fffffb7224 */ /* 0x002fe400078e0011 */
[----:B------:R-:W-:Y:S02]  /*11bd0*/  IMAD.MOV.U32 R17, RZ, RZ, R20 ;  /* 0x000000ffff117224 */ /* 0x000fe400078e0014 */
[----:B------:R-:W-:Y:S01]  /*11be0*/  IMAD.MOV.U32 R20, RZ, RZ, R72 ;  /* 0x000000ffff147224 */ /* 0x000fe200078e0048 */
[-C--:B------:R-:W-:Y:S01]  /*11bf0*/  LEA R4, P5, R103, R3.reuse, 0x2 ;  /* 0x0000000367047211 */ /* 0x080fe200078a10ff */
[----:B------:R-:W-:Y:S01]  /*11c00*/  IMAD.MOV.U32 R16, RZ, RZ, R17 ;  /* 0x000000ffff107224 */ /* 0x000fe200078e0011 */
[-C--:B------:R-:W-:Y:S01]  /*11c10*/  LEA.HI.X.SX32 R251, R99, R0.reuse, 0x2, P1 ;  /* 0x0000000063fb7211 */ /* 0x080fe200008f16ff */
[----:B------:R-:W-:Y:S01]  /*11c20*/  IMAD.MOV.U32 R17, RZ, RZ, R18 ;  /* 0x000000ffff117224 */ /* 0x000fe200078e0012 */
[----:B------:R-:W-:Y:S01]  /*11c30*/  LEA R70, P2, R100, R3, 0x2 ;  /* 0x0000000364467211 */ /* 0x000fe200078410ff */
[----:B------:R-:W-:Y:S01]  /*11c40*/  IMAD.MOV.U32 R97, RZ, RZ, R247 ;  /* 0x000000ffff617224 */ /* 0x000fe200078e00f7 */
[-C--:B------:R-:W-:Y:S01]  /*11c50*/  LEA.HI.X.SX32 R97, R101, R0.reuse, 0x2, P3 ;  /* 0x0000000065617211 */ /* 0x080fe200018f16ff */
[----:B------:R-:W-:Y:S01]  /*11c60*/  IMAD.MOV.U32 R18, RZ, RZ, R20 ;  /* 0x000000ffff127224 */ /* 0x000fe200078e0014 */
[----:B------:R-:W-:Y:S01]  /*11c70*/  MOV R20, R21 ;  /* 0x0000001500147202 */ /* 0x000fe20000000f00 */
[----:B------:R-:W-:Y:S01]  /*11c80*/  IMAD.MOV.U32 R21, RZ, RZ, R84 ;  /* 0x000000ffff157224 */ /* 0x000fe200078e0054 */
[-C--:B------:R-:W-:Y:S01]  /*11c90*/  LEA.HI.X.SX32 R9, R102, R0.reuse, 0x2, P4 ;  /* 0x0000000066097211 */ /* 0x080fe200020f16ff */
[----:B------:R-:W-:Y:S01]  /*11ca0*/  IMAD.MOV.U32 R84, RZ, RZ, R153 ;  /* 0x000000ffff547224 */ /* 0x000fe200078e0099 */
[-C--:B------:R-:W-:Y:S01]  /*11cb0*/  LEA.HI.X.SX32 R5, R103, R0.reuse, 0x2, P5 ;  /* 0x0000000067057211 */ /* 0x080fe200028f16ff */
[----:B------:R1:W-:Y:S01]  /*11cc0*/  STL [R1+0xae4], R251 ;  /* 0x000ae4fb01007387 */ /* 0x0003e20000100800 */
[-C--:B------:R-:W-:Y:S01]  /*11cd0*/  LEA R72, P6, R104, R3.reuse, 0x2 ;  /* 0x0000000368487211 */ /* 0x080fe200078c10ff */
[----:B------:R-:W-:Y:S01]  /*11ce0*/  IMAD.MOV.U32 R96, RZ, RZ, R246 ;  /* 0x000000ffff607224 */ /* 0x000fe200078e00f6 */
[-C--:B------:R-:W-:Y:S01]  /*11cf0*/  LEA R250, P1, R105, R3.reuse, 0x2 ;  /* 0x0000000369fa7211 */ /* 0x080fe200078210ff */
[----:B------:R-:W-:Y:S01]  /*11d00*/  IMAD.MOV.U32 R153, RZ, RZ, R182 ;  /* 0x000000ffff997224 */ /* 0x000fe200078e00b6 */
[----:B------:R-:W-:Y:S01]  /*11d10*/  LEA.HI.X.SX32 R71, R100, R0, 0x2, P2 ;  /* 0x0000000064477211 */ /* 0x000fe200010f16ff */
[----:B------:R-:W2:Y:S01]  /*11d20*/  LDL.LU R182, [R1+0x3328] ;  /* 0x0033280001b67983 */ /* 0x000ea20000300800 */
[----:B------:R-:W-:-:S02]  /*11d30*/  LEA R246, P2, R106, R3, 0x2 ;  /* 0x000000036af67211 */ /* 0x000fc400078410ff */
[-C--:B------:R-:W-:Y:S01]  /*11d40*/  LEA R96, P3, R107, R3.reuse, 0x2 ;  /* 0x000000036b607211 */ /* 0x080fe200078610ff */
[----:B------:R4:W-:Y:S01]  /*11d50*/  STL [R1+0x62c], R97 ;  /* 0x00062c6101007387 */ /* 0x0009e20000100800 */
[-C--:B------:R-:W-:Y:S02]  /*11d60*/  LEA R100, P5, R109, R3.reuse, 0x2 ;  /* 0x000000036d647211 */ /* 0x080fe400078a10ff */
[-C--:B------:R-:W-:Y:S01]  /*11d70*/  LEA.HI.X.SX32 R73, R104, R0.reuse, 0x2, P6 ;  /* 0x0000000068497211 */ /* 0x080fe200030f16ff */
[----:B------:R4:W-:Y:S01]  /*11d80*/  STL.64 [R1+0x930], R8 ;  /* 0x0009300801007387 */ /* 0x0009e20000100a00 */
[-C--:B-1----:R-:W-:Y:S02]  /*11d90*/  LEA.HI.X.SX32 R251, R105, R0.reuse, 0x2, P1 ;  /* 0x0000000069fb7211 */ /* 0x082fe400008f16ff */
[----:B------:R-:W-:Y:S01]  /*11da0*/  LEA.HI.X.SX32 R247, R106, R0, 0x2, P2 ;  /* 0x000000006af77211 */ /* 0x000fe200010f16ff */
[----:B------:R1:W-:Y:S01]  /*11db0*/  STL.64 [R1+0xae8], R4 ;  /* 0x000ae80401007387 */ /* 0x0003e20000100a00 */
[----:B------:R-:W-:-:S02]  /*11dc0*/  LEA R98, P1, R111, R3, 0x2 ;  /* 0x000000036f627211 */ /* 0x000fc400078210ff */
[-C--:B----4-:R-:W-:Y:S01]  /*11dd0*/  LEA.HI.X.SX32 R97, R107, R0.reuse, 0x2, P3 ;  /* 0x000000006b617211 */ /* 0x090fe200018f16ff */
[----:B------:R-:W-:Y:S01]  /*11de0*/  IMAD.MOV.U32 R15, RZ, RZ, R17 ;  /* 0x000000ffff0f7224 */ /* 0x000fe200078e0011 */
[-C--:B------:R-:W-:Y:S01]  /*11df0*/  LEA.HI.X.SX32 R101, R109, R0.reuse, 0x2, P5 ;  /* 0x000000006d657211 */ /* 0x080fe200028f16ff */
[----:B------:R-:W-:Y:S02]  /*11e00*/  IMAD.MOV.U32 R9, RZ, RZ, R16 ;  /* 0x000000ffff097224 */ /* 0x000fe400078e0010 */
[----:B------:R-:W-:Y:S01]  /*11e10*/  IMAD.MOV.U32 R16, RZ, RZ, R20 ;  /* 0x000000ffff107224 */ /* 0x000fe200078e0014 */
[-C--:B-1----:R-:W-:Y:S01]  /*11e20*/  LEA R4, P6, R110, R3.reuse, 0x2 ;  /* 0x000000036e047211 */ /* 0x082fe200078c10ff */
[----:B------:R-:W-:Y:S01]  /*11e30*/  IMAD.MOV.U32 R20, RZ, RZ, R84 ;  /* 0x000000ffff147224 */ /* 0x000fe200078e0054 */
[----:B------:R-:W-:Y:S01]  /*11e40*/  LEA R84, P4, R108, R3, 0x2 ;  /* 0x000000036c547211 */ /* 0x000fe200078810ff */
[----:B------:R-:W-:Y:S01]  /*11e50*/  IMAD.MOV.U32 R17, RZ, RZ, R18 ;  /* 0x000000ffff117224 */ /* 0x000fe200078e0012 */
[----:B------:R-:W-:Y:S01]  /*11e60*/  STL.64 [R1+0x648], R250 ;  /* 0x000648fa01007387 */ /* 0x000fe20000100a00 */
[-C--:B------:R-:W-:Y:S01]  /*11e70*/  LEA.HI.X.SX32 R5, R110, R0.reuse, 0x2, P6 ;  /* 0x000000006e057211 */ /* 0x080fe200030f16ff */
[----:B------:R-:W-:Y:S01]  /*11e80*/  IMAD.MOV.U32 R18, RZ, RZ, R21 ;  /* 0x000000ffff127224 */ /* 0x000fe200078e0015 */
[-C--:B------:R-:W-:Y:S01]  /*11e90*/  LEA.HI.X.SX32 R99, R111, R0.reuse, 0x2, P1 ;  /* 0x000000006f637211 */ /* 0x080fe200008f16ff */
[----:B------:R-:W-:Y:S01]  /*11ea0*/  STL.64 [R1+0x938], R246 ;  /* 0x000938f601007387 */ /* 0x000fe20000100a00 */
[----:B------:R-:W-:Y:S01]  /*11eb0*/  IMAD.MOV.U32 R21, RZ, RZ, R85 ;  /* 0x000000ffff157224 */ /* 0x000fe200078e0055 */
[----:B------:R-:W-:-:S02]  /*11ec0*/  LEA.HI.X.SX32 R85, R108, R0, 0x2, P4 ;  /* 0x000000006c557211 */ /* 0x000fc400020f16ff */
[----:B------:R1:W-:Y:S01]  /*11ed0*/  STL.64 [R1+0xaf0], R96 ;  /* 0x000af06001007387 */ /* 0x0003e20000100a00 */
[-C--:B------:R-:W-:Y:S01]  /*11ee0*/  LEA R102, P4, R114, R3.reuse, 0x2 ;  /* 0x0000000372667211 */ /* 0x080fe200078810ff */
[----:B------:R-:W-:Y:S02]  /*11ef0*/  IMAD.MOV.U32 R6, RZ, RZ, R16 ;  /* 0x000000ffff067224 */ /* 0x000fe400078e0010 */
[----:B------:R4:W-:Y:S01]  /*11f00*/  STL.64 [R1+0x658], R100 ;  /* 0x0006586401007387 */ /* 0x0009e20000100a00 */
[----:B------:R-:W-:Y:S02]  /*11f10*/  IMAD.MOV.U32 R8, RZ, RZ, R20 ;  /* 0x000000ffff087224 */ /* 0x000fe400078e0014 */
[----:B------:R-:W-:Y:S01]  /*11f20*/  IMAD.MOV.U32 R16, RZ, RZ, R18 ;  /* 0x000000ffff107224 */ /* 0x000fe200078e0012 */
[----:B------:R4:W-:Y:S01]  /*11f30*/  STL.64 [R1+0x940], R4 ;  /* 0x0009400401007387 */ /* 0x0009e20000100a00 */
[----:B------:R-:W-:Y:S01]  /*11f40*/  IMAD.MOV.U32 R20, RZ, RZ, R82 ;  /* 0x000000ffff147224 */ /* 0x000fe200078e0052 */
[----:B-1----:R-:W-:-:S02]  /*11f50*/  LEA R96, P3, R113, R3, 0x2 ;  /* 0x0000000371607211 */ /* 0x002fc400078610ff */
[----:B------:R1:W-:Y:S01]  /*11f60*/  STL.64 [R1+0xaf8], R98 ;  /* 0x000af86201007387 */ /* 0x0003e20000100a00 */
[----:B------:R-:W-:Y:S01]  /*11f70*/  IMAD.MOV.U32 R18, RZ, RZ, R21 ;  /* 0x000000ffff127224 */ /* 0x000fe200078e0015 */
[-C--:B----4-:R-:W-:Y:S02]  /*11f80*/  LEA R100, P5, R115, R3.reuse, 0x2 ;  /* 0x0000000373647211 */ /* 0x090fe400078a10ff */
[----:B------:R-:W-:Y:S02]  /*11f90*/  LEA R82, P2, R112, R3, 0x2 ;  /* 0x0000000370527211 */ /* 0x000fe400078410ff */
[-C--:B------:R-:W-:Y:S01]  /*11fa0*/  LEA.HI.X.SX32 R97, R113, R0.reuse, 0x2, P3 ;  /* 0x0000000071617211 */ /* 0x080fe200018f16ff */
[----:B------:R-:W-:Y:S01]  /*11fb0*/  IMAD.MOV.U32 R4, RZ, RZ, R78 ;  /* 0x000000ffff047224 */ /* 0x000fe200078e004e */
[----:B------:R-:W-:Y:S02]  /*11fc0*/  MOV R21, R83 ;  /* 0x0000005300157202 */ /* 0x000fe40000000f00 */
[----:B------:R-:W-:-:S02]  /*11fd0*/  LEA.HI.X.SX32 R103, R114, R0, 0x2, P4 ;  /* 0x0000000072677211 */ /* 0x000fc400020f16ff */
[-C--:B-1----:R-:W-:Y:S02]  /*11fe0*/  LEA R98, P1, R117, R3.reuse, 0x2 ;  /* 0x0000000375627211 */ /* 0x082fe400078210ff */
[-C--:B------:R-:W-:Y:S01]  /*11ff0*/  LEA.HI.X.SX32 R101, R115, R0.reuse, 0x2, P5 ;  /* 0x0000000073657211 */ /* 0x080fe200028f16ff */
[----:B------:R-:W-:Y:S01]  /*12000*/  IMAD.MOV.U32 R5, RZ, RZ, R6 ;  /* 0x000000ffff057224 */ /* 0x000fe200078e0006 */
[-C--:B------:R-:W-:Y:S01]  /*12010*/  LEA R78, P6, R116, R3.reuse, 0x2 ;  /* 0x00000003744e7211 */ /* 0x080fe200078c10ff */
[----:B------:R-:W-:Y:S01]  /*12020*/  IMAD.MOV.U32 R6, RZ, RZ, R18 ;  /* 0x000000ffff067224 */ /* 0x000fe200078e0012 */
[-C--:B------:R-:W-:Y:S01]  /*12030*/  LEA.HI.X.SX32 R83, R112, R0.reuse, 0x2, P2 ;  /* 0x0000000070537211 */ /* 0x080fe200010f16ff */
[----:B------:R1:W-:Y:S01]  /*12040*/  STL.64 [R1+0x668], R96 ;  /* 0x0006686001007387 */ /* 0x0003e20000100a00 */
[----:B------:R-:W-:Y:S01]  /*12050*/  LEA.HI.X.SX32 R99, R117, R0, 0x2, P1 ;  /* 0x0000000075637211 */ /* 0x000fe200008f16ff */
[----:B------:R-:W-:Y:S01]  /*12060*/  IMAD.MOV.U32 R18, RZ, RZ, R21 ;  /* 0x000000ffff127224 */ /* 0x000fe200078e0015 */
[----:B------:R-:W-:Y:S01]  /*12070*/  LEA R104, P2, R118, R3, 0x2 ;  /* 0x0000000376687211 */ /* 0x000fe200078410ff */
[----:B------:R4:W-:Y:S01]  /*12080*/  STL.64 [R1+0x948], R102 ;  /* 0x0009486601007387 */ /* 0x0009e20000100a00 */
[----:B------:R-:W-:-:S02]  /*12090*/  IMAD.MOV.U32 R246, RZ, RZ, R4 ;  /* 0x000000fffff67224 */ /* 0x000fc400078e0004 */
[----:B------:R-:W-:Y:S01]  /*120a0*/  IMAD.MOV.U32 R21, RZ, RZ, R79 ;  /* 0x000000ffff157224 */ /* 0x000fe200078e004f */
[----:B------:R4:W-:Y:S01]  /*120b0*/  STL.64 [R1+0xb00], R100 ;  /* 0x000b006401007387 */ /* 0x0009e20000100a00 */
[----:B------:R-:W-:Y:S01]  /*120c0*/  IMAD.MOV.U32 R4, RZ, RZ, R81 ;  /* 0x000000ffff047224 */ /* 0x000fe200078e0051 */
[-C--:B------:R-:W-:Y:S02]  /*120d0*/  LEA.HI.X.SX32 R79, R116, R0.reuse, 0x2, P6 ;  /* 0x00000000744f7211 */ /* 0x080fe400030f16ff */
[-C--:B-1----:R-:W-:Y:S01]  /*120e0*/  LEA R96, P3, R119, R3.reuse, 0x2 ;  /* 0x0000000377607211 */ /* 0x082fe200078610ff */
[----:B------:R-:W-:Y:S01]  /*120f0*/  IMAD.MOV.U32 R245, RZ, RZ, R9 ;  /* 0x000000fffff57224 */ /* 0x000fe200078e0009 */
[----:B------:R1:W-:Y:S01]  /*12100*/  STL.64 [R1+0x678], R98 ;  /* 0x0006786201007387 */ /* 0x0003e20000100a00 */
[-C--:B------:R-:W-:Y:S01]  /*12110*/  LEA.HI.X.SX32 R105, R118, R0.reuse, 0x2, P2 ;  /* 0x0000000076697211 */ /* 0x080fe200010f16ff */
[----:B------:R-:W-:Y:S01]  /*12120*/  IMAD.MOV.U32 R9, RZ, RZ, R80 ;  /* 0x000000ffff097224 */ /* 0x000fe200078e0050 */
[-C--:B----4-:R-:W-:Y:S01]  /*12130*/  LEA R102, P6, R122, R3.reuse, 0x2 ;  /* 0x000000037a667211 */ /* 0x090fe200078c10ff */
[----:B------:R-:W-:Y:S01]  /*12140*/  IMAD.MOV.U32 R248, RZ, RZ, R246 ;  /* 0x000000fffff87224 */ /* 0x000fe200078e00f6 */
[-C--:B------:R-:W-:Y:S01]  /*12150*/  LEA R100, P5, R121, R3.reuse, 0x2 ;  /* 0x0000000379647211 */ /* 0x080fe200078a10ff */
[----:B------:R-:W-:Y:S01]  /*12160*/  IMAD.MOV.U32 R246, RZ, RZ, R4 ;  /* 0x000000fffff67224 */ /* 0x000fe200078e0004 */
[----:B------:R-:W-:Y:S01]  /*12170*/  LEA.HI.X.SX32 R97, R119, R0, 0x2, P3 ;  /* 0x0000000077617211 */ /* 0x000fe200018f16ff */
[----:B------:R-:W-:Y:S01]  /*12180*/  IMAD.MOV.U32 R4, RZ, RZ, R17 ;  /* 0x000000ffff047224 */ /* 0x000fe200078e0011 */
[----:B------:R-:W-:-:S02]  /*12190*/  LEA R80, P4, R120, R3, 0x2 ;  /* 0x0000000378507211 */ /* 0x000fc400078810ff */
[-C--:B-1----:R-:W-:Y:S01]  /*121a0*/  LEA R98, P1, R123, R3.reuse, 0x2 ;  /* 0x000000037b627211 */ /* 0x082fe200078210ff */
[----:B------:R-:W-:Y:S01]  /*121b0*/  IMAD.MOV.U32 R17, RZ, RZ, R25 ;  /* 0x000000ffff117224 */ /* 0x000fe200078e0019 */
[-C--:B------:R-:W-:Y:S01]  /*121c0*/  LEA.HI.X.SX32 R101, R121, R0.reuse, 0x2, P5 ;  /* 0x0000000079657211 */ /* 0x080fe200028f16ff */
[----:B------:R1:W-:Y:S01]  /*121d0*/  STL.64 [R1+0x950], R104 ;  /* 0x0009506801007387 */ /* 0x0003e20000100a00 */
[-C--:B------:R-:W-:Y:S01]  /*121e0*/  LEA.HI.X.SX32 R103, R122, R0.reuse, 0x2, P6 ;  /* 0x000000007a677211 */ /* 0x080fe200030f16ff */
[----:B------:R-:W-:Y:S01]  /*121f0*/  IMAD.MOV.U32 R25, RZ, RZ, R92 ;  /* 0x000000ffff197224 */ /* 0x000fe200078e005c */
[-C--:B------:R-:W-:Y:S01]  /*12200*/  LEA.HI.X.SX32 R99, R123, R0.reuse, 0x2, P1 ;  /* 0x000000007b637211 */ /* 0x080fe200008f16ff */
[----:B------:R4:W-:Y:S01]  /*12210*/  STL.64 [R1+0xb08], R96 ;  /* 0x000b086001007387 */ /* 0x0009e20000100a00 */
[-C--:B------:R-:W-:Y:S01]  /*12220*/  LEA R92, P2, R124, R3.reuse, 0x2 ;  /* 0x000000037c5c7211 */ /* 0x080fe200078410ff */
[----:B------:R-:W-:Y:S01]  /*12230*/  IMAD.MOV.U32 R247, RZ, RZ, R245 ;  /* 0x000000fffff77224 */ /* 0x000fe200078e00f5 */
[----:B------:R-:W-:Y:S01]  /*12240*/  LEA.HI.X.SX32 R81, R120, R0, 0x2, P4 ;  /* 0x0000000078517211 */ /* 0x000fe200020f16ff */
[----:B------:R-:W-:Y:S01]  /*12250*/  IMAD.MOV.U32 R245, RZ, RZ, R9 ;  /* 0x000000fffff57224 */ /* 0x000fe200078e0009 */
[----:B------:R4:W-:Y:S01]  /*12260*/  STL.64 [R1+0x680], R100 ;  /* 0x0006806401007387 */ /* 0x0009e20000100a00 */
[----:B-1----:R-:W-:-:S03]  /*12270*/  LEA R104, P3, R125, R3, 0x2 ;  /* 0x000000037d687211 */ /* 0x002fc600078610ff */
[----:B------:R1:W-:Y:S01]  /*12280*/  STL.64 [R1+0x958], R102 ;  /* 0x0009586601007387 */ /* 0x0003e20000100a00 */
[----:B------:R-:W-:Y:S02]  /*12290*/  MOV R9, R93 ;  /* 0x0000005d00097202 */ /* 0x000fe40000000f00 */
[-C--:B----4-:R-:W-:Y:S01]  /*122a0*/  LEA R96, P4, R126, R3.reuse, 0x2 ;  /* 0x000000037e607211 */ /* 0x090fe200078810ff */
[----:B------:R4:W-:Y:S01]  /*122b0*/  STL.64 [R1+0xb10], R98 ;  /* 0x000b106201007387 */ /* 0x0009e20000100a00 */
[-C--:B------:R-:W-:Y:S02]  /*122c0*/  LEA.HI.X.SX32 R93, R124, R0.reuse, 0x2, P2 ;  /* 0x000000007c5d7211 */ /* 0x080fe400010f16ff */
[-C--:B------:R-:W-:Y:S02]  /*122d0*/  LEA.HI.X.SX32 R105, R125, R0.reuse, 0x2, P3 ;  /* 0x000000007d697211 */ /* 0x080fe400018f16ff */
[----:B------:R-:W-:Y:S01]  /*122e0*/  LEA R100, P5, R127, R3, 0x2 ;  /* 0x000000037f647211 */ /* 0x000fe200078a10ff */
[----:B------:R-:W-:Y:S01]  /*122f0*/  IMAD.MOV.U32 R250, RZ, RZ, R248 ;  /* 0x000000fffffa7224 */ /* 0x000fe200078e00f8 */
[----:B------:R-:W-:-:S02]  /*12300*/  LEA.HI.X.SX32 R97, R126, R0, 0x2, P4 ;  /* 0x000000007e617211 */ /* 0x000fc400020f16ff */
[-C--:B-1----:R-:W-:Y:S01]  /*12310*/  LEA R102, P1, R129, R3.reuse, 0x2 ;  /* 0x0000000381667211 */ /* 0x082fe200078210ff */
[----:B------:R-:W-:Y:S01]  /*12320*/  IMAD.MOV.U32 R248, RZ, RZ, R246 ;  /* 0x000000fffff87224 */ /* 0x000fe200078e00f6 */
[CC--:B----4-:R-:W-:Y:S01]  /*12330*/  LEA R98, P2, R130.reuse, R3.reuse, 0x2 ;  /* 0x0000000382627211 */ /* 0x0d0fe200078410ff */
[----:B------:R-:W-:Y:S01]  /*12340*/  IMAD.MOV.U32 R251, RZ, RZ, R247 ;  /* 0x000000fffffb7224 */ /* 0x000fe200078e00f7 */
[-C--:B------:R-:W-:Y:S01]  /*12350*/  LEA.HI.X.SX32 R101, R127, R0.reuse, 0x2, P5 ;  /* 0x000000007f657211 */ /* 0x080fe200028f16ff */
[----:B------:R-:W-:Y:S01]  /*12360*/  IMAD.MOV.U32 R246, RZ, RZ, R4 ;  /* 0x000000fffff67224 */ /* 0x000fe200078e0004 */
[-C--:B------:R-:W-:Y:S01]  /*12370*/  LEA.HI.X.SX32 R103, R129, R0.reuse, 0x2, P1 ;  /* 0x0000000081677211 */ /* 0x080fe200008f16ff */
[----:B------:R-:W-:Y:S01]  /*12380*/  STL.64 [R1+0x6a0], R104 ;  /* 0x0006a06801007387 */ /* 0x000fe20000100a00 */
[----:B------:R-:W-:Y:S01]  /*12390*/  LEA R106, P3, R131, R3, 0x2 ;  /* 0x00000003836a7211 */ /* 0x000fe200078610ff */
[----:B------:R-:W-:Y:S01]  /*123a0*/  IMAD.MOV.U32 R247, RZ, RZ, R245 ;  /* 0x000000fffff77224 */ /* 0x000fe200078e00f5 */
[----:B------:R-:W-:Y:S01]  /*123b0*/  LEA.HI.X.SX32 R99, R130, R0, 0x2, P2 ;  /* 0x0000000082637211 */ /* 0x000fe200010f16ff */
[----:B------:R1:W-:Y:S01]  /*123c0*/  STL.64 [R1+0x960], R96 ;  /* 0x0009606001007387 */ /* 0x0003e20000100a00 */
[----:B------:R-:W-:-:S02]  /*123d0*/  IMAD.MOV.U32 R245, RZ, RZ, R5 ;  /* 0x000000fffff57224 */ /* 0x000fc400078e0005 */
[----:B------:R-:W-:Y:S01]  /*123e0*/  IMAD.MOV.U32 R4, RZ, RZ, R90 ;  /* 0x000000ffff047224 */ /* 0x000fe200078e005a */
[----:B------:R-:W-:Y:S01]  /*123f0*/  STL.64 [R1+0xb18], R100 ;  /* 0x000b186401007387 */ /* 0x000fe20000100a00 */
[----:B------:R-:W-:Y:S01]  /*12400*/  IMAD.MOV.U32 R95, RZ, RZ, R251 ;  /* 0x000000ffff5f7224 */ /* 0x000fe200078e00fb */
[----:B------:R-:W-:Y:S01]  /*12410*/  LEA.HI.X.SX32 R107, R131, R0, 0x2, P3 ;  /* 0x00000000836b7211 */ /* 0x000fe200018f16ff */
[----:B------:R-:W-:Y:S01]  /*12420*/  IMAD.MOV.U32 R251, RZ, RZ, R247 ;  /* 0x000000fffffb7224 */ /* 0x000fe200078e00f7 */
[----:B------:R-:W-:Y:S01]  /*12430*/  STL.64 [R1+0x6b0], R102 ;  /* 0x0006b06601007387 */ /* 0x000fe20000100a00 */
[----:B-1----:R-:W-:Y:S02]  /*12440*/  IMAD.MOV.U32 R96, RZ, RZ, R250 ;  /* 0x000000ffff607224 */ /* 0x002fe400078e00fa */
[----:B------:R-:W-:Y:S01]  /*12450*/  IMAD.MOV.U32 R250, RZ, RZ, R248 ;  /* 0x000000fffffa7224 */ /* 0x000fe200078e00f8 */
[----:B------:R-:W-:Y:S01]  /*12460*/  MOV R248, R246 ;  /* 0x000000f600f87202 */ /* 0x000fe20000000f00 */
[----:B------:R1:W-:Y:S01]  /*12470*/  STL.64 [R1+0x968], R98 ;  /* 0x0009686201007387 */ /* 0x0003e20000100a00 */
[----:B------:R-:W-:-:S02]  /*12480*/  IMAD.MOV.U32 R247, RZ, RZ, R245 ;  /* 0x000000fffff77224 */ /* 0x000fc400078e00f5 */
[----:B------:R-:W-:Y:S02]  /*12490*/  IMAD.MOV.U32 R246, RZ, RZ, R4 ;  /* 0x000000fffff67224 */ /* 0x000fe400078e0004 */
[----:B------:R-:W-:Y:S02]  /*124a0*/  IMAD.MOV.U32 R245, RZ, RZ, R6 ;  /* 0x000000fffff57224 */ /* 0x000fe400078e0006 */
[----:B------:R-:W-:Y:S01]  /*124b0*/  IMAD.MOV.U32 R97, RZ, RZ, R95 ;  /* 0x000000ffff617224 */ /* 0x000fe200078e005f */
[----:B------:R4:W-:Y:S01]  /*124c0*/  STL.64 [R1+0xb20], R106 ;  /* 0x000b206a01007387 */ /* 0x0009e20000100a00 */
[----:B------:R-:W-:Y:S02]  /*124d0*/  IMAD.MOV.U32 R6, RZ, RZ, R87 ;  /* 0x000000ffff067224 */ /* 0x000fe400078e0057 */
[----:B-1----:R-:W-:Y:S02]  /*124e0*/  IMAD.MOV.U32 R98, RZ, RZ, R96 ;  /* 0x000000ffff627224 */ /* 0x002fe400078e0060 */
[----:B------:R-:W-:-:S02]  /*124f0*/  IMAD.MOV.U32 R96, RZ, RZ, R250 ;  /* 0x000000ffff607224 */ /* 0x000fc400078e00fa */
[----:B------:R-:W-:Y:S02]  /*12500*/  IMAD.MOV.U32 R95, RZ, RZ, R251 ;  /* 0x000000ffff5f7224 */ /* 0x000fe400078e00fb */
[----:B------:R-:W-:Y:S02]  /*12510*/  IMAD.MOV.U32 R250, RZ, RZ, R248 ;  /* 0x000000fffffa7224 */ /* 0x000fe400078e00f8 */
[----:B------:R-:W-:Y:S02]  /*12520*/  IMAD.MOV.U32 R251, RZ, RZ, R247 ;  /* 0x000000fffffb7224 */ /* 0x000fe400078e00f7 */
[----:B------:R-:W-:Y:S02]  /*12530*/  IMAD.MOV.U32 R248, RZ, RZ, R246 ;  /* 0x000000fffff87224 */ /* 0x000fe400078e00f6 */
[----:B----4-:R-:W-:Y:S02]  /*12540*/  IMAD.MOV.U32 R107, RZ, RZ, R98 ;  /* 0x000000ffff6b7224 */ /* 0x010fe400078e0062 */
[----:B------:R-:W-:-:S02]  /*12550*/  IMAD.MOV.U32 R247, RZ, RZ, R245 ;  /* 0x000000fffff77224 */ /* 0x000fc400078e00f5 */
[----:B------:R-:W-:Y:S02]  /*12560*/  IMAD.MOV.U32 R98, RZ, RZ, R97 ;  /* 0x000000ffff627224 */ /* 0x000fe400078e0061 */
[----:B------:R-:W-:Y:S01]  /*12570*/  IMAD.MOV.U32 R246, RZ, RZ, R6 ;  /* 0x000000fffff67224 */ /* 0x000fe200078e0006 */
[----:B------:R-:W-:Y:S01]  /*12580*/  MOV R6, R11 ;  /* 0x0000000b00067202 */ /* 0x000fe20000000f00 */
[----:B------:R-:W-:Y:S01]  /*12590*/  IMAD.MOV.U32 R97, RZ, RZ, R96 ;  /* 0x000000ffff617224 */ /* 0x000fe200078e0060 */
[----:B------:R-:W-:Y:S01]  /*125a0*/  LEA R104, P5, R133, R3, 0x2 ;  /* 0x0000000385687211 */ /* 0x000fe200078a10ff */
[----:B------:R-:W-:Y:S02]  /*125b0*/  IMAD.MOV.U32 R245, RZ, RZ, R18 ;  /* 0x000000fffff57224 */ /* 0x000fe400078e0012 */
[----:B------:R-:W-:Y:S02]  /*125c0*/  IMAD.MOV.U32 R96, RZ, RZ, R95 ;  /* 0x000000ffff607224 */ /* 0x000fe400078e005f */
[----:B------:R-:W-:-:S02]  /*125d0*/  IMAD.MOV.U32 R95, RZ, RZ, R248 ;  /* 0x000000ffff5f7224 */ /* 0x000fc400078e00f8 */
[----:B------:R-:W-:Y:S02]  /*125e0*/  IMAD.MOV.U32 R18, RZ, RZ, R89 ;  /* 0x000000ffff127224 */ /* 0x000fe400078e0059 */
[----:B------:R-:W-:Y:S02]  /*125f0*/  IMAD.MOV.U32 R248, RZ, RZ, R247 ;  /* 0x000000fffff87224 */ /* 0x000fe400078e00f7 */
[----:B------:R-:W-:Y:S01]  /*12600*/  IMAD.MOV.U32 R247, RZ, RZ, R246 ;  /* 0x000000fffff77224 */ /* 0x000fe200078e00f6 */
[----:B------:R-:W-:Y:S01]  /*12610*/  LEA.HI.X.SX32 R105, R133, R0, 0x2, P5 ;  /* 0x0000000085697211 */ /* 0x000fe200028f16ff */
[----:B------:R-:W-:Y:S01]  /*12620*/  IMAD.MOV.U32 R246, RZ, RZ, R245 ;  /* 0x000000fffff67224 */ /* 0x000fe200078e00f5 */
[----:B------:R-:W-:Y:S01]  /*12630*/  LEA R90, P6, R128, R3, 0x2 ;  /* 0x00000003805a7211 */ /* 0x000fe200078c10ff */
[----:B------:R-:W-:Y:S02]  /*12640*/  IMAD.MOV.U32 R245, RZ, RZ, R6 ;  /* 0x000000fffff57224 */ /* 0x000fe400078e0006 */
[----:B------:R-:W-:Y:S01]  /*12650*/  IMAD.MOV.U32 R115, RZ, RZ, R98 ;  /* 0x000000ffff737224 */ /* 0x000fe200078e0062 */
[----:B------:R-:W-:Y:S01]  /*12660*/  MOV R98, R96 ;  /* 0x0000006000627202 */ /* 0x000fe20000000f00 */
[----:B------:R-:W-:-:S02]  /*12670*/  IMAD.MOV.U32 R6, RZ, RZ, R18 ;  /* 0x000000ffff067224 */ /* 0x000fc400078e0012 */
[----:B------:R-:W-:Y:S02]  /*12680*/  IMAD.MOV.U32 R5, RZ, RZ, R8 ;  /* 0x000000ffff057224 */ /* 0x000fe400078e0008 */
[----:B------:R-:W-:Y:S02]  /*12690*/  IMAD.MOV.U32 R18, RZ, RZ, R183 ;  /* 0x000000ffff127224 */ /* 0x000fe400078e00b7 */
[----:B------:R-:W-:Y:S01]  /*126a0*/  IMAD.MOV.U32 R114, RZ, RZ, R97 ;  /* 0x000000ffff727224 */ /* 0x000fe200078e0061 */
[----:B------:R-:W2:Y:S01]  /*126b0*/  LDL.LU R183, [R1+0x3324] ;  /* 0x0033240001b77983 */ /* 0x000ea20000300800 */
[----:B------:R-:W-:Y:S02]  /*126c0*/  IMAD.MOV.U32 R8, RZ, RZ, R16 ;  /* 0x000000ffff087224 */ /* 0x000fe400078e0010 */
[----:B------:R-:W-:Y:S01]  /*126d0*/  IMAD.MOV.U32 R97, RZ, RZ, R95 ;  /* 0x000000ffff617224 */ /* 0x000fe200078e005f */
[----:B------:R1:W-:Y:S01]  /*126e0*/  STL.64 [R1+0x6c0], R104 ;  /* 0x0006c06801007387 */ /* 0x0003e20000100a00 */
[----:B------:R-:W-:Y:S01]  /*126f0*/  IMAD.MOV.U32 R16, RZ, RZ, R91 ;  /* 0x000000ffff107224 */ /* 0x000fe200078e005b */
[----:B------:R-:W-:Y:S01]  /*12700*/  LEA.HI.X.SX32 R91, R128, R0, 0x2, P6 ;  /* 0x00000000805b7211 */ /* 0x000fe200030f16ff */
[----:B------:R-:W-:Y:S01]  /*12710*/  IMAD.MOV.U32 R96, RZ, RZ, R248 ;  /* 0x000000ffff607224 */ /* 0x000fe200078e00f8 */
[----:B------:R-:W-:Y:S01]  /*12720*/  LEA R100, P6, R134, R3, 0x2 ;  /* 0x0000000386647211 */ /* 0x000fe200078c10ff */
[----:B------:R-:W-:-:S02]  /*12730*/  IMAD.MOV.U32 R95, RZ, RZ, R247 ;  /* 0x000000ffff5f7224 */ /* 0x000fc400078e00f7 */
[----:B------:R-:W-:Y:S01]  /*12740*/  IMAD.MOV.U32 R248, RZ, RZ, R18 ;  /* 0x000000fffff87224 */ /* 0x000fe200078e0012 */
[C---:B------:R-:W-:Y:S01]  /*12750*/  LEA R102, P1, R135.reuse, R3, 0x2 ;  /* 0x0000000387667211 */ /* 0x040fe200078210ff */
[----:B------:R-:W-:Y:S02]  /*12760*/  IMAD.MOV.U32 R247, RZ, RZ, R24 ;  /* 0x000000fffff77224 */ /* 0x000fe400078e0018 */
[----:B-1----:R-:W-:Y:S02]  /*12770*/  IMAD.MOV.U32 R105, RZ, RZ, R98 ;  /* 0x000000ffff697224 */ /* 0x002fe400078e0062 */
[----:B------:R-:W-:Y:S02]  /*12780*/  IMAD.MOV.U32 R98, RZ, RZ, R97 ;  /* 0x000000ffff627224 */ /* 0x000fe400078e0061 */
[----:B------:R-:W-:Y:S02]  /*12790*/  IMAD.MOV.U32 R18, RZ, RZ, R184 ;  /* 0x000000ffff127224 */ /* 0x000fe400078e00b8 */
[----:B------:R-:W-:Y:S01]  /*127a0*/  IMAD.MOV.U32 R97, RZ, RZ, R96 ;  /* 0x000000ffff617224 */ /* 0x000fe200078e0060 */
[-C--:B------:R-:W-:Y:S01]  /*127b0*/  LEA.HI.X.SX32 R101, R134, R0.reuse, 0x2, P6 ;  /* 0x0000000086657211 */ /* 0x080fe200030f16ff */
[----:B------:R-:W-:Y:S01]  /*127c0*/  IMAD.MOV.U32 R24, RZ, RZ, R185 ;  /* 0x000000ffff187224 */ /* 0x000fe200078e00b9 */
[----:B------:R-:W-:Y:S01]  /*127d0*/  LEA.HI.X.SX32 R103, R135, R0, 0x2, P1 ;  /* 0x0000000087677211 */ /* 0x000fe200008f16ff */
[----:B------:R-:W-:Y:S01]  /*127e0*/  IMAD.MOV.U32 R96, RZ, RZ, R95 ;  /* 0x000000ffff607224 */ /* 0x000fe200078e005f */
[----:B------:R-:W4:Y:S01]  /*127f0*/  LDL.LU R184, [R1+0x3320] ;  /* 0x0033200001b87983 */ /* 0x000f220000300800 */
[----:B------:R-:W-:-:S02]  /*12800*/  IMAD.MOV.U32 R95, RZ, RZ, R248 ;  /* 0x000000ffff5f7224 */ /* 0x000fc400078e00f8 */
[----:B------:R-:W-:Y:S01]  /*12810*/  IMAD.MOV.U32 R248, RZ, RZ, R247 ;  /* 0x000000fffff87224 */ /* 0x000fe200078e00f7 */
[----:B------:R-:W4:Y:S01]  /*12820*/  LDL.LU R185, [R1+0x331c] ;  /* 0x00331c0001b97983 */ /* 0x000f220000300800 */
[----:B------:R-:W-:Y:S02]  /*12830*/  IMAD.MOV.U32 R247, RZ, RZ, R18 ;  /* 0x000000fffff77224 */ /* 0x000fe400078e0012 */
[----:B------:R-:W-:Y:S01]  /*12840*/  IMAD.MOV.U32 R18, RZ, RZ, R24 ;  /* 0x000000ffff127224 */ /* 0x000fe200078e0018 */
[----:B------:R-:W-:Y:S01]  /*12850*/  MOV R24, R152 ;  /* 0x0000009800187202 */ /* 0x000fe20000000f00 */
[----:B------:R-:W-:Y:S01]  /*12860*/  STL.64 [R1+0x970], R100 ;  /* 0x0009706401007387 */ /* 0x000fe20000100a00 */
[----:B------:R-:W-:Y:S02]  /*12870*/  IMAD.MOV.U32 R152, RZ, RZ, R186 ;  /* 0x000000ffff987224 */ /* 0x000fe400078e00ba */
[----:B------:R-:W-:Y:S01]  /*12880*/  IMAD.MOV.U32 R4, RZ, RZ, R86 ;  /* 0x000000ffff047224 */ /* 0x000fe200078e0056 */
[----:B------:R-:W4:Y:S01]  /*12890*/  LDL.LU R186, [R1+0x3318] ;  /* 0x0033180001ba7983 */ /* 0x000f220000300800 */
[----:B------:R-:W-:Y:S01]  /*128a0*/  LEA R86, P4, R132, R3, 0x2 ;  /* 0x0000000384567211 */ /* 0x000fe200078810ff */
[----:B------:R-:W-:-:S02]  /*128b0*/  IMAD.MOV.U32 R99, RZ, RZ, R95 ;  /* 0x000000ffff637224 */ /* 0x000fc400078e005f */
[----:B------:R1:W-:Y:S01]  /*128c0*/  STL.64 [R1+0xb28], R102 ;  /* 0x000b286601007387 */ /* 0x0003e20000100a00 */
[----:B------:R-:W-:Y:S01]  /*128d0*/  IMAD.MOV.U32 R104, RZ, RZ, R98 ;  /* 0x000000ffff687224 */ /* 0x000fe200078e0062 */
[-C--:B------:R-:W-:Y:S01]  /*128e0*/  LEA R110, P3, R137, R3.reuse, 0x2 ;  /* 0x00000003896e7211 */ /* 0x080fe200078610ff */
[----:B------:R-:W-:Y:S01]  /*128f0*/  IMAD.MOV.U32 R98, RZ, RZ, R248 ;  /* 0x000000ffff627224 */ /* 0x000fe200078e00f8 */
[----:B------:R-:W-:Y:S02]  /*12900*/  LEA.HI.X.SX32 R87, R132, R0, 0x2, P4 ;  /* 0x0000000084577211 */ /* 0x000fe400020f16ff */
[----:B------:R-:W-:Y:S01]  /*12910*/  LEA R108, P4, R138, R3, 0x2 ;  /* 0x000000038a6c7211 */ /* 0x000fe200078810ff */
[----:B-1----:R-:W-:Y:S02]  /*12920*/  IMAD.MOV.U32 R103, RZ, RZ, R97 ;  /* 0x000000ffff677224 */ /* 0x002fe400078e0061 */
[----:B------:R-:W-:Y:S02]  /*12930*/  IMAD.MOV.U32 R102, RZ, RZ, R96 ;  /* 0x000000ffff667224 */ /* 0x000fe400078e0060 */
[----:B------:R-:W-:-:S02]  /*12940*/  IMAD.MOV.U32 R97, RZ, RZ, R247 ;  /* 0x000000ffff617224 */ /* 0x000fc400078e00f7 */
[----:B------:R-:W-:Y:S02]  /*12950*/  IMAD.MOV.U32 R106, RZ, RZ, R103 ;  /* 0x000000ffff6a7224 */ /* 0x000fe400078e0067 */
[----:B------:R-:W-:Y:S02]  /*12960*/  IMAD.MOV.U32 R96, RZ, RZ, R18 ;  /* 0x000000ffff607224 */ /* 0x000fe400078e0012 */
[----:B------:R-:W-:Y:S01]  /*12970*/  IMAD.MOV.U32 R103, RZ, RZ, R102 ;  /* 0x000000ffff677224 */ /* 0x000fe200078e0066 */
[----:B------:R-:W-:Y:S01]  /*12980*/  MOV R102, R99 ;  /* 0x0000006300667202 */ /* 0x000fe20000000f00 */
[----:B------:R-:W-:Y:S01]  /*12990*/  IMAD.MOV.U32 R11, RZ, RZ, R88 ;  /* 0x000000ffff0b7224 */ /* 0x000fe200078e0058 */
[-C--:B------:R-:W-:Y:S01]  /*129a0*/  LEA.HI.X.SX32 R111, R137, R0.reuse, 0x2, P3 ;  /* 0x00000000896f7211 */ /* 0x080fe200018f16ff */
[----:B------:R-:W-:Y:S01]  /*129b0*/  IMAD.MOV.U32 R99, RZ, RZ, R98 ;  /* 0x000000ffff637224 */ /* 0x000fe200078e0062 */
[-C--:B------:R-:W-:Y:S01]  /*129c0*/  LEA R88, P2, R136, R3.reuse, 0x2 ;  /* 0x0000000388587211 */ /* 0x080fe200078410ff */
[----:B------:R-:W-:Y:S01]  /*129d0*/  IMAD.MOV.U32 R98, RZ, RZ, R97 ;  /* 0x000000ffff627224 */ /* 0x000fe200078e0061 */
[----:B------:R-:W-:Y:S01]  /*129e0*/  LEA R116, P5, R139, R3, 0x2 ;  /* 0x000000038b747211 */ /* 0x000fe200078a10ff */
[----:B------:R-:W-:Y:S01]  /*129f0*/  IMAD.MOV.U32 R18, RZ, RZ, R152 ;  /* 0x000000ffff127224 */ /* 0x000fe200078e0098 */
[----:B------:R-:W-:Y:S01]  /*12a00*/  LEA.HI.X.SX32 R109, R138, R0, 0x2, P4 ;  /* 0x000000008a6d7211 */ /* 0x000fe200020f16ff */
[----:B------:R-:W-:-:S02]  /*12a10*/  IMAD.MOV.U32 R247, RZ, RZ, R187 ;  /* 0x000000fffff77224 */ /* 0x000fc400078e00bb */
[----:B------:R-:W-:Y:S01]  /*12a20*/  IMAD.MOV.U32 R97, RZ, RZ, R96 ;  /* 0x000000ffff617224 */ /* 0x000fe200078e0060 */
[----:B------:R-:W4:Y:S01]  /*12a30*/  LDL.LU R187, [R1+0x3314] ;  /* 0x0033140001bb7983 */ /* 0x000f220000300800 */
[----:B------:R-:W-:Y:S02]  /*12a40*/  IMAD.MOV.U32 R152, RZ, RZ, R2 ;  /* 0x000000ffff987224 */ /* 0x000fe400078e0002 */
[----:B------:R-:W-:Y:S01]  /*12a50*/  IMAD.MOV.U32 R96, RZ, RZ, R9 ;  /* 0x000000ffff607224 */ /* 0x000fe200078e0009 */
[----:B------:R-:W3:Y:S01]  /*12a60*/  LDL.LU R2, [R1+0x3310] ;  /* 0x0033100001027983 */ /* 0x000ee20000300800 */
[----:B------:R-:W-:Y:S01]  /*12a70*/  IMAD.MOV.U32 R248, RZ, RZ, R24 ;  /* 0x000000fffff87224 */ /* 0x000fe200078e0018 */
[-C--:B------:R-:W-:Y:S01]  /*12a80*/  LEA R118, P1, R141, R3.reuse, 0x2 ;  /* 0x000000038d767211 */ /* 0x080fe200078210ff */
[----:B------:R-:W-:Y:S01]  /*12a90*/  IMAD.MOV.U32 R9, RZ, RZ, R17 ;  /* 0x000000ffff097224 */ /* 0x000fe200078e0011 */
[----:B------:R-:W-:Y:S01]  /*12aa0*/  LEA.HI.X.SX32 R89, R136, R0, 0x2, P2 ;  /* 0x0000000088597211 */ /* 0x000fe200010f16ff */
[----:B------:R-:W-:Y:S01]  /*12ab0*/  IMAD.MOV.U32 R24, RZ, RZ, R94 ;  /* 0x000000ffff187224 */ /* 0x000fe200078e005e */
[----:B------:R1:W-:Y:S01]  /*12ac0*/  STL.64 [R1+0x6d0], R110 ;  /* 0x0006d06e01007387 */ /* 0x0003e20000100a00 */
[----:B------:R-:W-:Y:S01]  /*12ad0*/  IMAD.MOV.U32 R17, RZ, RZ, R14 ;  /* 0x000000ffff117224 */ /* 0x000fe200078e000e */
[----:B------:R-:W-:-:S02]  /*12ae0*/  LEA R94, P2, R142, R3, 0x2 ;  /* 0x000000038e5e7211 */ /* 0x000fc400078410ff */
[----:B------:R-:W4:Y:S01]  /*12af0*/  LDL.LU R14, [R1+0x330c] ;  /* 0x00330c00010e7983 */ /* 0x000f220000300800 */
[-C--:B------:R-:W-:Y:S02]  /*12b00*/  LEA.HI.X.SX32 R117, R139, R0.reuse, 0x2, P5 ;  /* 0x000000008b757211 */ /* 0x080fe400028f16ff */
[-C--:B------:R-:W-:Y:S01]  /*12b10*/  LEA R100, P6, R140, R3.reuse, 0x2 ;  /* 0x000000038c647211 */ /* 0x080fe200078c10ff */
[----:B------:R1:W-:Y:S01]  /*12b20*/  STL.64 [R1+0x978], R108 ;  /* 0x0009786c01007387 */ /* 0x0003e20000100a00 */
[-C--:B------:R-:W-:Y:S02]  /*12b30*/  LEA.HI.X.SX32 R119, R141, R0.reuse, 0x2, P1 ;  /* 0x000000008d777211 */ /* 0x080fe400008f16ff */
[-C--:B-1----:R-:W-:Y:S01]  /*12b40*/  LEA R110, P3, R143, R3.reuse, 0x2 ;  /* 0x000000038f6e7211 */ /* 0x082fe200078610ff */
[----:B------:R-:W-:Y:S01]  /*12b50*/  IMAD.MOV.U32 R112, RZ, RZ, R106 ;  /* 0x000000ffff707224 */ /* 0x000fe200078e006a */
[----:B------:R-:W-:Y:S01]  /*12b60*/  LEA.HI.X.SX32 R95, R142, R0, 0x2, P2 ;  /* 0x000000008e5f7211 */ /* 0x000fe200010f16ff */
[----:B------:R-:W-:Y:S01]  /*12b70*/  IMAD.MOV.U32 R106, RZ, RZ, R98 ;  /* 0x000000ffff6a7224 */ /* 0x000fe200078e0062 */
[----:B------:R-:W-:Y:S01]  /*12b80*/  LEA R124, P5, R145, R3, 0x2 ;  /* 0x00000003917c7211 */ /* 0x000fe200078a10ff */
[----:B------:R-:W-:-:S02]  /*12b90*/  IMAD.MOV.U32 R109, RZ, RZ, R103 ;  /* 0x000000ffff6d7224 */ /* 0x000fc400078e0067 */
[----:B------:R-:W-:Y:S01]  /*12ba0*/  IMAD.MOV.U32 R103, RZ, RZ, R7 ;  /* 0x000000ffff677224 */ /* 0x000fe200078e0007 */
[-C--:B------:R-:W-:Y:S01]  /*12bb0*/  LEA.HI.X.SX32 R101, R140, R0.reuse, 0x2, P6 ;  /* 0x000000008c657211 */ /* 0x080fe200030f16ff */
[----:B------:R-:W4:Y:S01]  /*12bc0*/  LDL.LU R7, [R1+0x3308] ;  /* 0x0033080001077983 */ /* 0x000f220000300800 */
[-C--:B------:R-:W-:Y:S01]  /*12bd0*/  LEA.HI.X.SX32 R111, R143, R0.reuse, 0x2, P3 ;  /* 0x000000008f6f7211 */ /* 0x080fe200018f16ff */
[----:B------:R-:W-:Y:S02]  /*12be0*/  IMAD.MOV.U32 R108, RZ, RZ, R99 ;  /* 0x000000ffff6c7224 */ /* 0x000fe400078e0063 */
[----:B------:R1:W-:Y:S01]  /*12bf0*/  STL.64 [R1+0xb30], R116 ;  /* 0x000b307401007387 */ /* 0x0003e20000100a00 */
[-C--:B------:R-:W-:Y:S02]  /*12c00*/  LEA R98, P4, R144, R3.reuse, 0x2 ;  /* 0x0000000390627211 */ /* 0x080fe400078810ff */
[----:B------:R-:W-:Y:S01]  /*12c10*/  LEA R122, P1, R147, R3, 0x2 ;  /* 0x00000003937a7211 */ /* 0x000fe200078210ff */
[----:B------:R1:W-:Y:S01]  /*12c20*/  STL.64 [R1+0x6d8], R118 ;  /* 0x0006d87601007387 */ /* 0x0003e20000100a00 */
[----:B------:R-:W-:-:S03]  /*12c30*/  LEA.HI.X.SX32 R125, R145, R0, 0x2, P5 ;  /* 0x00000000917d7211 */ /* 0x000fc600028f16ff */
[----:B------:R-:W-:Y:S01]  /*12c40*/  STL.64 [R1+0x980], R94 ;  /* 0x0009805e01007387 */ /* 0x000fe20000100a00 */
[----:B-1----:R-:W-:-:S03]  /*12c50*/  LEA R116, P6, R146, R3, 0x2 ;  /* 0x0000000392747211 */ /* 0x002fc600078c10ff */
[----:B------:R1:W-:Y:S01]  /*12c60*/  STL.64 [R1+0xb38], R110 ;  /* 0x000b386e01007387 */ /* 0x0003e20000100a00 */
[-C--:B------:R-:W-:Y:S02]  /*12c70*/  LEA R120, P3, R115, R3.reuse, 0x2 ;  /* 0x0000000373787211 */ /* 0x080fe400078610ff */
[-C--:B------:R-:W-:Y:S01]  /*12c80*/  LEA.HI.X.SX32 R117, R146, R0.reuse, 0x2, P6 ;  /* 0x0000000092757211 */ /* 0x080fe200030f16ff */
[----:B------:R-:W-:Y:S01]  /*12c90*/  IMAD.MOV.U32 R118, RZ, RZ, R108 ;  /* 0x000000ffff767224 */ /* 0x000fe200078e006c */
[-C--:B------:R-:W-:Y:S02]  /*12ca0*/  LEA.HI.X.SX32 R99, R144, R0.reuse, 0x2, P4 ;  /* 0x0000000090637211 */ /* 0x080fe400020f16ff */
[C---:B------:R-:W-:Y:S02]  /*12cb0*/  LEA R108, P4, R114.reuse, R3, 0x2 ;  /* 0x00000003726c7211 */ /* 0x040fe400078810ff */
[-C--:B------:R-:W-:Y:S01]  /*12cc0*/  LEA.HI.X.SX32 R123, R147, R0.reuse, 0x2, P1 ;  /* 0x00000000937b7211 */ /* 0x080fe200008f16ff */
[----:B-1----:R-:W-:Y:S01]  /*12cd0*/  IMAD.MOV.U32 R110, RZ, RZ, R106 ;  /* 0x000000ffff6e7224 */ /* 0x002fe200078e006a */
[----:B------:R-:W-:Y:S01]  /*12ce0*/  MOV R113, R103 ;  /* 0x0000006700717202 */ /* 0x000fe20000000f00 */
[----:B------:R-:W-:Y:S01]  /*12cf0*/  IMAD.MOV.U32 R106, RZ, RZ, R102 ;  /* 0x000000ffff6a7224 */ /* 0x000fe200078e0066 */
[-C--:B------:R-:W-:Y:S01]  /*12d00*/  LEA R102, P5, R105, R3.reuse, 0x2 ;  /* 0x0000000369667211 */ /* 0x080fe200078a10ff */
[----:B------:R-:W-:Y:S01]  /*12d10*/  STL.64 [R1+0x6e8], R124 ;  /* 0x0006e87c01007387 */ /* 0x000fe20000100a00 */
[----:B------:R-:W-:Y:S01]  /*12d20*/  LEA R94, P2, R107, R3, 0x2 ;  /* 0x000000036b5e7211 */ /* 0x000fe200078410ff */
[----:B------:R-:W-:Y:S01]  /*12d30*/  IMAD.MOV.U32 R111, RZ, RZ, R109 ;  /* 0x000000ffff6f7224 */ /* 0x000fe200078e006d */
[-C--:B------:R-:W-:Y:S01]  /*12d40*/  LEA.HI.X.SX32 R121, R115, R0.reuse, 0x2, P3 ;  /* 0x0000000073797211 */ /* 0x080fe200018f16ff */
[----:B------:R1:W-:Y:S01]  /*12d50*/  STL.64 [R1+0x988], R116 ;  /* 0x0009887401007387 */ /* 0x0003e20000100a00 */
[-C--:B------:R-:W-:Y:S01]  /*12d60*/  LEA.HI.X.SX32 R109, R114, R0.reuse, 0x2, P4 ;  /* 0x00000000726d7211 */ /* 0x080fe200020f16ff */
[----:B------:R-:W-:Y:S01]  /*12d70*/  IMAD.MOV.U32 R119, RZ, RZ, R112 ;  /* 0x000000ffff777224 */ /* 0x000fe200078e0070 */
[-C--:B------:R-:W-:Y:S01]  /*12d80*/  LEA.HI.X.SX32 R103, R105, R0.reuse, 0x2, P5 ;  /* 0x0000000069677211 */ /* 0x080fe200028f16ff */
[----:B------:R1:W-:Y:S01]  /*12d90*/  STL.64 [R1+0xb40], R122 ;  /* 0x000b407a01007387 */ /* 0x0003e20000100a00 */
[----:B------:R-:W-:Y:S01]  /*12da0*/  LEA.HI.X.SX32 R95, R107, R0, 0x2, P2 ;  /* 0x000000006b5f7211 */ /* 0x000fe200010f16ff */
[----:B------:R-:W-:-:S02]  /*12db0*/  IMAD.MOV.U32 R112, RZ, RZ, R97 ;  /* 0x000000ffff707224 */ /* 0x000fc400078e0061 */
[----:B------:R1:W-:Y:S02]  /*12dc0*/  STL.64 [R1+0x6f0], R120 ;  /* 0x0006f07801007387 */ /* 0x0003e40000100a00 */
[----:B-1----:R-:W-:Y:S02]  /*12dd0*/  IMAD.MOV.U32 R117, RZ, RZ, R110 ;  /* 0x000000ffff757224 */ /* 0x002fe400078e006e */
[----:B------:R-:W-:Y:S01]  /*12de0*/  IMAD.MOV.U32 R110, RZ, RZ, R96 ;  /* 0x000000ffff6e7224 */ /* 0x000fe200078e0060 */
[-C--:B------:R-:W-:Y:S01]  /*12df0*/  LEA R96, P6, R250, R3.reuse, 0x2 ;  /* 0x00000003fa607211 */ /* 0x080fe200078c10ff */
[----:B------:R-:W-:Y:S01]  /*12e00*/  IMAD.MOV.U32 R116, RZ, RZ, R113 ;  /* 0x000000ffff747224 */ /* 0x000fe200078e0071 */
[-C--:B------:R-:W-:Y:S01]  /*12e10*/  LEA R122, P1, R15, R3.reuse, 0x2 ;  /* 0x000000030f7a7211 */ /* 0x080fe200078210ff */
[----:B------:R-:W-:Y:S01]  /*12e20*/  IMAD.MOV.U32 R113, RZ, RZ, R106 ;  /* 0x000000ffff717224 */ /* 0x000fe200078e006a */
[-C--:B------:R-:W-:Y:S01]  /*12e30*/  LEA R106, P2, R251, R3.reuse, 0x2 ;  /* 0x00000003fb6a7211 */ /* 0x080fe200078410ff */
[----:B------:R-:W-:Y:S01]  /*12e40*/  STL.64 [R1+0x990], R108 ;  /* 0x0009906c01007387 */ /* 0x000fe20000100a00 */
[-C--:B------:R-:W-:Y:S01]  /*12e50*/  LEA R120, P3, R8, R3.reuse, 0x2 ;  /* 0x0000000308787211 */ /* 0x080fe200078610ff */
[----:B------:R-:W-:Y:S01]  /*12e60*/  IMAD.MOV.U32 R115, RZ, RZ, R4 ;  /* 0x000000ffff737224 */ /* 0x000fe200078e0004 */
[----:B------:R-:W-:Y:S01]  /*12e70*/  LEA R4, P5, R119, R3, 0x2 ;  /* 0x0000000377047211 */ /* 0x000fe200078a10ff */
[----:B------:R1:W-:Y:S01]  /*12e80*/  STL.64 [R1+0xb48], R102 ;  /* 0x000b486601007387 */ /* 0x0003e20000100a00 */
[----:B------:R-:W-:-:S02]  /*12e90*/  LEA.HI.X.SX32 R97, R250, R0, 0x2, P6 ;  /* 0x00000000fa617211 */ /* 0x000fc400030f16ff */
[-C--:B------:R-:W-:Y:S01]  /*12ea0*/  LEA.HI.X.SX32 R123, R15, R0.reuse, 0x2, P1 ;  /* 0x000000000f7b7211 */ /* 0x080fe200008f16ff */
[----:B------:R-:W-:Y:S01]  /*12eb0*/  IMAD.MOV.U32 R15, RZ, RZ, R20 ;  /* 0x000000ffff0f7224 */ /* 0x000fe200078e0014 */
[-C--:B------:R-:W-:Y:S01]  /*12ec0*/  LEA R20, P1, R111, R3.reuse, 0x2 ;  /* 0x000000036f147211 */ /* 0x080fe200078210ff */
[----:B------:R-:W-:Y:S01]  /*12ed0*/  IMAD.MOV.U32 R114, RZ, RZ, R5 ;  /* 0x000000ffff727224 */ /* 0x000fe200078e0005 */
[-C--:B------:R-:W-:Y:S01]  /*12ee0*/  LEA.HI.X.SX32 R107, R251, R0.reuse, 0x2, P2 ;  /* 0x00000000fb6b7211 */ /* 0x080fe200010f16ff */
[----:B------:R-:W-:Y:S01]  /*12ef0*/  IMAD.MOV.U32 R250, RZ, RZ, R6 ;  /* 0x000000fffffa7224 */ /* 0x000fe200078e0006 */
[-C--:B------:R-:W-:Y:S02]  /*12f00*/  LEA.HI.X.SX32 R121, R8, R0.reuse, 0x2, P3 ;  /* 0x0000000008797211 */ /* 0x080fe400018f16ff */
[-C--:B-1----:R-:W-:Y:S01]  /*12f10*/  LEA R102, P6, R118, R3.reuse, 0x2 ;  /* 0x0000000376667211 */ /* 0x082fe200078c10ff */
[----:B------:R-:W-:Y:S01]  /*12f20*/  IMAD.MOV.U32 R6, RZ, RZ, R21 ;  /* 0x000000ffff067224 */ /* 0x000fe200078e0015 */
[----:B------:R-:W-:Y:S01]  /*12f30*/  LEA.HI.X.SX32 R5, R119, R0, 0x2, P5 ;  /* 0x0000000077057211 */ /* 0x000fe200028f16ff */
[----:B------:R-:W-:Y:S01]  /*12f40*/  STL.64 [R1+0x700], R122 ;  /* 0x0007007a01007387 */ /* 0x000fe20000100a00 */
[----:B------:R-:W-:-:S02]  /*12f50*/  LEA R108, P4, R104, R3, 0x2 ;  /* 0x00000003686c7211 */ /* 0x000fc400078810ff */
[-C--:B------:R-:W-:Y:S01]  /*12f60*/  LEA.HI.X.SX32 R103, R118, R0.reuse, 0x2, P6 ;  /* 0x0000000076677211 */ /* 0x080fe200030f16ff */
[----:B------:R1:W-:Y:S01]  /*12f70*/  STL.64 [R1+0x998], R106 ;  /* 0x0009986a01007387 */ /* 0x0003e20000100a00 */
[-C--:B------:R-:W-:Y:S01]  /*12f80*/  LEA.HI.X.SX32 R21, R111, R0.reuse, 0x2, P1 ;  /* 0x000000006f157211 */ /* 0x080fe200008f16ff */
[----:B------:R-:W-:Y:S01]  /*12f90*/  IMAD.MOV.U32 R251, RZ, RZ, R248 ;  /* 0x000000fffffb7224 */ /* 0x000fe200078e00f8 */
[-C--:B------:R-:W-:Y:S01]  /*12fa0*/  LEA R8, P3, R117, R3.reuse, 0x2 ;  /* 0x0000000375087211 */ /* 0x080fe200078610ff */
[----:B------:R-:W-:Y:S01]  /*12fb0*/  STL.64 [R1+0xb50], R120 ;  /* 0x000b507801007387 */ /* 0x000fe20000100a00 */
[----:B------:R-:W-:Y:S01]  /*12fc0*/  LEA.HI.X.SX32 R109, R104, R0, 0x2, P4 ;  /* 0x00000000686d7211 */ /* 0x000fe200020f16ff */
[----:B------:R-:W-:Y:S01]  /*12fd0*/  IMAD.MOV.U32 R248, RZ, RZ, R247 ;  /* 0x000000fffff87224 */ /* 0x000fe200078e00f7 */
[----:B------:R-:W-:Y:S01]  /*12fe0*/  LEA R104, P4, R116, R3, 0x2 ;  /* 0x0000000374687211 */ /* 0x000fe200078810ff */
[----:B------:R1:W-:Y:S01]  /*12ff0*/  STL.64 [R1+0x708], R4 ;  /* 0x0007080401007387 */ /* 0x0003e20000100a00 */
[----:B------:R-:W-:-:S03]  /*13000*/  IMAD.MOV.U32 R247, RZ, RZ, R9 ;  /* 0x000000fffff77224 */ /* 0x000fc600078e0009 */
[----:B------:R-:W-:Y:S01]  /*13010*/  STL.64 [R1+0x9a0], R102 ;  /* 0x0009a06601007387 */ /* 0x000fe20000100a00 */
[----:B-1----:R-:W-:-:S03]  /*13020*/  LEA R106, P2, R110, R3, 0x2 ;  /* 0x000000036e6a7211 */ /* 0x002fc600078410ff */
[----:B------:R1:W-:Y:S01]  /*13030*/  STL.64 [R1+0xb58], R20 ;  /* 0x000b581401007387 */ /* 0x0003e20000100a00 */
[-C--:B------:R-:W-:Y:S02]  /*13040*/  LEA.HI.X.SX32 R9, R117, R0.reuse, 0x2, P3 ;  /* 0x0000000075097211 */ /* 0x080fe400018f16ff */
[CC--:B------:R-:W-:Y:S02]  /*13050*/  LEA R4, P5, R113.reuse, R3.reuse, 0x2 ;  /* 0x0000000371047211 */ /* 0x0c0fe400078a10ff */
[-C--:B------:R-:W-:Y:S02]  /*13060*/  LEA.HI.X.SX32 R105, R116, R0.reuse, 0x2, P4 ;  /* 0x0000000074697211 */ /* 0x080fe400020f16ff */
[-C--:B------:R-:W-:Y:S01]  /*13070*/  LEA.HI.X.SX32 R5, R113, R0.reuse, 0x2, P5 ;  /* 0x0000000071057211 */ /* 0x080fe200028f16ff */
[----:B-1----:R-:W-:Y:S01]  /*13080*/  IMAD.MOV.U32 R20, RZ, RZ, R10 ;  /* 0x000000ffff147224 */ /* 0x002fe200078e000a */
[----:B------:R-:W-:Y:S02]  /*13090*/  LEA R10, P1, R115, R3, 0x2 ;  /* 0x00000003730a7211 */ /* 0x000fe400078210ff */
[----:B------:R-:W-:Y:S01]  /*130a0*/  MOV R21, R11 ;  /* 0x0000000b00157202 */ /* 0x000fe20000000f00 */
[----:B------:R1:W-:Y:S01]  /*130b0*/  STL.64 [R1+0x710], R8 ;  /* 0x0007100801007387 */ /* 0x0003e20000100a00 */
[----:B------:R-:W-:-:S02]  /*130c0*/  LEA.HI.X.SX32 R107, R110, R0, 0x2, P2 ;  /* 0x000000006e6b7211 */ /* 0x000fc400010f16ff */
[----:B------:R-:W-:Y:S01]  /*130d0*/  LEA.HI.X.SX32 R11, R115, R0, 0x2, P1 ;  /* 0x00000000730b7211 */ /* 0x000fe200008f16ff */
[----:B------:R-:W-:Y:S01]  /*130e0*/  STL.64 [R1+0x9a8], R104 ;  /* 0x0009a86801007387 */ /* 0x000fe20000100a00 */
[----:B------:R-:W-:-:S03]  /*130f0*/  LEA R110, P2, R114, R3, 0x2 ;  /* 0x00000003726e7211 */ /* 0x000fc600078410ff */
[----:B------:R1:W-:Y:S01]  /*13100*/  STL.64 [R1+0xb60], R4 ;  /* 0x000b600401007387 */ /* 0x0003e20000100a00 */
[-C--:B------:R-:W-:Y:S02]  /*13110*/  LEA.HI.X.SX32 R111, R114, R0.reuse, 0x2, P2 ;  /* 0x00000000726f7211 */ /* 0x080fe400010f16ff */
[-C--:B-1----:R-:W-:Y:S01]  /*13120*/  LEA R8, P3, R250, R3.reuse, 0x2 ;  /* 0x00000003fa087211 */ /* 0x082fe200078610ff */
[----:B------:R1:W-:Y:S01]  /*13130*/  STL.64 [R1+0x718], R10 ;  /* 0x0007180a01007387 */ /* 0x0003e20000100a00 */
[-C--:B------:R-:W-:Y:S02]  /*13140*/  LEA R102, P6, R112, R3.reuse, 0x2 ;  /* 0x0000000370667211 */ /* 0x080fe400078c10ff */
[----:B------:R-:W-:Y:S02]  /*13150*/  LEA.HI.X.SX32 R9, R250, R0, 0x2, P3 ;  /* 0x00000000fa097211 */ /* 0x000fe400018f16ff */
[-C--:B------:R-:W-:Y:S02]  /*13160*/  LEA R4, P5, R248, R3.reuse, 0x2 ;  /* 0x00000003f8047211 */ /* 0x080fe400078a10ff */
[----:B------:R-:W-:-:S02]  /*13170*/  LEA R104, P4, R251, R3, 0x2 ;  /* 0x00000003fb687211 */ /* 0x000fc400078810ff */
[-C--:B-1----:R-:W-:Y:S02]  /*13180*/  LEA R10, P1, R16, R3.reuse, 0x2 ;  /* 0x00000003100a7211 */ /* 0x082fe400078210ff */
[-C--:B------:R-:W-:Y:S01]  /*13190*/  LEA.HI.X.SX32 R5, R248, R0.reuse, 0x2, P5 ;  /* 0x00000000f8057211 */ /* 0x080fe200028f16ff */
[----:B------:R1:W-:Y:S01]  /*131a0*/  STL.64 [R1+0x9b0], R110 ;  /* 0x0009b06e01007387 */ /* 0x0003e20000100a00 */
[-C--:B------:R-:W-:Y:S02]  /*131b0*/  LEA.HI.X.SX32 R103, R112, R0.reuse, 0x2, P6 ;  /* 0x0000000070677211 */ /* 0x080fe400030f16ff */
[-C--:B------:R-:W-:Y:S01]  /*131c0*/  LEA.HI.X.SX32 R11, R16, R0.reuse, 0x2, P1 ;  /* 0x00000000100b7211 */ /* 0x080fe200008f16ff */
[----:B------:R1:W-:Y:S01]  /*131d0*/  STL.64 [R1+0xb68], R8 ;  /* 0x000b680801007387 */ /* 0x0003e20000100a00 */
[----:B------:R-:W-:Y:S02]  /*131e0*/  LEA R112, P6, R247, R3, 0x2 ;  /* 0x00000003f7707211 */ /* 0x000fe400078c10ff */
[-C--:B------:R-:W-:Y:S01]  /*131f0*/  LEA.HI.X.SX32 R105, R251, R0.reuse, 0x2, P4 ;  /* 0x00000000fb697211 */ /* 0x080fe200020f16ff */
[----:B------:R1:W-:Y:S01]  /*13200*/  STL.64 [R1+0x720], R4 ;  /* 0x0007200401007387 */ /* 0x0003e20000100a00 */
[----:B------:R-:W-:-:S02]  /*13210*/  LEA.HI.X.SX32 R113, R247, R0, 0x2, P6 ;  /* 0x00000000f7717211 */ /* 0x000fc400030f16ff */
[CC--:B-1----:R-:W-:Y:S01]  /*13220*/  LEA R110, P4, R245.reuse, R3.reuse, 0x2 ;  /* 0x00000003f56e7211 */ /* 0x0c2fe200078810ff */
[----:B------:R1:W-:Y:S01]  /*13230*/  STL.64 [R1+0xb70], R10 ;  /* 0x000b700a01007387 */ /* 0x0003e20000100a00 */
[-C--:B------:R-:W-:Y:S02]  /*13240*/  LEA R8, P3, R246, R3.reuse, 0x2 ;  /* 0x00000003f6087211 */ /* 0x080fe400078610ff */
[-C--:B------:R-:W-:Y:S02]  /*13250*/  LEA R4, P5, R20, R3.reuse, 0x2 ;  /* 0x0000000314047211 */ /* 0x080fe400078a10ff */
[-C--:B------:R-:W-:Y:S02]  /*13260*/  LEA.HI.X.SX32 R9, R246, R0.reuse, 0x2, P3 ;  /* 0x00000000f6097211 */ /* 0x080fe400018f16ff */
[----:B------:R-:W-:Y:S02]  /*13270*/  LEA.HI.X.SX32 R111, R245, R0, 0x2, P4 ;  /* 0x00000000f56f7211 */ /* 0x000fe400020f16ff */
[----:B-1----:R-:W-:-:S02]  /*13280*/  LEA R10, P1, R6, R3, 0x2 ;  /* 0x00000003060a7211 */ /* 0x002fc400078210ff */
[CC--:B------:R-:W-:Y:S02]  /*13290*/  LEA R116, P2, R17.reuse, R3.reuse, 0x2 ;  /* 0x0000000311747211 */ /* 0x0c0fe400078410ff */
[-C--:B------:R-:W-:Y:S01]  /*132a0*/  LEA.HI.X.SX32 R5, R20, R0.reuse, 0x2, P5 ;  /* 0x0000000014057211 */ /* 0x080fe200028f16ff */
[----:B------:R-:W-:Y:S01]  /*132b0*/  STL.64 [R1+0x9b8], R112 ;  /* 0x0009b87001007387 */ /* 0x000fe20000100a00 */
[-C--:B------:R-:W-:Y:S02]  /*132c0*/  LEA.HI.X.SX32 R11, R6, R0.reuse, 0x2, P1 ;  /* 0x00000000060b7211 */ /* 0x080fe400008f16ff */
[----:B------:R-:W-:Y:S01]  /*132d0*/  LEA.HI.X.SX32 R117, R17, R0, 0x2, P2 ;  /* 0x0000000011757211 */ /* 0x000fe200010f16ff */
[----:B------:R1:W-:Y:S01]  /*132e0*/  STL.64 [R1+0x730], R8 ;  /* 0x0007300801007387 */ /* 0x0003e20000100a00 */
[----:B------:R-:W-:-:S03]  /*132f0*/  LEA R16, P2, R15, R3, 0x2 ;  /* 0x000000030f107211 */ /* 0x000fc600078410ff */
[----:B------:R-:W-:Y:S01]  /*13300*/  STL.64 [R1+0x9c0], R110 ;  /* 0x0009c06e01007387 */ /* 0x000fe20000100a00 */
[----:B------:R-:W-:-:S03]  /*13310*/  LEA R114, P6, R21, R3, 0x2 ;  /* 0x0000000315727211 */ /* 0x000fc600078c10ff */
[----:B------:R2:W-:Y:S01]  /*13320*/  STL.64 [R1+0xb78], R4 ;  /* 0x000b780401007387 */ /* 0x0005e20000100a00 */
[----:B-1----:R-:W-:-:S03]  /*13330*/  LEA R8, P3, R18, R3, 0x2 ;  /* 0x0000000312087211 */ /* 0x002fc600078610ff */
[----:B------:R1:W-:Y:S01]  /*13340*/  STL.64 [R1+0x738], R10 ;  /* 0x0007380a01007387 */ /* 0x0003e20000100a00 */
[-C--:B------:R-:W-:Y:S02]  /*13350*/  LEA.HI.X.SX32 R17, R15, R0.reuse, 0x2, P2 ;  /* 0x000000000f117211 */ /* 0x080fe400010f16ff */
[-C--:B------:R-:W-:Y:S02]  /*13360*/  LEA.HI.X.SX32 R9, R18, R0.reuse, 0x2, P3 ;  /* 0x0000000012097211 */ /* 0x080fe400018f16ff */
[-C--:B--2---:R-:W-:Y:S02]  /*13370*/  LEA R4, P5, R25, R3.reuse, 0x2 ;  /* 0x0000000319047211 */ /* 0x084fe400078a10ff */
[-C--:B-1----:R-:W-:Y:S02]  /*13380*/  LEA R10, P1, R13, R3.reuse, 0x2 ;  /* 0x000000030d0a7211 */ /* 0x082fe400078210ff */
[----:B------:R-:W-:Y:S01]  /*13390*/  LEA.HI.X.SX32 R5, R25, R0, 0x2, P5 ;  /* 0x0000000019057211 */ /* 0x000fe200028f16ff */
[----:B------:R1:W-:Y:S01]  /*133a0*/  STL.64 [R1+0xb80], R8 ;  /* 0x000b800801007387 */ /* 0x0003e20000100a00 */
[----:B------:R-:W-:-:S02]  /*133b0*/  LEA R110, P4, R24, R3, 0x2 ;  /* 0x00000003186e7211 */ /* 0x000fc400078810ff */
[-C--:B------:R-:W-:Y:S02]  /*133c0*/  LEA.HI.X.SX32 R115, R21, R0.reuse, 0x2, P6 ;  /* 0x0000000015737211 */ /* 0x080fe400030f16ff */
[-C--:B------:R-:W-:Y:S01]  /*133d0*/  LEA.HI.X.SX32 R11, R13, R0.reuse, 0x2, P1 ;  /* 0x000000000d0b7211 */ /* 0x080fe200008f16ff */
[----:B------:R2:W-:Y:S01]  /*133e0*/  STL.64 [R1+0x9c8], R16 ;  /* 0x0009c81001007387 */ /* 0x0005e20000100a00 */
[-C--:B------:R-:W-:Y:S02]  /*133f0*/  LEA R20, P6, R152, R3.reuse, 0x2 ;  /* 0x0000000398147211 */ /* 0x080fe400078c10ff */
[-C--:B------:R-:W-:Y:S01]  /*13400*/  LEA.HI.X.SX32 R111, R24, R0.reuse, 0x2, P4 ;  /* 0x00000000186f7211 */ /* 0x080fe200020f16ff */
[----:B------:R2:W-:Y:S01]  /*13410*/  STL.64 [R1+0x748], R4 ;  /* 0x0007480401007387 */ /* 0x0005e20000100a00 */
[C---:B-1----:R-:W-:Y:S02]  /*13420*/  LEA R8, P3, R153.reuse, R3, 0x2 ;  /* 0x0000000399087211 */ /* 0x042fe400078610ff */
[-C--:B------:R-:W-:Y:S01]  /*13430*/  LEA.HI.X.SX32 R21, R152, R0.reuse, 0x2, P6 ;  /* 0x0000000098157211 */ /* 0x080fe200030f16ff */
[----:B------:R1:W-:Y:S01]  /*13440*/  STL.64 [R1+0xb88], R10 ;  /* 0x000b880a01007387 */ /* 0x0003e20000100a00 */
[----:B------:R-:W-:-:S02]  /*13450*/  LEA.HI.X.SX32 R9, R153, R0, 0x2, P3 ;  /* 0x0000000099097211 */ /* 0x000fc400018f16ff */
[-C--:B--2---:R-:W-:Y:S02]  /*13460*/  LEA R16, P4, R28, R3.reuse, 0x2 ;  /* 0x000000031c107211 */ /* 0x084fe400078810ff */
[CC--:B------:R-:W-:Y:S02]  /*13470*/  LEA R4, P5, R29.reuse, R3.reuse, 0x2 ;  /* 0x000000031d047211 */ /* 0x0c0fe400078a10ff */
[-C--:B------:R-:W-:Y:S02]  /*13480*/  LEA R112, P2, R12, R3.reuse, 0x2 ;  /* 0x000000030c707211 */ /* 0x080fe400078410ff */
[-C--:B-1----:R-:W-:Y:S02]  /*13490*/  LEA R10, P1, R22, R3.reuse, 0x2 ;  /* 0x00000003160a7211 */ /* 0x082fe400078210ff */
[-C--:B------:R-:W-:Y:S01]  /*134a0*/  LEA.HI.X.SX32 R5, R29, R0.reuse, 0x2, P5 ;  /* 0x000000001d057211 */ /* 0x080fe200028f16ff */
[----:B------:R-:W-:Y:S01]  /*134b0*/  STL.64 [R1+0x9d0], R20 ;  /* 0x0009d01401007387 */ /* 0x000fe20000100a00 */
[-C--:B------:R-:W-:Y:S01]  /*134c0*/  LEA.HI.X.SX32 R17, R28, R0.reuse, 0x2, P4 ;  /* 0x000000001c117211 */ /* 0x080fe200020f16ff */
[----:B------:R-:W-:Y:S01]  /*134d0*/  IMAD R201, R201, UR15, RZ ;  /* 0x0000000fc9c97c24 */ /* 0x000fe2000f8e02ff */
[-C--:B------:R-:W-:Y:S01]  /*134e0*/  LEA.HI.X.SX32 R11, R22, R0.reuse, 0x2, P1 ;  /* 0x00000000160b7211 */ /* 0x080fe200008f16ff */
[----:B------:R1:W-:Y:S01]  /*134f0*/  STL.64 [R1+0x750], R8 ;  /* 0x0007500801007387 */ /* 0x0003e20000100a00 */
[----:B------:R-:W-:Y:S01]  /*13500*/  LEA.HI.X.SX32 R113, R12, R0, 0x2, P2 ;  /* 0x000000000c717211 */ /* 0x000fe200010f16ff */
[----:B------:R-:W-:Y:S01]  /*13510*/  IMAD R196, R196, UR10, RZ ;  /* 0x0000000ac4c47c24 */ /* 0x000fe2000f8e02ff */
[-C--:B------:R-:W-:Y:S01]  /*13520*/  LEA R12, P2, R190, R3.reuse, 0x2 ;  /* 0x00000003be0c7211 */ /* 0x080fe200078410ff */
[----:B------:R2:W-:Y:S01]  /*13530*/  STL.64 [R1+0xb90], R4 ;  /* 0x000b900401007387 */ /* 0x0005e20000100a00 */
[-C--:B------:R-:W-:Y:S01]  /*13540*/  LEA R124, P6, R23, R3.reuse, 0x2 ;  /* 0x00000003177c7211 */ /* 0x080fe200078c10ff */
[----:B------:R-:W-:Y:S01]  /*13550*/  IMAD R203, R203, UR17, RZ ;  /* 0x00000011cbcb7c24 */ /* 0x000fe2000f8e02ff */
[----:B------:R-:W-:Y:S01]  /*13560*/  LEA R122, P4, R192, R3, 0x2 ;  /* 0x00000003c07a7211 */ /* 0x000fe200078810ff */
[----:B------:R-:W-:Y:S01]  /*13570*/  STL.64 [R1+0x9d8], R16 ;  /* 0x0009d81001007387 */ /* 0x000fe20000100a00 */
[----:B------:R-:W-:-:S02]  /*13580*/  IMAD R202, R202, UR16, RZ ;  /* 0x00000010caca7c24 */ /* 0x000fc4000f8e02ff */
[----:B------:R-:W-:Y:S01]  /*13590*/  IMAD R205, R205, UR19, RZ ;  /* 0x00000013cdcd7c24 */ /* 0x000fe2000f8e02ff */
[-C--:B-1----:R-:W-:Y:S01]  /*135a0*/  LEA R8, P3, R191, R3.reuse, 0x2 ;  /* 0x00000003bf087211 */ /* 0x082fe200078610ff */
[----:B------:R1:W-:Y:S01]  /*135b0*/  STL.64 [R1+0x760], R10 ;  /* 0x0007600a01007387 */ /* 0x0003e20000100a00 */
[----:B------:R-:W-:Y:S02]  /*135c0*/  IMAD R200, R200, UR14, RZ ;  /* 0x0000000ec8c87c24 */ /* 0x000fe4000f8e02ff */
[----:B------:R-:W-:Y:S01]  /*135d0*/  IMAD R204, R204, UR18, RZ ;  /* 0x00000012cccc7c24 */ /* 0x000fe2000f8e02ff */
[-C--:B--2---:R-:W-:Y:S01]  /*135e0*/  LEA R4, P5, R193, R3.reuse, 0x2 ;  /* 0x00000003c1047211 */ /* 0x084fe200078a10ff */
[----:B------:R-:W-:Y:S01]  /*135f0*/  IMAD R225, R225, UR39, RZ ;  /* 0x00000027e1e17c24 */ /* 0x000fe2000f8e02ff */
[-C--:B------:R-:W-:Y:S01]  /*13600*/  LEA.HI.X.SX32 R9, R191, R0.reuse, 0x2, P3 ;  /* 0x00000000bf097211 */ /* 0x080fe200018f16ff */
[----:B------:R-:W-:Y:S01]  /*13610*/  IMAD R229, R229, UR43, RZ ;  /* 0x0000002be5e57c24 */ /* 0x000fe2000f8e02ff */
[-C--:B------:R-:W-:Y:S01]  /*13620*/  LEA.HI.X.SX32 R13, R190, R0.reuse, 0x2, P2 ;  /* 0x00000000be0d7211 */ /* 0x080fe200010f16ff */
[----:B------:R-:W-:Y:S01]  /*13630*/  IMAD R230, R230, UR44, RZ ;  /* 0x0000002ce6e67c24 */ /* 0x000fe2000f8e02ff */
[-C--:B------:R-:W-:Y:S01]  /*13640*/  LEA.HI.X.SX32 R5, R193, R0.reuse, 0x2, P5 ;  /* 0x00000000c1057211 */ /* 0x080fe200028f16ff */
[----:B------:R-:W-:Y:S01]  /*13650*/  IMAD R231, R231, UR45, RZ ;  /* 0x0000002de7e77c24 */ /* 0x000fe2000f8e02ff */
[-C--:B-1----:R-:W-:Y:S01]  /*13660*/  LEA R10, P1, R195, R3.reuse, 0x2 ;  /* 0x00000003c30a7211 */ /* 0x082fe200078210ff */
        /* <DEDUP_REMOVED lines=8> */
[----:B------:R3:W-:Y:S01]  /*136f0*/  STL.64 [R1+0x768], R4 ;  /* 0x0007680401007387 */ /* 0x0007e20000100a00 */
[-C--:B------:R-:W-:Y:S01]  /*13700*/  LEA.HI.X.SX32 R17, R194, R0.reuse, 0x2, P6 ;  /* 0x00000000c2117211 */ /* 0x080fe200030f16ff */
[----:B------:R-:W-:Y:S01]  /*13710*/  IMAD R233, R233, UR47, RZ ;  /* 0x0000002fe9e97c24 */ /* 0x000fe2000f8e02ff */
[-C--:B------:R-:W-:Y:S01]  /*13720*/  LEA R118, P2, R196, R3.reuse, 0x2 ;  /* 0x00000003c4767211 */ /* 0x080fe200078410ff */
[----:B------:R-:W-:Y:S01]  /*13730*/  IMAD R235, R235, UR49, RZ ;  /* 0x00000031ebeb7c24 */ /* 0x000fe2000f8e02ff */
[-C--:B-1----:R-:W-:Y:S01]  /*13740*/  LEA R8, P3, R197, R3.reuse, 0x2 ;  /* 0x00000003c5087211 */ /* 0x082fe200078610ff */
[----:B------:R1:W-:Y:S01]  /*13750*/  STL.64 [R1+0xba0], R10 ;  /* 0x000ba00a01007387 */ /* 0x0003e20000100a00 */
[----:B------:R-:W-:Y:S01]  /*13760*/  IMAD R237, R237, UR51, RZ ;  /* 0x00000033eded7c24 */ /* 0x000fe2000f8e02ff */
[-C--:B--2---:R-:W-:Y:S01]  /*13770*/  LEA R12, P4, R198, R3.reuse, 0x2 ;  /* 0x00000003c60c7211 */ /* 0x084fe200078810ff */
[----:B------:R-:W-:Y:S01]  /*13780*/  IMAD R238, R238, UR52, RZ ;  /* 0x00000034eeee7c24 */ /* 0x000fe2000f8e02ff */
[-C--:B------:R-:W-:Y:S01]  /*13790*/  LEA.HI.X.SX32 R9, R197, R0.reuse, 0x2, P3 ;  /* 0x00000000c5097211 */ /* 0x080fe200018f16ff */
[----:B------:R-:W2:Y:S01]  /*137a0*/  LDC R23, c[0x0][0x230] ;  /* 0x00008c00ff177b82 */ /* 0x000ea20000000800 */
[----:B---3--:R-:W-:Y:S01]  /*137b0*/  LEA R4, P5, R199, R3, 0x2 ;  /* 0x00000003c7047211 */ /* 0x008fe200078a10ff */
[----:B------:R3:W-:Y:S01]  /*137c0*/  STL.64 [R1+0x9e8], R16 ;  /* 0x0009e81001007387 */ /* 0x0007e20000100a00 */
[----:B------:R-:W-:-:S02]  /*137d0*/  LEA.HI.X.SX32 R13, R198, R0, 0x2, P4 ;  /* 0x00000000c60d7211 */ /* 0x000fc400020f16ff */
[-C--:B------:R-:W-:Y:S02]  /*137e0*/  LEA.HI.X.SX32 R5, R199, R0.reuse, 0x2, P5 ;  /* 0x00000000c7057211 */ /* 0x080fe400028f16ff */
[CC--:B-1----:R-:W-:Y:S01]  /*137f0*/  LEA R10, P1, R201.reuse, R3.reuse, 0x2 ;  /* 0x00000003c90a7211 */ /* 0x0c2fe200078210ff */
[----:B------:R1:W-:Y:S01]  /*13800*/  STL.64 [R1+0x770], R8 ;  /* 0x0007700801007387 */ /* 0x0003e20000100a00 */
[-C--:B------:R-:W-:Y:S01]  /*13810*/  LEA.HI.X.SX32 R119, R196, R0.reuse, 0x2, P2 ;  /* 0x00000000c4777211 */ /* 0x080fe200010f16ff */
[----:B------:R-:W-:Y:S01]  /*13820*/  IMAD R236, R236, UR50, RZ ;  /* 0x00000032ecec7c24 */ /* 0x000fe2000f8e02ff */
[----:B------:R-:W-:Y:S01]  /*13830*/  LEA.HI.X.SX32 R11, R201, R0, 0x2, P1 ;  /* 0x00000000c90b7211 */ /* 0x000fe200008f16ff */
[----:B------:R4:W-:Y:S01]  /*13840*/  STL.64 [R1+0xba8], R4 ;  /* 0x000ba80401007387 */ /* 0x0009e20000100a00 */
[----:B------:R-:W-:Y:S01]  /*13850*/  IMAD R240, R240, UR54, RZ ;  /* 0x00000036f0f07c24 */ /* 0x000fe2000f8e02ff */
[----:B---3--:R-:W-:Y:S01]  /*13860*/  LEA R16, P2, R202, R3, 0x2 ;  /* 0x00000003ca107211 */ /* 0x008fe200078410ff */
[----:B------:R-:W-:Y:S01]  /*13870*/  IMAD R239, R239, UR53, RZ ;  /* 0x00000035efef7c24 */ /* 0x000fe2000f8e02ff */
[----:B------:R-:W-:Y:S01]  /*13880*/  STL.64 [R1+0x9f0], R12 ;  /* 0x0009f00c01007387 */ /* 0x000fe20000100a00 */
[----:B------:R-:W-:-:S02]  /*13890*/  IMAD R241, R241, UR55, RZ ;  /* 0x00000037f1f17c24 */ /* 0x000fc4000f8e02ff */
[----:B------:R-:W-:Y:S01]  /*138a0*/  IMAD R242, R242, UR56, RZ ;  /* 0x00000038f2f27c24 */ /* 0x000fe2000f8e02ff */
[-C--:B-1----:R-:W-:Y:S01]  /*138b0*/  LEA R8, P3, R203, R3.reuse, 0x2 ;  /* 0x00000003cb087211 */ /* 0x082fe200078610ff */
[----:B------:R1:W-:Y:S01]  /*138c0*/  STL.64 [R1+0x778], R10 ;  /* 0x0007780a01007387 */ /* 0x0003e20000100a00 */
[-C--:B------:R-:W-:Y:S01]  /*138d0*/  LEA R120, P6, R200, R3.reuse, 0x2 ;  /* 0x00000003c8787211 */ /* 0x080fe200078c10ff */
[----:B------:R-:W-:Y:S01]  /*138e0*/  IMAD R243, R243, UR57, RZ ;  /* 0x00000039f3f37c24 */ /* 0x000fe2000f8e02ff */
[-C--:B----4-:R-:W-:Y:S01]  /*138f0*/  LEA R4, P5, R205, R3.reuse, 0x2 ;  /* 0x00000003cd047211 */ /* 0x090fe200078a10ff */
[----:B------:R-:W-:Y:S01]  /*13900*/  IMAD R249, R249, UR60, RZ ;  /* 0x0000003cf9f97c24 */ /* 0x000fe2000f8e02ff */
[-C--:B------:R-:W-:Y:S01]  /*13910*/  LEA.HI.X.SX32 R9, R203, R0.reuse, 0x2, P3 ;  /* 0x00000000cb097211 */ /* 0x080fe200018f16ff */
[----:B------:R-:W-:Y:S01]  /*13920*/  IMAD R244, R244, UR58, RZ ;  /* 0x0000003af4f47c24 */ /* 0x000fe2000f8e02ff */
[-C--:B------:R-:W-:Y:S01]  /*13930*/  LEA.HI.X.SX32 R17, R202, R0.reuse, 0x2, P2 ;  /* 0x00000000ca117211 */ /* 0x080fe200010f16ff */
[----:B------:R-:W-:Y:S01]  /*13940*/  IMAD R252, R252, UR59, RZ ;  /* 0x0000003bfcfc7c24 */ /* 0x000fe2000f8e02ff */
[----:B------:R-:W-:Y:S01]  /*13950*/  LEA.HI.X.SX32 R5, R205, R0, 0x2, P5 ;  /* 0x00000000cd057211 */ /* 0x000fe200028f16ff */
[----:B------:R-:W-:Y:S01]  /*13960*/  UIADD3 UR6, UR4, 0x3f, URZ ;  /* 0x0000003f04067890 */ /* 0x000fe2000fffe03f */
[----:B------:R-:W3:Y:S01]  /*13970*/  LDC R22, c[0x0][0x230] ;  /* 0x00008c00ff167b82 */ /* 0x000ee20000000800 */
[-C--:B-1----:R-:W-:Y:S01]  /*13980*/  LEA R10, P1, R207, R3.reuse, 0x2 ;  /* 0x00000003cf0a7211 */ /* 0x082fe200078210ff */
[----:B------:R1:W-:Y:S01]  /*13990*/  STL.64 [R1+0xbb0], R8 ;  /* 0x000bb00801007387 */ /* 0x0003e20000100a00 */
[----:B------:R-:W-:-:S02]  /*139a0*/  LEA R132, P4, R204, R3, 0x2 ;  /* 0x00000003cc847211 */ /* 0x000fc400078810ff */
[-C--:B------:R-:W-:Y:S02]  /*139b0*/  LEA.HI.X.SX32 R121, R200, R0.reuse, 0x2, P6 ;  /* 0x00000000c8797211 */ /* 0x080fe400030f16ff */
[-C--:B------:R-:W-:Y:S01]  /*139c0*/  LEA.HI.X.SX32 R11, R207, R0.reuse, 0x2, P1 ;  /* 0x00000000cf0b7211 */ /* 0x080fe200008f16ff */
[----:B------:R4:W-:Y:S01]  /*139d0*/  STL.64 [R1+0x9f8], R16 ;  /* 0x0009f81001007387 */ /* 0x0009e20000100a00 */
[-C--:B------:R-:W-:Y:S01]  /*139e0*/  LEA R12, P6, R206, R3.reuse, 0x2 ;  /* 0x00000003ce0c7211 */ /* 0x080fe200078c10ff */
[----:B------:R-:W3:Y:S01]  /*139f0*/  LDC R29, c[0x0][0x230] ;  /* 0x00008c00ff1d7b82 */ /* 0x000ee20000000800 */
[-C--:B------:R-:W-:Y:S01]  /*13a00*/  LEA.HI.X.SX32 R133, R204, R0.reuse, 0x2, P4 ;  /* 0x00000000cc857211 */ /* 0x080fe200020f16ff */
[----:B------:R2:W-:Y:S01]  /*13a10*/  STL.64 [R1+0x788], R4 ;  /* 0x0007880401007387 */ /* 0x0005e20000100a00 */
[-C--:B-1----:R-:W-:Y:S02]  /*13a20*/  LEA R8, P3, R209, R3.reuse, 0x2 ;  /* 0x00000003d1087211 */ /* 0x082fe400078610ff */
[----:B------:R-:W-:Y:S01]  /*13a30*/  LEA.HI.X.SX32 R13, R206, R0, 0x2, P6 ;  /* 0x00000000ce0d7211 */ /* 0x000fe200030f16ff */
[----:B------:R1:W-:Y:S01]  /*13a40*/  STL.64 [R1+0xbb8], R10 ;  /* 0x000bb80a01007387 */ /* 0x0003e20000100a00 */
[----:B------:R-:W-:-:S02]  /*13a50*/  LEA R130, P2, R208, R3, 0x2 ;  /* 0x00000003d0827211 */ /* 0x000fc400078410ff */
[CC--:B----4-:R-:W-:Y:S02]  /*13a60*/  LEA R16, P4, R210.reuse, R3.reuse, 0x2 ;  /* 0x00000003d2107211 */ /* 0x0d0fe400078810ff */
[-C--:B--2---:R-:W-:Y:S02]  /*13a70*/  LEA R4, P5, R211, R3.reuse, 0x2 ;  /* 0x00000003d3047211 */ /* 0x084fe400078a10ff */
[-C--:B------:R-:W-:Y:S02]  /*13a80*/  LEA.HI.X.SX32 R9, R209, R0.reuse, 0x2, P3 ;  /* 0x00000000d1097211 */ /* 0x080fe400018f16ff */
[----:B-1----:R-:W-:Y:S02]  /*13a90*/  LEA R10, P1, R213, R3, 0x2 ;  /* 0x00000003d50a7211 */ /* 0x002fe400078210ff */
[-C--:B------:R-:W-:Y:S01]  /*13aa0*/  LEA.HI.X.SX32 R5, R211, R0.reuse, 0x2, P5 ;  /* 0x00000000d3057211 */ /* 0x080fe200028f16ff */
[----:B------:R1:W-:Y:S01]  /*13ab0*/  STL.64 [R1+0xa00], R12 ;  /* 0x000a000c01007387 */ /* 0x0003e20000100a00 */
[----:B------:R-:W-:-:S02]  /*13ac0*/  LEA.HI.X.SX32 R17, R210, R0, 0x2, P4 ;  /* 0x00000000d2117211 */ /* 0x000fc400020f16ff */
[-C--:B------:R-:W-:Y:S02]  /*13ad0*/  LEA.HI.X.SX32 R131, R208, R0.reuse, 0x2, P2 ;  /* 0x00000000d0837211 */ /* 0x080fe400010f16ff */
[----:B------:R-:W-:Y:S01]  /*13ae0*/  LEA.HI.X.SX32 R11, R213, R0, 0x2, P1 ;  /* 0x00000000d50b7211 */ /* 0x000fe200008f16ff */
[----:B------:R2:W-:Y:S01]  /*13af0*/  STL.64 [R1+0x790], R8 ;  /* 0x0007900801007387 */ /* 0x0005e20000100a00 */
[----:B------:R-:W-:-:S03]  /*13b00*/  LEA R126, P6, R212, R3, 0x2 ;  /* 0x00000003d47e7211 */ /* 0x000fc600078c10ff */
[----:B------:R4:W-:Y:S01]  /*13b10*/  STL.64 [R1+0xbc0], R4 ;  /* 0x000bc00401007387 */ /* 0x0009e20000100a00 */
[----:B-1----:R-:W-:-:S03]  /*13b20*/  LEA R12, P2, R214, R3, 0x2 ;  /* 0x00000003d60c7211 */ /* 0x002fc600078410ff */
[----:B------:R-:W-:Y:S01]  /*13b30*/  STL.64 [R1+0xa08], R16 ;  /* 0x000a081001007387 */ /* 0x000fe20000100a00 */
[-C--:B------:R-:W-:Y:S02]  /*13b40*/  LEA.HI.X.SX32 R13, R214, R0.reuse, 0x2, P2 ;  /* 0x00000000d60d7211 */ /* 0x080fe400010f16ff */
[-C--:B--2---:R-:W-:Y:S01]  /*13b50*/  LEA R8, P3, R215, R3.reuse, 0x2 ;  /* 0x00000003d7087211 */ /* 0x084fe200078610ff */
[----:B------:R1:W-:Y:S01]  /*13b60*/  STL.64 [R1+0x7a8], R10 ;  /* 0x0007a80a01007387 */ /* 0x0003e20000100a00 */
[-C--:B----4-:R-:W-:Y:S02]  /*13b70*/  LEA R4, P5, R217, R3.reuse, 0x2 ;  /* 0x00000003d9047211 */ /* 0x090fe400078a10ff */
[-C--:B------:R-:W-:Y:S01]  /*13b80*/  LEA.HI.X.SX32 R9, R215, R0.reuse, 0x2, P3 ;  /* 0x00000000d7097211 */ /* 0x080fe200018f16ff */
[----:B------:R2:W-:Y:S01]  /*13b90*/  STL.64 [R1+0xa10], R12 ;  /* 0x000a100c01007387 */ /* 0x0005e20000100a00 */
[----:B------:R-:W-:Y:S02]  /*13ba0*/  LEA R128, P4, R216, R3, 0x2 ;  /* 0x00000003d8807211 */ /* 0x000fe400078810ff */
[----:B------:R-:W-:-:S02]  /*13bb0*/  LEA.HI.X.SX32 R127, R212, R0, 0x2, P6 ;  /* 0x00000000d47f7211 */ /* 0x000fc400030f16ff */
[-C--:B-1----:R-:W-:Y:S02]  /*13bc0*/  LEA R10, P1, R219, R3.reuse, 0x2 ;  /* 0x00000003db0a7211 */ /* 0x082fe400078210ff */
[-C--:B------:R-:W-:Y:S02]  /*13bd0*/  LEA.HI.X.SX32 R5, R217, R0.reuse, 0x2, P5 ;  /* 0x00000000d9057211 */ /* 0x080fe400028f16ff */
[-C--:B------:R-:W-:Y:S02]  /*13be0*/  LEA R16, P6, R218, R3.reuse, 0x2 ;  /* 0x00000003da107211 */ /* 0x080fe400078c10ff */
[-C--:B------:R-:W-:Y:S02]  /*13bf0*/  LEA.HI.X.SX32 R11, R219, R0.reuse, 0x2, P1 ;  /* 0x00000000db0b7211 */ /* 0x080fe400008f16ff */
[----:B--2---:R-:W-:Y:S01]  /*13c00*/  LEA R12, P3, R221, R3, 0x2 ;  /* 0x00000003dd0c7211 */ /* 0x004fe200078610ff */
[----:B------:R1:W-:Y:S01]  /*13c10*/  STL.64 [R1+0xbc8], R8 ;  /* 0x000bc80801007387 */ /* 0x0003e20000100a00 */
[----:B------:R-:W-:-:S02]  /*13c20*/  LEA.HI.X.SX32 R129, R216, R0, 0x2, P4 ;  /* 0x00000000d8817211 */ /* 0x000fc400020f16ff */
[-C--:B------:R-:W-:Y:S01]  /*13c30*/  LEA.HI.X.SX32 R17, R218, R0.reuse, 0x2, P6 ;  /* 0x00000000da117211 */ /* 0x080fe200030f16ff */
[----:B------:R2:W-:Y:S01]  /*13c40*/  STL.64 [R1+0x7b0], R4 ;  /* 0x0007b00401007387 */ /* 0x0005e20000100a00 */
[----:B------:R-:W-:-:S03]  /*13c50*/  LEA.HI.X.SX32 R13, R221, R0, 0x2, P3 ;  /* 0x00000000dd0d7211 */ /* 0x000fc600018f16ff */
[----:B------:R4:W-:Y:S01]  /*13c60*/  STL.64 [R1+0xbd0], R10 ;  /* 0x000bd00a01007387 */ /* 0x0009e20000100a00 */
[-C--:B------:R-:W-:Y:S02]  /*13c70*/  LEA R140, P2, R220, R3.reuse, 0x2 ;  /* 0x00000003dc8c7211 */ /* 0x080fe400078410ff */
[CC--:B-1----:R-:W-:Y:S02]  /*13c80*/  LEA R8, P4, R222.reuse, R3.reuse, 0x2 ;  /* 0x00000003de087211 */ /* 0x0c2fe400078810ff */
[-C--:B--2---:R-:W-:Y:S01]  /*13c90*/  LEA R4, P5, R223, R3.reuse, 0x2 ;  /* 0x00000003df047211 */ /* 0x084fe200078a10ff */
[----:B------:R1:W-:Y:S01]  /*13ca0*/  STL.64 [R1+0xa18], R16 ;  /* 0x000a181001007387 */ /* 0x0003e20000100a00 */
[-C--:B------:R-:W-:Y:S02]  /*13cb0*/  LEA.HI.X.SX32 R9, R222, R0.reuse, 0x2, P4 ;  /* 0x00000000de097211 */ /* 0x080fe400020f16ff */
[----:B----4-:R-:W-:Y:S01]  /*13cc0*/  LEA R10, P1, R225, R3, 0x2 ;  /* 0x00000003e10a7211 */ /* 0x010fe200078210ff */
[----:B------:R2:W-:Y:S01]  /*13cd0*/  STL.64 [R1+0x7c0], R12 ;  /* 0x0007c00c01007387 */ /* 0x0005e20000100a00 */
[----:B------:R-:W-:-:S02]  /*13ce0*/  LEA.HI.X.SX32 R5, R223, R0, 0x2, P5 ;  /* 0x00000000df057211 */ /* 0x000fc400028f16ff */
[-C--:B------:R-:W-:Y:S02]  /*13cf0*/  LEA R138, P6, R224, R3.reuse, 0x2 ;  /* 0x00000003e08a7211 */ /* 0x080fe400078c10ff */
[-C--:B------:R-:W-:Y:S02]  /*13d00*/  LEA.HI.X.SX32 R11, R225, R0.reuse, 0x2, P1 ;  /* 0x00000000e10b7211 */ /* 0x080fe400008f16ff */
[-C--:B------:R-:W-:Y:S01]  /*13d10*/  LEA.HI.X.SX32 R141, R220, R0.reuse, 0x2, P2 ;  /* 0x00000000dc8d7211 */ /* 0x080fe200010f16ff */
[----:B------:R4:W-:Y:S01]  /*13d20*/  STL.64 [R1+0xa20], R8 ;  /* 0x000a200801007387 */ /* 0x0009e20000100a00 */
[-C--:B-1----:R-:W-:Y:S02]  /*13d30*/  LEA R16, P2, R226, R3.reuse, 0x2 ;  /* 0x00000003e2107211 */ /* 0x082fe400078410ff */
[-C--:B------:R-:W-:Y:S02]  /*13d40*/  LEA R134, P4, R228, R3.reuse, 0x2 ;  /* 0x00000003e4867211 */ /* 0x080fe400078810ff */
[----:B--2---:R-:W-:Y:S01]  /*13d50*/  LEA R12, P3, R227, R3, 0x2 ;  /* 0x00000003e30c7211 */ /* 0x004fe200078610ff */
[----:B------:R1:W-:Y:S01]  /*13d60*/  STL.64 [R1+0xbe0], R4 ;  /* 0x000be00401007387 */ /* 0x0003e20000100a00 */
[----:B------:R-:W-:-:S02]  /*13d70*/  LEA.HI.X.SX32 R139, R224, R0, 0x2, P6 ;  /* 0x00000000e08b7211 */ /* 0x000fc400030f16ff */
[-C--:B------:R-:W-:Y:S01]  /*13d80*/  LEA.HI.X.SX32 R13, R227, R0.reuse, 0x2, P3 ;  /* 0x00000000e30d7211 */ /* 0x080fe200018f16ff */
[----:B------:R2:W-:Y:S01]  /*13d90*/  STL.64 [R1+0x7c8], R10 ;  /* 0x0007c80a01007387 */ /* 0x0005e20000100a00 */
[-C--:B----4-:R-:W-:Y:S02]  /*13da0*/  LEA R8, P5, R229, R3.reuse, 0x2 ;  /* 0x00000003e5087211 */ /* 0x090fe400078a10ff */
[-C--:B------:R-:W-:Y:S02]  /*13db0*/  LEA.HI.X.SX32 R17, R226, R0.reuse, 0x2, P2 ;  /* 0x00000000e2117211 */ /* 0x080fe400010f16ff */
[----:B------:R-:W-:Y:S02]  /*13dc0*/  LEA.HI.X.SX32 R135, R228, R0, 0x2, P4 ;  /* 0x00000000e4877211 */ /* 0x000fe400020f16ff */
[-C--:B-1----:R-:W-:Y:S02]  /*13dd0*/  LEA R4, P6, R230, R3.reuse, 0x2 ;  /* 0x00000003e6047211 */ /* 0x082fe400078c10ff */
[----:B------:R-:W-:-:S02]  /*13de0*/  LEA R18, P4, R234, R3, 0x2 ;  /* 0x00000003ea127211 */ /* 0x000fc400078810ff */
[-C--:B--2---:R-:W-:Y:S02]  /*13df0*/  LEA R10, P1, R231, R3.reuse, 0x2 ;  /* 0x00000003e70a7211 */ /* 0x084fe400078210ff */
[-C--:B------:R-:W-:Y:S01]  /*13e00*/  LEA.HI.X.SX32 R9, R229, R0.reuse, 0x2, P5 ;  /* 0x00000000e5097211 */ /* 0x080fe200028f16ff */
[----:B------:R1:W-:Y:S01]  /*13e10*/  STL.64 [R1+0xbe8], R12 ;  /* 0x000be80c01007387 */ /* 0x0003e20000100a00 */
[-C--:B------:R-:W-:Y:S02]  /*13e20*/  LEA.HI.X.SX32 R5, R230, R0.reuse, 0x2, P6 ;  /* 0x00000000e6057211 */ /* 0x080fe400030f16ff */
[----:B------:R-:W-:Y:S01]  /*13e30*/  LEA.HI.X.SX32 R11, R231, R0, 0x2, P1 ;  /* 0x00000000e70b7211 */ /* 0x000fe200008f16ff */
[----:B------:R-:W-:Y:S01]  /*13e40*/  STL.64 [R1+0xa28], R16 ;  /* 0x000a281001007387 */ /* 0x000fe20000100a00 */
[-C--:B------:R-:W-:Y:S01]  /*13e50*/  LEA R136, P2, R232, R3.reuse, 0x2 ;  /* 0x00000003e8887211 */ /* 0x080fe200078410ff */
[----:B------:R-:W-:Y:S01]  /*13e60*/  UISETP.GT.AND UP0, UPT, UR6, 0x3f, UPT ;  /* 0x0000003f0600788c */ /* 0x000fe2000bf04270 */
[C---:B------:R-:W-:Y:S01]  /*13e70*/  LOP3.LUT R181, R180.reuse, 0x3f, RZ, 0xc0, !PT ;  /* 0x0000003fb4b57812 */ /* 0x040fe200078ec0ff */
[----:B------:R-:W-:Y:S01]  /*13e80*/  STL [R1+0xa38], R18 ;  /* 0x000a381201007387 */ /* 0x000fe20000100800 */
[----:B------:R-:W2:Y:S03]  /*13e90*/  S2UR UR61, SR_CgaCtaId ;  /* 0x00000000003d79c3 */ /* 0x000ea60000008800 */
[----:B------:R-:W-:Y:S04]  /*13ea0*/  STL.64 [R1+0x7d8], R8 ;  /* 0x0007d80801007387 */ /* 0x000fe80000100a00 */
[----:B------:R-:W-:Y:S01]  /*13eb0*/  STL.64 [R1+0xa30], R4 ;  /* 0x000a300401007387 */ /* 0x000fe20000100a00 */
[-C--:B-1----:R-:W-:Y:S01]  /*13ec0*/  LEA R12, P3, R233, R3.reuse, 0x2 ;  /* 0x00000003e90c7211 */ /* 0x082fe200078610ff */
[----:B------:R-:W-:Y:S01]  /*13ed0*/  IMAD.SHL.U32 R6, R180, 0x10, RZ ;  /* 0x00000010b4067824 */ /* 0x000fe200078e00ff */
[----:B------:R-:W1:Y:S01]  /*13ee0*/  LDC R230, c[0x0][0x230] ;  /* 0x00008c00ffe67b82 */ /* 0x000e620000000800 */
[----:B------:R-:W-:Y:S04]  /*13ef0*/  STL.64 [R1+0xbf0], R10 ;  /* 0x000bf00a01007387 */ /* 0x000fe80000100a00 */
[----:B------:R4:W-:Y:S04]  /*13f00*/  STL.64 [R1+0x32a0], R10 ;  /* 0x0032a00a01007387 */ /* 0x0009e80000100a00 */
[----:B----4-:R-:W4:Y:S01]  /*13f10*/  LDL.64 R10, [R1+0xa38] ;  /* 0x000a3800010a7983 */ /* 0x010f220000100a00 */
[----:B------:R-:W-:-:S02]  /*13f20*/  LEA R16, P5, R235, R3, 0x2 ;  /* 0x00000003eb107211 */ /* 0x000fc400078a10ff */
[-C--:B------:R-:W-:Y:S02]  /*13f30*/  LEA R8, P1, R237, R3.reuse, 0x2 ;  /* 0x00000003ed087211 */ /* 0x080fe400078210ff */
[-C--:B------:R-:W-:Y:S02]  /*13f40*/  LEA.HI.X.SX32 R137, R232, R0.reuse, 0x2, P2 ;  /* 0x00000000e8897211 */ /* 0x080fe400010f16ff */
[-C--:B------:R-:W-:Y:S02]  /*13f50*/  LEA.HI.X.SX32 R13, R233, R0.reuse, 0x2, P3 ;  /* 0x00000000e90d7211 */ /* 0x080fe400018f16ff */
[-C--:B------:R-:W-:Y:S02]  /*13f60*/  LEA R4, P2, R238, R3.reuse, 0x2 ;  /* 0x00000003ee047211 */ /* 0x080fe400078410ff */
[----:B------:R-:W-:Y:S01]  /*13f70*/  LEA.HI.X.SX32 R17, R235, R0, 0x2, P5 ;  /* 0x00000000eb117211 */ /* 0x000fe200028f16ff */
[----:B------:R3:W-:Y:S01]  /*13f80*/  STL.64 [R1+0x7e0], R12 ;  /* 0x0007e00c01007387 */ /* 0x0007e20000100a00 */
[----:B------:R-:W-:-:S02]  /*13f90*/  LEA R142, P6, R236, R3, 0x2 ;  /* 0x00000003ec8e7211 */ /* 0x000fc400078c10ff */
[-C--:B------:R-:W-:Y:S02]  /*13fa0*/  LEA.HI.X.SX32 R9, R237, R0.reuse, 0x2, P1 ;  /* 0x00000000ed097211 */ /* 0x080fe400008f16ff */
[-C--:B------:R-:W-:Y:S02]  /*13fb0*/  LEA.HI.X.SX32 R5, R238, R0.reuse, 0x2, P2 ;  /* 0x00000000ee057211 */ /* 0x080fe400010f16ff */
[----:B------:R-:W-:Y:S02]  /*13fc0*/  LEA.HI.X.SX32 R143, R236, R0, 0x2, P6 ;  /* 0x00000000ec8f7211 */ /* 0x000fe400030f16ff */
[----:B---3--:R-:W-:-:S04]  /*13fd0*/  LEA R12, P3, R239, R3, 0x2 ;  /* 0x00000003ef0c7211 */ /* 0x008fc800078610ff */
[----:B------:R-:W-:Y:S02]  /*13fe0*/  LEA.HI.X.SX32 R13, R239, R0, 0x2, P3 ;  /* 0x00000000ef0d7211 */ /* 0x000fe400018f16ff */
[----:B------:R-:W-:-:S04]  /*13ff0*/  LEA R144, P2, R244, R3, 0x2 ;  /* 0x00000003f4907211 */ /* 0x000fc800078410ff */
[-C--:B------:R-:W-:Y:S01]  /*14000*/  LEA.HI.X.SX32 R145, R244, R0.reuse, 0x2, P2 ;  /* 0x00000000f4917211 */ /* 0x080fe200010f16ff */
[----:B------:R-:W-:Y:S01]  /*14010*/  USEL UR4, URZ, 0x4, !UP0 ;  /* 0x000000043f047887 */ /* 0x000fe2000c000000 */
[----:B------:R-:W-:Y:S02]  /*14020*/  ISETP.GE.AND P0, PT, R181, UR5, PT ;  /* 0x00000005b5007c0c */ /* 0x000fe4000bf06270 */
[----:B------:R-:W-:Y:S02]  /*14030*/  LOP3.LUT R15, R6, 0x70, RZ, 0xc0, !PT ;  /* 0x00000070060f7812 */ /* 0x000fe400078ec0ff */
[----:B------:R-:W3:Y:S01]  /*14040*/  LDC R6, c[0x0][0x230] ;  /* 0x00008c00ff067b82 */ /* 0x000ee20000000800 */
[----:B----4-:R-:W-:Y:S01]  /*14050*/  LEA.HI.X.SX32 R11, R234, R0, 0x2, P4 ;  /* 0x00000000ea0b7211 */ /* 0x010fe200020f16ff */
[----:B------:R-:W-:Y:S01]  /*14060*/  IMAD.MOV.U32 R10, RZ, RZ, R18 ;  /* 0x000000ffff0a7224 */ /* 0x000fe200078e0012 */
[----:B------:R-:W-:-:S03]  /*14070*/  LEA R146, P4, R240, R3, 0x2 ;  /* 0x00000003f0927211 */ /* 0x000fc600078810ff */
[----:B------:R-:W-:Y:S01]  /*14080*/  STL [R1+0xa3c], R11 ;  /* 0x000a3c0b01007387 */ /* 0x000fe20000100800 */
[----:B------:R-:W-:-:S03]  /*14090*/  LEA R18, P5, R241, R3, 0x2 ;  /* 0x00000003f1127211 */ /* 0x000fc600078a10ff */
[----:B------:R-:W-:Y:S01]  /*140a0*/  STL.64 [R1+0x32d8], R10 ;  /* 0x0032d80a01007387 */ /* 0x000fe20000100a00 */
[----:B------:R-:W-:-:S03]  /*140b0*/  LEA.HI.X.SX32 R147, R240, R0, 0x2, P4 ;  /* 0x00000000f0937211 */ /* 0x000fc600020f16ff */
[----:B------:R4:W-:Y:S01]  /*140c0*/  STL.64 [R1+0xc00], R16 ;  /* 0x000c001001007387 */ /* 0x0009e20000100a00 */
[----:B------:R-:W-:-:S03]  /*140d0*/  LEA.HI.X.SX32 R19, R241, R0, 0x2, P5 ;  /* 0x00000000f1137211 */ /* 0x000fc600028f16ff */
[----:B------:R2:W-:Y:S04]  /*140e0*/  STL.64 [R1+0x7f0], R8 ;  /* 0x0007f00801007387 */ /* 0x0005e80000100a00 */
[----:B------:R1:W-:Y:S01]  /*140f0*/  STL.64 [R1+0xa40], R4 ;  /* 0x000a400401007387 */ /* 0x0003e20000100a00 */
[CC--:B----4-:R-:W-:Y:S02]  /*14100*/  LEA R16, P6, R242.reuse, R3.reuse, 0x2 ;  /* 0x00000003f2107211 */ /* 0x0d0fe400078c10ff */
[-C--:B--2---:R-:W-:Y:S02]  /*14110*/  LEA R8, P1, R243, R3.reuse, 0x2 ;  /* 0x00000003f3087211 */ /* 0x084fe400078210ff */
[----:B------:R-:W-:Y:S02]  /*14120*/  LEA.HI.X.SX32 R17, R242, R0, 0x2, P6 ;  /* 0x00000000f2117211 */ /* 0x000fe400030f16ff */
[----:B-1----:R-:W-:-:S02]  /*14130*/  LEA R4, P4, R249, R3, 0x2 ;  /* 0x00000003f9047211 */ /* 0x002fc400078810ff */
[-C--:B------:R-:W-:Y:S01]  /*14140*/  LEA.HI.X.SX32 R9, R243, R0.reuse, 0x2, P1 ;  /* 0x00000000f3097211 */ /* 0x080fe200008f16ff */
[----:B------:R-:W-:Y:S01]  /*14150*/  STL.64 [R1+0x32a8], R12 ;  /* 0x0032a80c01007387 */ /* 0x000fe20000100a00 */
[----:B------:R-:W-:-:S03]  /*14160*/  LEA.HI.X.SX32 R5, R249, R0, 0x2, P4 ;  /* 0x00000000f9057211 */ /* 0x000fc600020f16ff */
[----:B------:R-:W-:Y:S04]  /*14170*/  STL.64 [R1+0x7f8], R18 ;  /* 0x0007f81201007387 */ /* 0x000fe80000100a00 */
[----:B------:R-:W-:Y:S04]  /*14180*/  STL.64 [R1+0xa50], R16 ;  /* 0x000a501001007387 */ /* 0x000fe80000100a00 */
[----:B------:R-:W-:Y:S04]  /*14190*/  STL.64 [R1+0xc10], R8 ;  /* 0x000c100801007387 */ /* 0x000fe80000100a00 */
[----:B------:R1:W-:Y:S02]  /*141a0*/  STL.64 [R1+0xa48], R4 ;  /* 0x000a480401007387 */ /* 0x0003e40000100a00 */
[----:B-1----:R-:W-:-:S02]  /*141b0*/  VIADD R5, R23, 0xffffffff ;  /* 0xffffffff17057836 */ /* 0x002fc40000000000 */
[----:B------:R-:W1:Y:S01]  /*141c0*/  LDC R23, c[0x0][0x230] ;  /* 0x00008c00ff177b82 */ /* 0x000e620000000800 */
[----:B------:R-:W-:-:S04]  /*141d0*/  LEA R10, P3, R252, R3, 0x2 ;  /* 0x00000003fc0a7211 */ /* 0x000fc800078610ff */
[----:B------:R-:W-:Y:S01]  /*141e0*/  LEA.HI.X.SX32 R11, R252, R0, 0x2, P3 ;  /* 0x00000000fc0b7211 */ /* 0x000fe200018f16ff */
[----:B------:R-:W-:Y:S02]  /*141f0*/  IMAD.U32 R3, RZ, RZ, UR4 ;  /* 0x00000004ff037e24 */ /* 0x000fe4000f8e00ff */
[----:B-1----:R-:W-:Y:S02]  /*14200*/  VIADD R0, R23, 0xfffffffc ;  /* 0xfffffffc17007836 */ /* 0x002fe40000000000 */
[----:B------:R-:W1:Y:S01]  /*14210*/  LDC R23, c[0x0][0x230] ;  /* 0x00008c00ff177b82 */ /* 0x000e620000000800 */
[----:B------:R-:W-:Y:S01]  /*14220*/  SEL R3, R3, RZ, !P0 ;  /* 0x000000ff03037207 */ /* 0x000fe20004000000 */
[----:B------:R-:W-:Y:S01]  /*14230*/  VIADD R4, R29, 0xfffffffe ;  /* 0xfffffffe1d047836 */ /* 0x000fe20000000000 */
[----:B------:R-:W-:Y:S02]  /*14240*/  ISETP.GE.U32.AND P1, PT, R0, 0x7fffffbd, PT ;  /* 0x7fffffbd0000780c */ /* 0x000fe40003f26070 */
[----:B------:R-:W-:Y:S01]  /*14250*/  ISETP.NE.U32.AND P0, PT, R3, RZ, PT ;  /* 0x000000ff0300720c */ /* 0x000fe20003f05070 */
[----:B------:R-:W-:-:S02]  /*14260*/  VIADD R3, R22, 0xfffffffd ;  /* 0xfffffffd16037836 */ /* 0x000fc40000000000 */
[----:B------:R-:W2:Y:S01]  /*14270*/  LDC R22, c[0x0][0x230] ;  /* 0x00008c00ff167b82 */ /* 0x000ea20000000800 */
[----:B------:R-:W-:-:S07]  /*14280*/  ISETP.GE.U32.AND P5, PT, R4, 0x7fffffbf, PT ;  /* 0x7fffffbf0400780c */ /* 0x000fce0003fa6070 */
[----:B------:R-:W4:Y:S01]  /*14290*/  LDC R4, c[0x0][0x230] ;  /* 0x00008c00ff047b82 */ /* 0x000f220000000800 */
[----:B-1----:R-:W-:Y:S01]  /*142a0*/  VIADD R0, R23, 0xffffffde ;  /* 0xffffffde17007836 */ /* 0x002fe20000000000 */
[----:B------:R-:W-:-:S06]  /*142b0*/  LOP3.LUT R23, R180, 0x7f, RZ, 0xc0, !PT ;  /* 0x0000007fb4177812 */ /* 0x000fcc00078ec0ff */
[----:B------:R-:W1:Y:S01]  /*142c0*/  LDC R180, c[0x0][0x230] ;  /* 0x00008c00ffb47b82 */ /* 0x000e620000000800 */
[----:B------:R-:W-:Y:S01]  /*142d0*/  ISETP.GE.U32.AND P4, PT, R5, 0x7fffffc0, PT ;  /* 0x7fffffc00500780c */ /* 0x000fe20003f86070 */
[----:B------:R-:W-:Y:S02]  /*142e0*/  UMOV UR4, 0x400 ;  /* 0x0000040000047882 */ /* 0x000fe40000000000 */
[----:B------:R-:W-:-:S04]  /*142f0*/  ULEA UR61, UR61, UR4, 0x18 ;  /* 0x000000043d3d7291 */ /* 0x000fc8000f8ec03f */
[----:B------:R-:W3:Y:S01]  /*14300*/  LDC R5, c[0x0][0x230] ;  /* 0x00008c00ff057b82 */ /* 0x000ee20000000800 */
[----:B------:R-:W-:Y:S01]  /*14310*/  IMAD R15, R23, 0x80, R15 ;  /* 0x00000080170f7824 */ /* 0x000fe200078e020f */
[----:B------:R-:W-:Y:S01]  /*14320*/  ISETP.GE.U32.AND P6, PT, R3, 0x7fffffbe, PT ;  /* 0x7fffffbe0300780c */ /* 0x000fe20003fc6070 */
[----:B--2---:R-:W-:Y:S02]  /*14330*/  VIADD R3, R22, 0xffffffdf ;  /* 0xffffffdf16037836 */ /* 0x004fe40000000000 */
[----:B------:R-:W-:Y:S01]  /*14340*/  VIADD R21, R15, UR61 ;  /* 0x0000003d0f157c36 */ /* 0x000fe20008000000 */
[----:B------:R-:W-:Y:S01]  /*14350*/  ISETP.GE.U32.AND P3, PT, R0, 0x7fffff9f, PT ;  /* 0x7fffff9f0000780c */ /* 0x000fe20003f66070 */
[----:B------:R-:W-:Y:S01]  /*14360*/  ULDC.64 UR4, c[0x0][0x208] ;  /* 0x0000820000047ab9 */ /* 0x000fe20000000a00 */
[C---:B------:R-:W-:Y:S01]  /*14370*/  IMAD.WIDE R18, R2.reuse, 0x4, R188 ;  /* 0x0000000402127825 */ /* 0x040fe200078e02bc */
[----:B------:R-:W-:Y:S01]  /*14380*/  ISETP.GE.U32.AND P2, PT, R3, 0x7fffffa0, PT ;  /* 0x7fffffa00300780c */ /* 0x000fe20003f46070 */
[----:B------:R-:W-:Y:S01]  /*14390*/  @!PT LDS RZ, [RZ] ;  /* 0x00000000fffff984 */ /* 0x000fe20000000800 */
[----:B------:R-:W-:Y:S01]  /*143a0*/  @!PT LDS RZ, [RZ] ;  /* 0x00000000fffff984 */ /* 0x000fe20000000800 */
[----:B------:R-:W-:Y:S01]  /*143b0*/  @!PT LDS RZ, [RZ] ;  /* 0x00000000fffff984 */ /* 0x000fe20000000800 */
[----:B------:R-:W-:Y:S02]  /*143c0*/  LDGSTS.E [R21], desc[UR4][R188.64], !P4 ;  /* 0x00000000bc157fae */ /* 0x000fe4000e121844 */
[----:B------:R-:W-:-:S02]  /*143d0*/  IMAD.WIDE R16, R2, 0x4, R182 ;  /* 0x0000000402107825 */ /* 0x000fc400078e02b6 */
[----:B------:R-:W-:Y:S02]  /*143e0*/  LDGSTS.E [R21+0x4000], desc[UR4][R182.64], !P4 ;  /* 0x04000000b6157fae */ /* 0x000fe4000e121844 */
[----:B-1----:R-:W-:Y:S02]  /*143f0*/  VIADD R0, R180, 0xffffffdd ;  /* 0xffffffddb4007836 */ /* 0x002fe40000000000 */
[----:B------:R-:W-:Y:S01]  /*14400*/  LDGSTS.E [R21+0x8000], desc[UR4][R184.64], !P4 ;  /* 0x08000000b8157fae */ /* 0x000fe2000e121844 */
[----:B------:R-:W-:-:S03]  /*14410*/  IMAD.WIDE R12, R2, 0x4, R184 ;  /* 0x00000004020c7825 */ /* 0x000fc600078e02b8 */
[----:B------:R-:W-:Y:S01]  /*14420*/  LDGSTS.E [R21+0xc000], desc[UR4][R186.64], !P4 ;  /* 0x0c000000ba157fae */ /* 0x000fe2000e121844 */
[----:B----4-:R-:W-:Y:S01]  /*14430*/  VIADD R3, R4, 0xffffffdc ;  /* 0xffffffdc04037836 */ /* 0x010fe20000000000 */
[----:B------:R-:W-:Y:S01]  /*14440*/  ISETP.GE.U32.AND P4, PT, R0, 0x7fffff9e, PT ;  /* 0x7fffff9e0000780c */ /* 0x000fe20003f86070 */
[C---:B------:R-:W-:Y:S01]  /*14450*/  IMAD.WIDE R8, R2.reuse, 0x4, R186 ;  /* 0x0000000402087825 */ /* 0x040fe200078e02ba */
[----:B------:R-:W1:Y:S01]  /*14460*/  LDC R4, c[0x0][0x230] ;  /* 0x00008c00ff047b82 */ /* 0x000e620000000800 */
[----:B------:R-:W-:Y:S02]  /*14470*/  STL.64 [R1+0x800], R10 ;  /* 0x0008000a01007387 */ /* 0x000fe40000100a00 */
[----:B------:R-:W-:Y:S02]  /*14480*/  IMAD.SHL.U32 R0, R2, 0x2, RZ ;  /* 0x0000000202007824 */ /* 0x000fe400078e00ff */
[----:B------:R2:W-:Y:S04]  /*14490*/  STL.64 [R1+0x670], R18 ;  /* 0x0006701201007387 */ /* 0x0005e80000100a00 */
[----:B------:R2:W-:Y:S04]  /*144a0*/  LDGSTS.E [R21+0x4], desc[UR4][R18.64], !P5 ;  /* 0x0000400012157fae */ /* 0x0005e8000e921844 */
[----:B------:R4:W-:Y:S04]  /*144b0*/  STL.64 [R1+0x660], R16 ;  /* 0x0006601001007387 */ /* 0x0009e80000100a00 */
[----:B------:R4:W-:Y:S04]  /*144c0*/  LDGSTS.E [R21+0x4004], desc[UR4][R16.64], !P5 ;  /* 0x0400400010157fae */ /* 0x0009e8000e921844 */
[----:B------:R3:W-:Y:S01]  /*144d0*/  STL.64 [R1+0x650], R12 ;  /* 0x0006500c01007387 */ /* 0x0007e20000100a00 */
[----:B--2---:R-:W-:-:S03]  /*144e0*/  IMAD.WIDE R18, R0, 0x4, R188 ;  /* 0x0000000400127825 */ /* 0x004fc600078e02bc */
[----:B------:R3:W-:Y:S04]  /*144f0*/  LDGSTS.E [R21+0x8004], desc[UR4][R12.64], !P5 ;  /* 0x080040000c157fae */ /* 0x0007e8000e921844 */
[----:B------:R2:W-:Y:S01]  /*14500*/  STL.64 [R1+0x640], R8 ;  /* 0x0006400801007387 */ /* 0x0005e20000100a00 */
[----:B----4-:R-:W-:-:S03]  /*14510*/  IMAD.WIDE R16, R0, 0x4, R182 ;  /* 0x0000000400107825 */ /* 0x010fc600078e02b6 */
[----:B------:R2:W-:Y:S01]  /*14520*/  LDGSTS.E [R21+0xc004], desc[UR4][R8.64], !P5 ;  /* 0x0c00400008157fae */ /* 0x0005e2000e921844 */
[----:B------:R-:W-:Y:S01]  /*14530*/  ISETP.GE.U32.AND P5, PT, R3, 0x7fffff9d, PT ;  /* 0x7fffff9d0300780c */ /* 0x000fe20003fa6070 */
[----:B---3--:R-:W-:Y:S02]  /*14540*/  IMAD.WIDE R12, R0, 0x4, R184 ;  /* 0x00000004000c7825 */ /* 0x008fe400078e02b8 */
[----:B------:R3:W-:Y:S02]  /*14550*/  LDGSTS.E [R21+0x8], desc[UR4][R18.64], !P6 ;  /* 0x0000800012157fae */ /* 0x0007e4000f121844 */
[----:B------:R-:W-:Y:S02]  /*14560*/  IMAD R3, R2, 0x3, RZ ;  /* 0x0000000302037824 */ /* 0x000fe400078e02ff */
[----:B------:R3:W-:Y:S01]  /*14570*/  STL.64 [R1+0x638], R18 ;  /* 0x0006381201007387 */ /* 0x0007e20000100a00 */
[----:B--2---:R-:W-:-:S03]  /*14580*/  IMAD.WIDE R8, R0, 0x4, R186 ;  /* 0x0000000400087825 */ /* 0x004fc600078e02ba */
[----:B------:R2:W-:Y:S01]  /*14590*/  LDGSTS.E [R21+0x4008], desc[UR4][R16.64], !P6 ;  /* 0x0400800010157fae */ /* 0x0005e2000f121844 */
[----:B------:R-:W-:-:S03]  /*145a0*/  VIADD R0, R5, 0xfffffffb ;  /* 0xfffffffb05007836 */ /* 0x000fc60000000000 */
[----:B------:R2:W-:Y:S01]  /*145b0*/  STL.64 [R1+0x630], R16 ;  /* 0x0006301001007387 */ /* 0x0005e20000100a00 */
[----:B------:R-:W4:Y:S03]  /*145c0*/  LDC R5, c[0x0][0x230] ;  /* 0x00008c00ff057b82 */ /* 0x000f260000000800 */
[----:B------:R1:W-:Y:S01]  /*145d0*/  LDGSTS.E [R21+0x8008], desc[UR4][R12.64], !P6 ;  /* 0x080080000c157fae */ /* 0x0003e2000f121844 */
[----:B---3--:R-:W-:-:S03]  /*145e0*/  IMAD.WIDE R18, R3, 0x4, R188 ;  /* 0x0000000403127825 */ /* 0x008fc600078e02bc */
[----:B------:R1:W-:Y:S04]  /*145f0*/  STL.64 [R1+0x620], R12 ;  /* 0x0006200c01007387 */ /* 0x0003e80000100a00 */
[----:B------:R3:W-:Y:S01]  /*14600*/  LDGSTS.E [R21+0xc008], desc[UR4][R8.64], !P6 ;  /* 0x0c00800008157fae */ /* 0x0007e2000f121844 */
[C---:B--2---:R-:W-:Y:S01]  /*14610*/  IMAD.WIDE R16, R3.reuse, 0x4, R182 ;  /* 0x0000000403107825 */ /* 0x044fe200078e02b6 */
[----:B------:R-:W-:Y:S02]  /*14620*/  ISETP.GE.U32.AND P6, PT, R0, 0x7fffffbc, PT ;  /* 0x7fffffbc0000780c */ /* 0x000fe40003fc6070 */
[----:B------:R3:W-:Y:S01]  /*14630*/  STL.64 [R1+0x610], R8 ;  /* 0x0006100801007387 */ /* 0x0007e20000100a00 */
[----:B------:R-:W-:Y:S01]  /*14640*/  SHF.L.U32 R0, R2, 0x5, RZ ;  /* 0x0000000502007819 */ /* 0x000fe200000006ff */
[----:B-1----:R-:W-:-:S02]  /*14650*/  IMAD.WIDE R12, R3, 0x4, R184 ;  /* 0x00000004030c7825 */ /* 0x002fc400078e02b8 */
[----:B------:R1:W-:Y:S04]  /*14660*/  STL.64 [R1+0x608], R18 ;  /* 0x0006081201007387 */ /* 0x0003e80000100a00 */
[----:B------:R1:W-:Y:S01]  /*14670*/  LDGSTS.E [R21+0xc], desc[UR4][R18.64], !P1 ;  /* 0x0000c00012157fae */ /* 0x0003e2000c921844 */
[----:B---3--:R-:W-:-:S03]  /*14680*/  IMAD.WIDE R8, R3, 0x4, R186 ;  /* 0x0000000403087825 */ /* 0x008fc600078e02ba */
[----:B------:R2:W-:Y:S01]  /*14690*/  STL.64 [R1+0x600], R16 ;  /* 0x0006001001007387 */ /* 0x0005e20000100a00 */
[----:B------:R-:W-:-:S03]  /*146a0*/  VIADD R3, R6, 0xfffffffa ;  /* 0xfffffffa06037836 */ /* 0x000fc60000000000 */
[----:B------:R2:W-:Y:S01]  /*146b0*/  LDGSTS.E [R21+0x400c], desc[UR4][R16.64], !P1 ;  /* 0x0400c00010157fae */ /* 0x0005e2000c921844 */
[----:B------:R-:W3:Y:S03]  /*146c0*/  LDC R6, c[0x0][0x230] ;  /* 0x00008c00ff067b82 */ /* 0x000ee60000000800 */
[----:B------:R4:W-:Y:S01]  /*146d0*/  STL.64 [R1+0x5f0], R12 ;  /* 0x0005f00c01007387 */ /* 0x0009e20000100a00 */
[----:B-1----:R-:W-:-:S03]  /*146e0*/  IMAD.WIDE R18, R0, 0x4, R188 ;  /* 0x0000000400127825 */ /* 0x002fc600078e02bc */
[----:B------:R4:W-:Y:S04]  /*146f0*/  LDGSTS.E [R21+0x800c], desc[UR4][R12.64], !P1 ;  /* 0x0800c0000c157fae */ /* 0x0009e8000c921844 */
[----:B------:R1:W-:Y:S01]  /*14700*/  STL.64 [R1+0x5c8], R8 ;  /* 0x0005c80801007387 */ /* 0x0003e20000100a00 */
[----:B--2---:R-:W-:-:S03]  /*14710*/  IMAD.WIDE R16, R0, 0x4, R182 ;  /* 0x0000000400107825 */ /* 0x004fc600078e02b6 */
[----:B------:R1:W-:Y:S01]  /*14720*/  LDGSTS.E [R21+0xc00c], desc[UR4][R8.64], !P1 ;  /* 0x0c00c00008157fae */ /* 0x0003e2000c921844 */
[----:B------:R-:W-:Y:S01]  /*14730*/  ISETP.GE.U32.AND P1, PT, R3, 0x7fffffbb, PT ;  /* 0x7fffffbb0300780c */ /* 0x000fe20003f26070 */
[----:B------:R-:W-:Y:S02]  /*14740*/  IMAD R3, R2, 0x21, RZ ;  /* 0x0000002102037824 */ /* 0x000fe400078e02ff */
[C---:B----4-:R-:W-:Y:S01]  /*14750*/  IMAD.WIDE R12, R0.reuse, 0x4, R184 ;  /* 0x00000004000c7825 */ /* 0x050fe200078e02b8 */
[----:B------:R2:W-:Y:S04]  /*14760*/  STL.64 [R1+0x288], R18 ;  /* 0x0002881201007387 */ /* 0x0005e80000100a00 */
[----:B------:R2:W-:Y:S01]  /*14770*/  LDGSTS.E [R21+0x10000], desc[UR4][R18.64], !P2 ;  /* 0x1000000012157fae */ /* 0x0005e2000d121844 */
[----:B-1----:R-:W-:-:S03]  /*14780*/  IMAD.WIDE R8, R0, 0x4, R186 ;  /* 0x0000000400087825 */ /* 0x002fc600078e02ba */
[----:B------:R1:W-:Y:S01]  /*14790*/  STL.64 [R1+0x280], R16 ;  /* 0x0002801001007387 */ /* 0x0003e20000100a00 */
[----:B------:R-:W-:-:S03]  /*147a0*/  VIADD R0, R4, 0xfffffff9 ;  /* 0xfffffff904007836 */ /* 0x000fc60000000000 */
[----:B------:R1:W-:Y:S01]  /*147b0*/  LDGSTS.E [R21+0x14000], desc[UR4][R16.64], !P2 ;  /* 0x1400000010157fae */ /* 0x0003e2000d121844 */
[----:B------:R-:W4:Y:S01]  /*147c0*/  LDC R4, c[0x0][0x230] ;  /* 0x00008c00ff047b82 */ /* 0x000f220000000800 */
[C---:B--2---:R-:W-:Y:S02]  /*147d0*/  IMAD.WIDE R18, R3.reuse, 0x4, R188 ;  /* 0x0000000403127825 */ /* 0x044fe400078e02bc */
[----:B------:R2:W-:Y:S04]  /*147e0*/  STL.64 [R1+0x278], R12 ;  /* 0x0002780c01007387 */ /* 0x0005e80000100a00 */
[----:B------:R2:W-:Y:S01]  /*147f0*/  LDGSTS.E [R21+0x18000], desc[UR4][R12.64], !P2 ;  /* 0x180000000c157fae */ /* 0x0005e2000d121844 */
[----:B-1----:R-:W-:-:S03]  /*14800*/  IMAD.WIDE R16, R3, 0x4, R182 ;  /* 0x0000000403107825 */ /* 0x002fc600078e02b6 */
[----:B------:R1:W-:Y:S04]  /*14810*/  STL.64 [R1+0x270], R8 ;  /* 0x0002700801007387 */ /* 0x0003e80000100a00 */
[----:B------:R1:W-:Y:S01]  /*14820*/  LDGSTS.E [R21+0x1c000], desc[UR4][R8.64], !P2 ;  /* 0x1c00000008157fae */ /* 0x0003e2000d121844 */
[----:B------:R-:W-:Y:S01]  /*14830*/  ISETP.GE.U32.AND P2, PT, R0, 0x7fffffba, PT ;  /* 0x7fffffba0000780c */ /* 0x000fe20003f46070 */
[----:B------:R-:W-:Y:S02]  /*14840*/  IMAD R0, R2, 0x22, RZ ;  /* 0x0000002202007824 */ /* 0x000fe400078e02ff */
[C---:B--2---:R-:W-:Y:S01]  /*14850*/  IMAD.WIDE R12, R3.reuse, 0x4, R184 ;  /* 0x00000004030c7825 */ /* 0x044fe200078e02b8 */
[----:B------:R2:W-:Y:S04]  /*14860*/  LDGSTS.E [R21+0x10004], desc[UR4][R18.64], !P3 ;  /* 0x1000400012157fae */ /* 0x0005e8000d921844 */
[----:B------:R3:W-:Y:S01]  /*14870*/  LDGSTS.E [R21+0x14004], desc[UR4][R16.64], !P3 ;  /* 0x1400400010157fae */ /* 0x0007e2000d921844 */
[----:B-1----:R-:W-:-:S03]  /*14880*/  IMAD.WIDE R8, R3, 0x4, R186 ;  /* 0x0000000403087825 */ /* 0x002fc600078e02ba */
[----:B------:R2:W-:Y:S01]  /*14890*/  STL.64 [R1+0x268], R18 ;  /* 0x0002681201007387 */ /* 0x0005e20000100a00 */
[----:B------:R-:W-:-:S03]  /*148a0*/  VIADD R3, R5, 0xfffffff8 ;  /* 0xfffffff805037836 */ /* 0x000fc60000000000 */
[----:B------:R1:W-:Y:S01]  /*148b0*/  LDGSTS.E [R21+0x18004], desc[UR4][R12.64], !P3 ;  /* 0x180040000c157fae */ /* 0x0003e2000d921844 */
[----:B------:R-:W4:Y:S03]  /*148c0*/  LDC R5, c[0x0][0x230] ;  /* 0x00008c00ff057b82 */ /* 0x000f260000000800 */
[----:B------:R3:W-:Y:S04]  /*148d0*/  STL.64 [R1+0x260], R16 ;  /* 0x0002601001007387 */ /* 0x0007e80000100a00 */
[----:B------:R1:W-:Y:S01]  /*148e0*/  LDGSTS.E [R21+0x1c004], desc[UR4][R8.64], !P3 ;  /* 0x1c00400008157fae */ /* 0x0003e2000d921844 */
[----:B--2---:R-:W-:Y:S01]  /*148f0*/  IMAD.WIDE R18, R0, 0x4, R188 ;  /* 0x0000000400127825 */ /* 0x004fe200078e02bc */
[----:B------:R-:W-:-:S02]  /*14900*/  ISETP.GE.U32.AND P3, PT, R3, 0x7fffffb9, PT ;  /* 0x7fffffb90300780c */ /* 0x000fc40003f66070 */
[----:B------:R1:W-:Y:S01]  /*14910*/  STL.64 [R1+0x258], R12 ;  /* 0x0002580c01007387 */ /* 0x0003e20000100a00 */
[----:B------:R-:W-:Y:S02]  /*14920*/  IMAD R3, R2, 0x23, RZ ;  /* 0x0000002302037824 */ /* 0x000fe400078e02ff */
[C---:B---3--:R-:W-:Y:S01]  /*14930*/  IMAD.WIDE R16, R0.reuse, 0x4, R182 ;  /* 0x0000000400107825 */ /* 0x048fe200078e02b6 */
[----:B------:R2:W-:Y:S04]  /*14940*/  STL.64 [R1+0x250], R8 ;  /* 0x0002500801007387 */ /* 0x0005e80000100a00 */
[----:B------:R3:W-:Y:S01]  /*14950*/  STL.64 [R1+0x248], R18 ;  /* 0x0002481201007387 */ /* 0x0007e20000100a00 */
[----:B-1----:R-:W-:-:S03]  /*14960*/  IMAD.WIDE R12, R0, 0x4, R184 ;  /* 0x00000004000c7825 */ /* 0x002fc600078e02b8 */
[----:B------:R3:W-:Y:S01]  /*14970*/  LDGSTS.E [R21+0x10008], desc[UR4][R18.64], !P4 ;  /* 0x1000800012157fae */ /* 0x0007e2000e121844 */
[----:B--2---:R-:W-:-:S03]  /*14980*/  IMAD.WIDE R8, R0, 0x4, R186 ;  /* 0x0000000400087825 */ /* 0x004fc600078e02ba */
[----:B------:R1:W-:Y:S01]  /*14990*/  STL.64 [R1+0x240], R16 ;  /* 0x0002401001007387 */ /* 0x0003e20000100a00 */
[----:B------:R-:W-:-:S03]  /*149a0*/  VIADD R0, R6, 0xffffffdb ;  /* 0xffffffdb06007836 */ /* 0x000fc60000000000 */
[----:B------:R1:W-:Y:S01]  /*149b0*/  LDGSTS.E [R21+0x14008], desc[UR4][R16.64], !P4 ;  /* 0x1400800010157fae */ /* 0x0003e2000e121844 */
[----:B------:R-:W2:Y:S01]  /*149c0*/  LDC R6, c[0x0][0x230] ;  /* 0x00008c00ff067b82 */ /* 0x000ea20000000800 */
[C---:B---3--:R-:W-:Y:S02]  /*149d0*/  IMAD.WIDE R18, R3.reuse, 0x4, R188 ;  /* 0x0000000403127825 */ /* 0x048fe400078e02bc */
[----:B------:R3:W-:Y:S04]  /*149e0*/  STL.64 [R1+0x238], R12 ;  /* 0x0002380c01007387 */ /* 0x0007e80000100a00 */
[----:B------:R3:W-:Y:S01]  /*149f0*/  LDGSTS.E [R21+0x18008], desc[UR4][R12.64], !P4 ;  /* 0x180080000c157fae */ /* 0x0007e2000e121844 */
[----:B-1----:R-:W-:-:S03]  /*14a00*/  IMAD.WIDE R16, R3, 0x4, R182 ;  /* 0x0000000403107825 */ /* 0x002fc600078e02b6 */
[----:B------:R1:W-:Y:S04]  /*14a10*/  STL.64 [R1+0x230], R8 ;  /* 0x0002300801007387 */ /* 0x0003e80000100a00 */
[----:B------:R1:W-:Y:S01]  /*14a20*/  LDGSTS.E [R21+0x1c008], desc[UR4][R8.64], !P4 ;  /* 0x1c00800008157fae */ /* 0x0003e2000e121844 */
[----:B---3--:R-:W-:-:S03]  /*14a30*/  IMAD.WIDE R12, R3, 0x4, R184 ;  /* 0x00000004030c7825 */ /* 0x008fc600078e02b8 */
[----:B------:R3:W-:Y:S04]  /*14a40*/  STL.64 [R1+0x228], R18 ;  /* 0x0002281201007387 */ /* 0x0007e80000100a00 */
[----:B------:R3:W-:Y:S01]  /*14a50*/  LDGSTS.E [R21+0x1000c], desc[UR4][R18.64], !P5 ;  /* 0x1000c00012157fae */ /* 0x0007e2000e921844 */
[----:B-1----:R-:W-:-:S03]  /*14a60*/  IMAD.WIDE R8, R3, 0x4, R186 ;  /* 0x0000000403087825 */ /* 0x002fc600078e02ba */
[----:B------:R1:W-:Y:S01]  /*14a70*/  STL.64 [R1+0x220], R16 ;  /* 0x0002201001007387 */ /* 0x0003e20000100a00 */
[----:B----4-:R-:W-:-:S03]  /*14a80*/  VIADD R3, R4, 0xffffffda ;  /* 0xffffffda04037836 */ /* 0x010fc60000000000 */
[----:B------:R1:W-:Y:S01]  /*14a90*/  LDGSTS.E [R21+0x1400c], desc[UR4][R16.64], !P5 ;  /* 0x1400c00010157fae */ /* 0x0003e2000e921844 */
[----:B------:R-:W4:Y:S03]  /*14aa0*/  LDC R4, c[0x0][0x230] ;  /* 0x00008c00ff047b82 */ /* 0x000f260000000800 */
[----:B------:R-:W-:Y:S01]  /*14ab0*/  STL.64 [R1+0x218], R12 ;  /* 0x0002180c01007387 */ /* 0x000fe20000100a00 */
[----:B------:R-:W-:-:S03]  /*14ac0*/  ISETP.GE.U32.AND P4, PT, R0, 0x7fffff9c, PT ;  /* 0x7fffff9c0000780c */ /* 0x000fc60003f86070 */
[----:B------:R-:W-:Y:S01]  /*14ad0*/  LDGSTS.E [R21+0x1800c], desc[UR4][R12.64], !P5 ;  /* 0x1800c0000c157fae */ /* 0x000fe2000e921844 */
[----:B------:R-:W-:-:S03]  /*14ae0*/  IMAD.SHL.U32 R0, R2, 0x4, RZ ;  /* 0x0000000402007824 */ /* 0x000fc600078e00ff */
[----:B------:R2:W-:Y:S04]  /*14af0*/  STL.64 [R1+0x210], R8 ;  /* 0x0002100801007387 */ /* 0x0005e80000100a00 */
[----:B------:R2:W-:Y:S01]  /*14b00*/  LDGSTS.E [R21+0x1c00c], desc[UR4][R8.64], !P5 ;  /* 0x1c00c00008157fae */ /* 0x0005e2000e921844 */
[----:B---3--:R-:W-:Y:S01]  /*14b10*/  IMAD.WIDE R18, R0, 0x4, R188 ;  /* 0x0000000400127825 */ /* 0x008fe200078e02bc */
[----:B------:R-:W-:-:S03]  /*14b20*/  ISETP.GE.U32.AND P5, PT, R3, 0x7fffff9b, PT ;  /* 0x7fffff9b0300780c */ /* 0x000fc60003fa6070 */
[----:B-1----:R-:W-:Y:S01]  /*14b30*/  IMAD.WIDE R16, R0, 0x4, R182 ;  /* 0x0000000400107825 */ /* 0x002fe200078e02b6 */
[----:B--2---:R-:W-:-:S03]  /*14b40*/  LOP3.LUT R8, R15, 0x10, RZ, 0x3c, !PT ;  /* 0x000000100f087812 */ /* 0x004fc600078e3cff */
[----:B------:R-:W-:-:S04]  /*14b50*/  IMAD.WIDE R12, R0, 0x4, R184 ;  /* 0x00000004000c7825 */ /* 0x000fc800078e02b8 */
[----:B------:R-:W-:Y:S02]  /*14b60*/  VIADD R20, R8, UR61 ;  /* 0x0000003d08147c36 */ /* 0x000fe40008000000 */
[----:B------:R-:W-:Y:S01]  /*14b70*/  IMAD.WIDE R8, R0, 0x4, R186 ;  /* 0x0000000400087825 */ /* 0x000fe200078e02ba */
[----:B------:R1:W-:Y:S03]  /*14b80*/  STL.64 [R1+0x5b8], R18 ;  /* 0x0005b81201007387 */ /* 0x0003e60000100a00 */
[----:B------:R-:W-:Y:S01]  /*14b90*/  VIADD R0, R5, 0xffffffd9 ;  /* 0xffffffd905007836 */ /* 0x000fe20000000000 */
[----:B------:R1:W-:Y:S01]  /*14ba0*/  LDGSTS.E [R20], desc[UR4][R18.64], !P6 ;  /* 0x0000000012147fae */ /* 0x0003e2000f121844 */
[----:B------:R-:W2:Y:S01]  /*14bb0*/  LDC R5, c[0x0][0x230] ;  /* 0x00008c00ff057b82 */ /* 0x000ea20000000800 */
[----:B------:R-:W-:Y:S02]  /*14bc0*/  IMAD R3, R2, 0x5, RZ ;  /* 0x0000000502037824 */ /* 0x000fe400078e02ff */
        /* <DEDUP_REMOVED lines=8> */
[----:B------:R-:W-:Y:S01]  /*14c50*/  ISETP.GE.U32.AND P6, PT, R0, 0x7fffff9a, PT ;  /* 0x7fffff9a0000780c */ /* 0x000fe20003fc6070 */
[----:B-1----:R-:W-:Y:S02]  /*14c60*/  IMAD.WIDE R12, R3, 0x4, R184 ;  /* 0x00000004030c7825 */ /* 0x002fe400078e02b8 */
[----:B------:R1:W-:Y:S02]  /*14c70*/  STL.64 [R1+0x588], R18 ;  /* 0x0005881201007387 */ /* 0x0003e40000100a00 */
[----:B------:R-:W-:-:S02]  /*14c80*/  IMAD R0, R2, 0x6, RZ ;  /* 0x0000000602007824 */ /* 0x000fc400078e02ff */
[----:B------:R1:W-:Y:S01]  /*14c90*/  LDGSTS.E [R20+0x4], desc[UR4][R18.64], !P1 ;  /* 0x0000400012147fae */ /* 0x0003e2000c921844 */
[----:B---3--:R-:W-:-:S03]  /*14ca0*/  IMAD.WIDE R8, R3, 0x4, R186 ;  /* 0x0000000403087825 */ /* 0x008fc600078e02ba */
[----:B------:R3:W-:Y:S01]  /*14cb0*/  STL.64 [R1+0x580], R16 ;  /* 0x0005801001007387 */ /* 0x0007e20000100a00 */
[----:B------:R-:W-:-:S03]  /*14cc0*/  VIADD R3, R6, 0xffffffd8 ;  /* 0xffffffd806037836 */ /* 0x000fc60000000000 */
[----:B------:R3:W-:Y:S01]  /*14cd0*/  LDGSTS.E [R20+0x4004], desc[UR4][R16.64], !P1 ;  /* 0x0400400010147fae */ /* 0x0007e2000c921844 */
[----:B------:R-:W2:Y:S03]  /*14ce0*/  LDC R6, c[0x0][0x230] ;  /* 0x00008c00ff067b82 */ /* 0x000ea60000000800 */
[----:B------:R4:W-:Y:S01]  /*14cf0*/  STL.64 [R1+0x578], R12 ;  /* 0x0005780c01007387 */ /* 0x0009e20000100a00 */
[----:B-1----:R-:W-:-:S03]  /*14d00*/  IMAD.WIDE R18, R0, 0x4, R188 ;  /* 0x0000000400127825 */ /* 0x002fc600078e02bc */
[----:B------:R4:W-:Y:S04]  /*14d10*/  LDGSTS.E [R20+0x8004], desc[UR4][R12.64], !P1 ;  /* 0x080040000c147fae */ /* 0x0009e8000c921844 */
[----:B------:R1:W-:Y:S01]  /*14d20*/  STL.64 [R1+0x570], R8 ;  /* 0x0005700801007387 */ /* 0x0003e20000100a00 */
[----:B---3--:R-:W-:-:S03]  /*14d30*/  IMAD.WIDE R16, R0, 0x4, R182 ;  /* 0x0000000400107825 */ /* 0x008fc600078e02b6 */
[----:B------:R1:W-:Y:S01]  /*14d40*/  LDGSTS.E [R20+0xc004], desc[UR4][R8.64], !P1 ;  /* 0x0c00400008147fae */ /* 0x0003e2000c921844 */
[----:B------:R-:W-:Y:S01]  /*14d50*/  ISETP.GE.U32.AND P1, PT, R3, 0x7fffff99, PT ;  /* 0x7fffff990300780c */ /* 0x000fe20003f26070 */
[----:B----4-:R-:W-:Y:S02]  /*14d60*/  IMAD.WIDE R12, R0, 0x4, R184 ;  /* 0x00000004000c7825 */ /* 0x010fe400078e02b8 */
[----:B------:R3:W-:Y:S02]  /*14d70*/  STL.64 [R1+0x568], R18 ;  /* 0x0005681201007387 */ /* 0x0007e40000100a00 */
[----:B------:R-:W-:Y:S02]  /*14d80*/  IMAD R3, R2, 0x7, RZ ;  /* 0x0000000702037824 */ /* 0x000fe400078e02ff */
[----:B------:R3:W-:Y:S01]  /*14d90*/  LDGSTS.E [R20+0x8], desc[UR4][R18.64], !P2 ;  /* 0x0000800012147fae */ /* 0x0007e2000d121844 */
[----:B-1----:R-:W-:-:S03]  /*14da0*/  IMAD.WIDE R8, R0, 0x4, R186 ;  /* 0x0000000400087825 */ /* 0x002fc600078e02ba */
[----:B------:R1:W-:Y:S01]  /*14db0*/  STL.64 [R1+0x560], R16 ;  /* 0x0005601001007387 */ /* 0x0003e20000100a00 */
[----:B------:R-:W-:-:S03]  /*14dc0*/  VIADD R0, R4, 0xfffffff7 ;  /* 0xfffffff704007836 */ /* 0x000fc60000000000 */
[----:B------:R1:W-:Y:S01]  /*14dd0*/  LDGSTS.E [R20+0x4008], desc[UR4][R16.64], !P2 ;  /* 0x0400800010147fae */ /* 0x0003e2000d121844 */
[----:B------:R-:W4:Y:S03]  /*14de0*/  LDC R4, c[0x0][0x230] ;  /* 0x00008c00ff047b82 */ /* 0x000f260000000800 */
[----:B------:R2:W-:Y:S01]  /*14df0*/  STL.64 [R1+0x558], R12 ;  /* 0x0005580c01007387 */ /* 0x0005e20000100a00 */
[----:B---3--:R-:W-:-:S03]  /*14e00*/  IMAD.WIDE R18, R3, 0x4, R188 ;  /* 0x0000000403127825 */ /* 0x008fc600078e02bc */
[----:B------:R2:W-:Y:S04]  /*14e10*/  LDGSTS.E [R20+0x8008], desc[UR4][R12.64], !P2 ;  /* 0x080080000c147fae */ /* 0x0005e8000d121844 */
[----:B------:R3:W-:Y:S01]  /*14e20*/  STL.64 [R1+0x550], R8 ;  /* 0x0005500801007387 */ /* 0x0007e20000100a00 */
[----:B-1----:R-:W-:-:S03]  /*14e30*/  IMAD.WIDE R16, R3, 0x4, R182 ;  /* 0x0000000403107825 */ /* 0x002fc600078e02b6 */
[----:B------:R3:W-:Y:S01]  /*14e40*/  LDGSTS.E [R20+0xc008], desc[UR4][R8.64], !P2 ;  /* 0x0c00800008147fae */ /* 0x0007e2000d121844 */
[----:B------:R-:W-:Y:S01]  /*14e50*/  ISETP.GE.U32.AND P2, PT, R0, 0x7fffffb8, PT ;  /* 0x7fffffb80000780c */ /* 0x000fe20003f46070 */
[C---:B--2---:R-:W-:Y:S02]  /*14e60*/  IMAD.WIDE R12, R3.reuse, 0x4, R184 ;  /* 0x00000004030c7825 */ /* 0x044fe400078e02b8 */
[----:B------:R1:W-:Y:S02]  /*14e70*/  LDGSTS.E [R20+0xc], desc[UR4][R18.64], !P3 ;  /* 0x0000c00012147fae */ /* 0x0003e4000d921844 */
[----:B------:R-:W-:Y:S02]  /*14e80*/  IMAD R0, R2, 0x24, RZ ;  /* 0x0000002402007824 */ /* 0x000fe400078e02ff */
[----:B------:R2:W-:Y:S01]  /*14e90*/  LDGSTS.E [R20+0x400c], desc[UR4][R16.64], !P3 ;  /* 0x0400c00010147fae */ /* 0x0005e2000d921844 */
[----:B---3--:R-:W-:-:S03]  /*14ea0*/  IMAD.WIDE R8, R3, 0x4, R186 ;  /* 0x0000000403087825 */ /* 0x008fc600078e02ba */
[----:B------:R1:W-:Y:S01]  /*14eb0*/  STL.64 [R1+0x548], R18 ;  /* 0x0005481201007387 */ /* 0x0003e20000100a00 */
[----:B------:R-:W-:-:S03]  /*14ec0*/  VIADD R3, R5, 0xfffffff6 ;  /* 0xfffffff605037836 */ /* 0x000fc60000000000 */
[----:B------:R3:W-:Y:S01]  /*14ed0*/  LDGSTS.E [R20+0x800c], desc[UR4][R12.64], !P3 ;  /* 0x0800c0000c147fae */ /* 0x0007e2000d921844 */
[----:B------:R-:W4:Y:S03]  /*14ee0*/  LDC R5, c[0x0][0x230] ;  /* 0x00008c00ff057b82 */ /* 0x000f260000000800 */
[----:B------:R2:W-:Y:S04]  /*14ef0*/  STL.64 [R1+0x540], R16 ;  /* 0x0005401001007387 */ /* 0x0005e80000100a00 */
[----:B------:R3:W-:Y:S01]  /*14f00*/  LDGSTS.E [R20+0xc00c], desc[UR4][R8.64], !P3 ;  /* 0x0c00c00008147fae */ /* 0x0007e2000d921844 */
[----:B-1----:R-:W-:Y:S01]  /*14f10*/  IMAD.WIDE R18, R0, 0x4, R188 ;  /* 0x0000000400127825 */ /* 0x002fe200078e02bc */
[----:B------:R-:W-:-:S02]  /*14f20*/  ISETP.GE.U32.AND P3, PT, R3, 0x7fffffb7, PT ;  /* 0x7fffffb70300780c */ /* 0x000fc40003f66070 */
[----:B------:R3:W-:Y:S01]  /*14f30*/  STL.64 [R1+0x538], R12 ;  /* 0x0005380c01007387 */ /* 0x0007e20000100a00 */
[----:B------:R-:W-:Y:S02]  /*14f40*/  IMAD R3, R2, 0x25, RZ ;  /* 0x0000002502037824 */ /* 0x000fe400078e02ff */
[C---:B--2---:R-:W-:Y:S01]  /*14f50*/  IMAD.WIDE R16, R0.reuse, 0x4, R182 ;  /* 0x0000000400107825 */ /* 0x044fe200078e02b6 */
[----:B------:R1:W-:Y:S04]  /*14f60*/  STL.64 [R1+0x530], R8 ;  /* 0x0005300801007387 */ /* 0x0003e80000100a00 */
[----:B------:R2:W-:Y:S01]  /*14f70*/  STL.64 [R1+0x208], R18 ;  /* 0x0002081201007387 */ /* 0x0005e20000100a00 */
[----:B---3--:R-:W-:-:S03]  /*14f80*/  IMAD.WIDE R12, R0, 0x4, R184 ;  /* 0x00000004000c7825 */ /* 0x008fc600078e02b8 */
[----:B------:R2:W-:Y:S01]  /*14f90*/  LDGSTS.E [R20+0x10000], desc[UR4][R18.64], !P4 ;  /* 0x1000000012147fae */ /* 0x0005e2000e121844 */
[----:B-1----:R-:W-:-:S03]  /*14fa0*/  IMAD.WIDE R8, R0, 0x4, R186 ;  /* 0x0000000400087825 */ /* 0x002fc600078e02ba */
[----:B------:R1:W-:Y:S01]  /*14fb0*/  STL.64 [R1+0x200], R16 ;  /* 0x0002001001007387 */ /* 0x0003e20000100a00 */
[----:B------:R-:W-:-:S03]  /*14fc0*/  VIADD R0, R6, 0xfffffff5 ;  /* 0xfffffff506007836 */ /* 0x000fc60000000000 */
[----:B------:R1:W-:Y:S01]  /*14fd0*/  LDGSTS.E [R20+0x14000], desc[UR4][R16.64], !P4 ;  /* 0x1400000010147fae */ /* 0x0003e2000e121844 */
[----:B------:R-:W3:Y:S01]  /*14fe0*/  LDC R6, c[0x0][0x230] ;  /* 0x00008c00ff067b82 */ /* 0x000ee20000000800 */
[C---:B--2---:R-:W-:Y:S02]  /*14ff0*/  IMAD.WIDE R18, R3.reuse, 0x4, R188 ;  /* 0x0000000403127825 */ /* 0x044fe400078e02bc */
[----:B------:R2:W-:Y:S04]  /*15000*/  STL.64 [R1+0x1f8], R12 ;  /* 0x0001f80c01007387 */ /* 0x0005e80000100a00 */
[----:B------:R2:W-:Y:S01]  /*15010*/  LDGSTS.E [R20+0x18000], desc[UR4][R12.64], !P4 ;  /* 0x180000000c147fae */ /* 0x0005e2000e121844 */
[----:B-1----:R-:W-:-:S03]  /*15020*/  IMAD.WIDE R16, R3, 0x4, R182 ;  /* 0x0000000403107825 */ /* 0x002fc600078e02b6 */
[----:B------:R1:W-:Y:S04]  /*15030*/  STL.64 [R1+0x1f0], R8 ;  /* 0x0001f00801007387 */ /* 0x0003e80000100a00 */
[----:B------:R1:W-:Y:S01]  /*15040*/  LDGSTS.E [R20+0x1c000], desc[UR4][R8.64], !P4 ;  /* 0x1c00000008147fae */ /* 0x0003e2000e121844 */
[----:B------:R-:W-:Y:S01]  /*15050*/  ISETP.GE.U32.AND P4, PT, R0, 0x7fffffb6, PT ;  /* 0x7fffffb60000780c */ /* 0x000fe20003f86070 */
[----:B--2---:R-:W-:Y:S02]  /*15060*/  IMAD.WIDE R12, R3, 0x4, R184 ;  /* 0x00000004030c7825 */ /* 0x004fe400078e02b8 */
[----:B------:R2:W-:Y:S02]  /*15070*/  LDGSTS.E [R20+0x10004], desc[UR4][R18.64], !P5 ;  /* 0x1000400012147fae */ /* 0x0005e4000e921844 */
[----:B------:R-:W-:-:S02]  /*15080*/  IMAD R0, R2, 0x26, RZ ;  /* 0x0000002602007824 */ /* 0x000fc400078e02ff */
[----:B------:R2:W-:Y:S01]  /*15090*/  LDGSTS.E [R20+0x14004], desc[UR4][R16.64], !P5 ;  /* 0x1400400010147fae */ /* 0x0005e2000e921844 */
[----:B-1----:R-:W-:-:S03]  /*150a0*/  IMAD.WIDE R8, R3, 0x4, R186 ;  /* 0x0000000403087825 */ /* 0x002fc600078e02ba */
[----:B------:R2:W-:Y:S01]  /*150b0*/  STL.64 [R1+0x1e8], R18 ;  /* 0x0001e81201007387 */ /* 0x0005e20000100a00 */
[----:B----4-:R-:W-:-:S03]  /*150c0*/  VIADD R3, R4, 0xfffffff4 ;  /* 0xfffffff404037836 */ /* 0x010fc60000000000 */
        /* <DEDUP_REMOVED lines=25> */
[----:B------:R-:W-:Y:S04]  /*15260*/  STL.64 [R1+0x1a8], R18 ;  /* 0x0001a81201007387 */ /* 0x000fe80000100a00 */
[----:B------:R-:W-:Y:S01]  /*15270*/  LDGSTS.E [R20+0x1000c], desc[UR4][R18.64], !P1 ;  /* 0x1000c00012147fae */ /* 0x000fe2000c921844 */
[----:B-1----:R-:W-:-:S03]  /*15280*/  IMAD.WIDE R8, R3, 0x4, R186 ;  /* 0x0000000403087825 */ /* 0x002fc600078e02ba */
[----:B------:R1:W-:Y:S01]  /*15290*/  STL.64 [R1+0x1a0], R16 ;  /* 0x0001a01001007387 */ /* 0x0003e20000100a00 */
[----:B------:R-:W-:-:S03]  /*152a0*/  ISETP.GE.U32.AND P6, PT, R0, 0x7fffff98, PT ;  /* 0x7fffff980000780c */ /* 0x000fc60003fc6070 */
[----:B------:R1:W-:Y:S01]  /*152b0*/  LDGSTS.E [R20+0x1400c], desc[UR4][R16.64], !P1 ;  /* 0x1400c00010147fae */ /* 0x0003e2000c921844 */
[----:B------:R-:W-:-:S03]  /*152c0*/  IADD3 R3, R6, -0x2a, RZ ;  /* 0xffffffd606037810 */ /* 0x000fc60007ffe0ff */
[----:B------:R-:W-:Y:S01]  /*152d0*/  STL.64 [R1+0x198], R12 ;  /* 0x0001980c01007387 */ /* 0x000fe20000100a00 */
[----:B------:R-:W-:Y:S01]  /*152e0*/  IMAD.SHL.U32 R0, R2, 0x8, RZ ;  /* 0x0000000802007824 */ /* 0x000fe200078e00ff */
[----:B------:R-:W3:Y:S02]  /*152f0*/  LDC R6, c[0x0][0x230] ;  /* 0x00008c00ff067b82 */ /* 0x000ee40000000800 */
[----:B------:R-:W-:Y:S04]  /*15300*/  LDGSTS.E [R20+0x1800c], desc[UR4][R12.64], !P1 ;  /* 0x1800c0000c147fae */ /* 0x000fe8000c921844 */
[----:B------:R4:W-:Y:S04]  /*15310*/  STL.64 [R1+0x190], R8 ;  /* 0x0001900801007387 */ /* 0x0009e80000100a00 */
[----:B------:R4:W-:Y:S01]  /*15320*/  LDGSTS.E [R20+0x1c00c], desc[UR4][R8.64], !P1 ;  /* 0x1c00c00008147fae */ /* 0x0009e2000c921844 */
[----:B------:R-:W-:Y:S01]  /*15330*/  IMAD.WIDE R22, R0, 0x4, R188 ;  /* 0x0000000400167825 */ /* 0x000fe200078e02bc */
[----:B------:R-:W-:-:S03]  /*15340*/  ISETP.GE.U32.AND P1, PT, R3, 0x7fffff97, PT ;  /* 0x7fffff970300780c */ /* 0x000fc60003f26070 */
[----:B-1----:R-:W-:Y:S01]  /*15350*/  IMAD.WIDE R16, R0, 0x4, R182 ;  /* 0x0000000400107825 */ /* 0x002fe200078e02b6 */
[----:B----4-:R-:W-:-:S03]  /*15360*/  LOP3.LUT R8, R15, 0x20, RZ, 0x3c, !PT ;  /* 0x000000200f087812 */ /* 0x010fc600078e3cff */
[----:B------:R-:W-:-:S04]  /*15370*/  IMAD.WIDE R12, R0, 0x4, R184 ;  /* 0x00000004000c7825 */ /* 0x000fc800078e02b8 */
[----:B------:R-:W-:Y:S01]  /*15380*/  VIADD R19, R8, UR61 ;  /* 0x0000003d08137c36 */ /* 0x000fe20008000000 */
[----:B------:R1:W-:Y:S01]  /*15390*/  STL.64 [R1+0x32b0], R20 ;  /* 0x0032b01401007387 */ /* 0x0003e20000100a00 */
[----:B------:R-:W-:-:S03]  /*153a0*/  IMAD.WIDE R8, R0, 0x4, R186 ;  /* 0x0000000400087825 */ /* 0x000fc600078e02ba */
[----:B------:R-:W-:Y:S01]  /*153b0*/  STL.64 [R1+0x528], R22 ;  /* 0x0005281601007387 */ /* 0x000fe20000100a00 */
[----:B------:R-:W-:Y:S02]  /*153c0*/  VIADD R0, R4, 0xffffffd5 ;  /* 0xffffffd504007836 */ /* 0x000fe40000000000 */
[----:B------:R-:W-:Y:S01]  /*153d0*/  IMAD R3, R2, 0x9, RZ ;  /* 0x0000000902037824 */ /* 0x000fe200078e02ff */
[----:B------:R-:W-:Y:S01]  /*153e0*/  LDGSTS.E [R19], desc[UR4][R22.64], !P2 ;  /* 0x0000000016137fae */ /* 0x000fe2000d121844 */
[----:B------:R-:W4:Y:S03]  /*153f0*/  LDC R4, c[0x0][0x230] ;  /* 0x00008c00ff047b82 */ /* 0x000f260000000800 */
[----:B------:R2:W-:Y:S01]  /*15400*/  STL.64 [R1+0x520], R16 ;  /* 0x0005201001007387 */ /* 0x0005e20000100a00 */
[----:B-1----:R-:W-:-:S03]  /*15410*/  IMAD.WIDE R20, R3, 0x4, R188 ;  /* 0x0000000403147825 */ /* 0x002fc600078e02bc */
[----:B------:R2:W-:Y:S04]  /*15420*/  LDGSTS.E [R19+0x4000], desc[UR4][R16.64], !P2 ;  /* 0x0400000010137fae */ /* 0x0005e8000d121844 */
[----:B------:R1:W-:Y:S04]  /*15430*/  STL.64 [R1+0x518], R12 ;  /* 0x0005180c01007387 */ /* 0x0003e80000100a00 */
[----:B------:R1:W-:Y:S04]  /*15440*/  LDGSTS.E [R19+0x8000], desc[UR4][R12.64], !P2 ;  /* 0x080000000c137fae */ /* 0x0003e8000d121844 */
[----:B------:R3:W-:Y:S01]  /*15450*/  STL.64 [R1+0x510], R8 ;  /* 0x0005100801007387 */ /* 0x0007e20000100a00 */
[----:B--2---:R-:W-:-:S03]  /*15460*/  IMAD.WIDE R16, R3, 0x4, R182 ;  /* 0x0000000403107825 */ /* 0x004fc600078e02b6 */
[----:B------:R3:W-:Y:S01]  /*15470*/  LDGSTS.E [R19+0xc000], desc[UR4][R8.64], !P2 ;  /* 0x0c00000008137fae */ /* 0x0007e2000d121844 */
[C---:B-1----:R-:W-:Y:S01]  /*15480*/  IMAD.WIDE R12, R3.reuse, 0x4, R184 ;  /* 0x00000004030c7825 */ /* 0x042fe200078e02b8 */
[----:B------:R-:W-:Y:S02]  /*15490*/  ISETP.GE.U32.AND P2, PT, R0, 0x7fffff96, PT ;  /* 0x7fffff960000780c */ /* 0x000fe40003f46070 */
[----:B------:R1:W-:Y:S01]  /*154a0*/  STL.64 [R1+0x508], R20 ;  /* 0x0005081401007387 */ /* 0x0003e20000100a00 */
[----:B---3--:R-:W-:-:S03]  /*154b0*/  IMAD.WIDE R8, R3, 0x4, R186 ;  /* 0x0000000403087825 */ /* 0x008fc600078e02ba */
[----:B------:R1:W-:Y:S01]  /*154c0*/  LDGSTS.E [R19+0x4], desc[UR4][R20.64], !P3 ;  /* 0x0000400014137fae */ /* 0x0003e2000d921844 */
[----:B------:R-:W-:-:S03]  /*154d0*/  VIADD R3, R5, 0xffffffd4 ;  /* 0xffffffd405037836 */ /* 0x000fc60000000000 */
[----:B------:R2:W-:Y:S01]  /*154e0*/  STL.64 [R1+0x500], R16 ;  /* 0x0005001001007387 */ /* 0x0005e20000100a00 */
[----:B------:R-:W3:Y:S01]  /*154f0*/  LDC R5, c[0x0][0x230] ;  /* 0x00008c00ff057b82 */ /* 0x000ee20000000800 */
[----:B------:R-:W-:Y:S02]  /*15500*/  IMAD R0, R2, 0xa, RZ ;  /* 0x0000000a02007824 */ /* 0x000fe400078e02ff */
[----:B------:R2:W-:Y:S04]  /*15510*/  LDGSTS.E [R19+0x4004], desc[UR4][R16.64], !P3 ;  /* 0x0400400010137fae */ /* 0x0005e8000d921844 */
        /* <DEDUP_REMOVED lines=24> */
[----:B------:R2:W-:Y:S02]  /*156a0*/  STL.64 [R1+0x4c8], R20 ;  /* 0x0004c81401007387 */ /* 0x0005e40000100a00 */
[----:B------:R-:W-:-:S02]  /*156b0*/  IMAD R0, R2, 0x28, RZ ;  /* 0x0000002802007824 */ /* 0x000fc400078e02ff */
[----:B------:R2:W-:Y:S01]  /*156c0*/  LDGSTS.E [R19+0xc], desc[UR4][R20.64], !P5 ;  /* 0x0000c00014137fae */ /* 0x0005e2000e921844 */
[----:B-1----:R-:W-:-:S03]  /*156d0*/  IMAD.WIDE R8, R3, 0x4, R186 ;  /* 0x0000000403087825 */ /* 0x002fc600078e02ba */
[----:B------:R1:W-:Y:S01]  /*156e0*/  STL.64 [R1+0x4c0], R16 ;  /* 0x0004c01001007387 */ /* 0x0003e20000100a00 */
[----:B------:R-:W-:-:S03]  /*156f0*/  VIADD R3, R4, 0xfffffff2 ;  /* 0xfffffff204037836 */ /* 0x000fc60000000000 */
[----:B------:R1:W-:Y:S01]  /*15700*/  LDGSTS.E [R19+0x400c], desc[UR4][R16.64], !P5 ;  /* 0x0400c00010137fae */ /* 0x0003e2000e921844 */
[----:B------:R-:W4:Y:S03]  /*15710*/  LDC R4, c[0x0][0x230] ;  /* 0x00008c00ff047b82 */ /* 0x000f260000000800 */
[----:B------:R3:W-:Y:S01]  /*15720*/  STL.64 [R1+0x4b8], R12 ;  /* 0x0004b80c01007387 */ /* 0x0007e20000100a00 */
[----:B--2---:R-:W-:-:S03]  /*15730*/  IMAD.WIDE R20, R0, 0x4, R188 ;  /* 0x0000000400147825 */ /* 0x004fc600078e02bc */
[----:B------:R3:W-:Y:S04]  /*15740*/  LDGSTS.E [R19+0x800c], desc[UR4][R12.64], !P5 ;  /* 0x0800c0000c137fae */ /* 0x0007e8000e921844 */
[----:B------:R2:W-:Y:S01]  /*15750*/  STL.64 [R1+0x4b0], R8 ;  /* 0x0004b00801007387 */ /* 0x0005e20000100a00 */
[----:B-1----:R-:W-:-:S03]  /*15760*/  IMAD.WIDE R16, R0, 0x4, R182 ;  /* 0x0000000400107825 */ /* 0x002fc600078e02b6 */
[----:B------:R2:W-:Y:S01]  /*15770*/  LDGSTS.E [R19+0xc00c], desc[UR4][R8.64], !P5 ;  /* 0x0c00c00008137fae */ /* 0x0005e2000e921844 */
[----:B------:R-:W-:Y:S01]  /*15780*/  ISETP.GE.U32.AND P5, PT, R3, 0x7fffffb3, PT ;  /* 0x7fffffb30300780c */ /* 0x000fe20003fa6070 */
[----:B---3--:R-:W-:Y:S02]  /*15790*/  IMAD.WIDE R12, R0, 0x4, R184 ;  /* 0x00000004000c7825 */ /* 0x008fe400078e02b8 */
[----:B------:R1:W-:Y:S02]  /*157a0*/  STL.64 [R1+0x188], R20 ;  /* 0x0001881401007387 */ /* 0x0003e40000100a00 */
[----:B------:R-:W-:Y:S02]  /*157b0*/  IMAD R3, R2, 0x29, RZ ;  /* 0x0000002902037824 */ /* 0x000fe400078e02ff */
[----:B------:R1:W-:Y:S01]  /*157c0*/  LDGSTS.E [R19+0x10000], desc[UR4][R20.64], !P6 ;  /* 0x1000000014137fae */ /* 0x0003e2000f121844 */
[----:B--2---:R-:W-:-:S03]  /*157d0*/  IMAD.WIDE R8, R0, 0x4, R186 ;  /* 0x0000000400087825 */ /* 0x004fc600078e02ba */
[----:B------:R2:W-:Y:S01]  /*157e0*/  STL.64 [R1+0x180], R16 ;  /* 0x0001801001007387 */ /* 0x0005e20000100a00 */
[----:B------:R-:W-:-:S03]  /*157f0*/  VIADD R0, R5, 0xfffffff1 ;  /* 0xfffffff105007836 */ /* 0x000fc60000000000 */
[----:B------:R2:W-:Y:S01]  /*15800*/  LDGSTS.E [R19+0x14000], desc[UR4][R16.64], !P6 ;  /* 0x1400000010137fae */ /* 0x0005e2000f121844 */
[----:B------:R-:W3:Y:S01]  /*15810*/  LDC R5, c[0x0][0x230] ;  /* 0x00008c00ff057b82 */ /* 0x000ee20000000800 */
[C---:B-1----:R-:W-:Y:S02]  /*15820*/  IMAD.WIDE R20, R3.reuse, 0x4, R188 ;  /* 0x0000000403147825 */ /* 0x042fe400078e02bc */
[----:B------:R1:W-:Y:S04]  /*15830*/  STL.64 [R1+0x178], R12 ;  /* 0x0001780c01007387 */ /* 0x0003e80000100a00 */
[----:B------:R1:W-:Y:S01]  /*15840*/  LDGSTS.E [R19+0x18000], desc[UR4][R12.64], !P6 ;  /* 0x180000000c137fae */ /* 0x0003e2000f121844 */
[----:B--2---:R-:W-:-:S03]  /*15850*/  IMAD.WIDE R16, R3, 0x4, R182 ;  /* 0x0000000403107825 */ /* 0x004fc600078e02b6 */
[----:B------:R2:W-:Y:S04]  /*15860*/  STL.64 [R1+0x170], R8 ;  /* 0x0001700801007387 */ /* 0x0005e80000100a00 */
[----:B------:R2:W-:Y:S01]  /*15870*/  LDGSTS.E [R19+0x1c000], desc[UR4][R8.64], !P6 ;  /* 0x1c00000008137fae */ /* 0x0005e2000f121844 */
[----:B------:R-:W-:Y:S01]  /*15880*/  ISETP.GE.U32.AND P6, PT, R0, 0x7fffffb2, PT ;  /* 0x7fffffb20000780c */ /* 0x000fe20003fc6070 */
[----:B------:R-:W-:Y:S02]  /*15890*/  IMAD R0, R2, 0x2a, RZ ;  /* 0x0000002a02007824 */ /* 0x000fe400078e02ff */
[C---:B-1----:R-:W-:Y:S01]  /*158a0*/  IMAD.WIDE R12, R3.reuse, 0x4, R184 ;  /* 0x00000004030c7825 */ /* 0x042fe200078e02b8 */
[----:B------:R1:W-:Y:S04]  /*158b0*/  LDGSTS.E [R19+0x10004], desc[UR4][R20.64], !P1 ;  /* 0x1000400014137fae */ /* 0x0003e8000c921844 */
[----:B------:R1:W-:Y:S01]  /*158c0*/  LDGSTS.E [R19+0x14004], desc[UR4][R16.64], !P1 ;  /* 0x1400400010137fae */ /* 0x0003e2000c921844 */
[----:B--2---:R-:W-:-:S03]  /*158d0*/  IMAD.WIDE R8, R3, 0x4, R186 ;  /* 0x0000000403087825 */ /* 0x004fc600078e02ba */
[----:B------:R1:W-:Y:S01]  /*158e0*/  STL.64 [R1+0x168], R20 ;  /* 0x0001681401007387 */ /* 0x0003e20000100a00 */
[----:B----4-:R-:W-:-:S03]  /*158f0*/  VIADD R3, R6, 0xfffffff0 ;  /* 0xfffffff006037836 */ /* 0x010fc60000000000 */
        /* <DEDUP_REMOVED lines=8> */
[C---:B---3--:R-:W-:Y:S01]  /*15980*/  IMAD.WIDE R16, R0.reuse, 0x4, R182 ;  /* 0x0000000400107825 */ /* 0x048fe200078e02b6 */
[----:B------:R1:W-:Y:S04]  /*15990*/  STL.64 [R1+0x150], R8 ;  /* 0x0001500801007387 */ /* 0x0003e80000100a00 */
[----:B------:R3:W-:Y:S01]  /*159a0*/  STL.64 [R1+0x148], R20 ;  /* 0x0001481401007387 */ /* 0x0007e20000100a00 */
[----:B--2---:R-:W-:-:S03]  /*159b0*/  IMAD.WIDE R12, R0, 0x4, R184 ;  /* 0x00000004000c7825 */ /* 0x004fc600078e02b8 */
[----:B------:R3:W-:Y:S01]  /*159c0*/  LDGSTS.E [R19+0x10008], desc[UR4][R20.64], !P2 ;  /* 0x1000800014137fae */ /* 0x0007e2000d121844 */
[----:B-1----:R-:W-:-:S03]  /*159d0*/  IMAD.WIDE R8, R0, 0x4, R186 ;  /* 0x0000000400087825 */ /* 0x002fc600078e02ba */
        /* <DEDUP_REMOVED lines=10> */
[----:B------:R-:W-:Y:S01]  /*15a80*/  ISETP.GE.U32.AND P2, PT, R0, 0x7fffff94, PT ;  /* 0x7fffff940000780c */ /* 0x000fe20003f46070 */
[----:B---3--:R-:W-:Y:S02]  /*15a90*/  IMAD.WIDE R12, R3, 0x4, R184 ;  /* 0x00000004030c7825 */ /* 0x008fe400078e02b8 */
[----:B------:R3:W-:Y:S02]  /*15aa0*/  STL.64 [R1+0x128], R20 ;  /* 0x0001281401007387 */ /* 0x0007e40000100a00 */
[----:B------:R-:W-:-:S02]  /*15ab0*/  VIADD R0, R5, 0xffffffd2 ;  /* 0xffffffd205007836 */ /* 0x000fc40000000000 */
[----:B------:R3:W-:Y:S01]  /*15ac0*/  LDGSTS.E [R19+0x1000c], desc[UR4][R20.64], !P3 ;  /* 0x1000c00014137fae */ /* 0x0007e2000d921844 */
[----:B------:R-:W2:Y:S01]  /*15ad0*/  LDC R5, c[0x0][0x230] ;  /* 0x00008c00ff057b82 */ /* 0x000ea20000000800 */
[----:B-1----:R-:W-:Y:S02]  /*15ae0*/  IMAD.WIDE R8, R3, 0x4, R186 ;  /* 0x0000000403087825 */ /* 0x002fe400078e02ba */
[----:B------:R-:W-:Y:S04]  /*15af0*/  STL.64 [R1+0x120], R16 ;  /* 0x0001201001007387 */ /* 0x000fe80000100a00 */
[----:B------:R-:W-:Y:S04]  /*15b00*/  LDGSTS.E [R19+0x1400c], desc[UR4][R16.64], !P3 ;  /* 0x1400c00010137fae */ /* 0x000fe8000d921844 */
[----:B------:R-:W-:Y:S04]  /*15b10*/  STL.64 [R1+0x118], R12 ;  /* 0x0001180c01007387 */ /* 0x000fe80000100a00 */
[----:B------:R-:W-:Y:S04]  /*15b20*/  LDGSTS.E [R19+0x1800c], desc[UR4][R12.64], !P3 ;  /* 0x1800c0000c137fae */ /* 0x000fe8000d921844 */
[----:B------:R1:W-:Y:S04]  /*15b30*/  STL.64 [R1+0x110], R8 ;  /* 0x0001100801007387 */ /* 0x0003e80000100a00 */
[----:B------:R1:W-:Y:S01]  /*15b40*/  LDGSTS.E [R19+0x1c00c], desc[UR4][R8.64], !P3 ;  /* 0x1c00c00008137fae */ /* 0x0003e2000d921844 */
[----:B------:R-:W-:Y:S01]  /*15b50*/  ISETP.GE.U32.AND P3, PT, R0, 0x7fffff93, PT ;  /* 0x7fffff930000780c */ /* 0x000fe20003f66070 */
[----:B------:R-:W-:-:S04]  /*15b60*/  IMAD R0, R2, 0xc, RZ ;  /* 0x0000000c02007824 */ /* 0x000fc800078e02ff */
[----:B---3--:R-:W-:Y:S01]  /*15b70*/  IMAD.WIDE R20, R0, 0x4, R188 ;  /* 0x0000000400147825 */ /* 0x008fe200078e02bc */
[----:B-1----:R-:W-:-:S03]  /*15b80*/  LOP3.LUT R8, R15, 0x30, RZ, 0x3c, !PT ;  /* 0x000000300f087812 */ /* 0x002fc600078e3cff */
[----:B------:R-:W-:-:S04]  /*15b90*/  IMAD.WIDE R16, R0, 0x4, R182 ;  /* 0x0000000400107825 */ /* 0x000fc800078e02b6 */
[----:B------:R-:W-:Y:S02]  /*15ba0*/  VIADD R18, R8, UR61 ;  /* 0x0000003d08127c36 */ /* 0x000fe40008000000 */
[C---:B------:R-:W-:Y:S01]  /*15bb0*/  IMAD.WIDE R12, R0.reuse, 0x4, R184 ;  /* 0x00000004000c7825 */ /* 0x040fe200078e02b8 */
[----:B------:R1:W-:Y:S03]  /*15bc0*/  STL.64 [R1+0x4a8], R20 ;  /* 0x0004a81401007387 */ /* 0x0003e60000100a00 */
[----:B------:R-:W-:Y:S01]  /*15bd0*/  IMAD.WIDE R8, R0, 0x4, R186 ;  /* 0x0000000400087825 */ /* 0x000fe200078e02ba */
[----:B------:R1:W-:Y:S03]  /*15be0*/  LDGSTS.E [R18], desc[UR4][R20.64], !P4 ;  /* 0x0000000014127fae */ /* 0x0003e6000e121844 */
[----:B----4-:R-:W-:-:S02]  /*15bf0*/  VIADD R0, R6, 0xffffffd1 ;  /* 0xffffffd106007836 */ /* 0x010fc40000000000 */
[----:B------:R-:W-:Y:S01]  /*15c00*/  IMAD R3, R2, 0xd, RZ ;  /* 0x0000000d02037824 */ /* 0x000fe200078e02ff */
[----:B------:R-:W3:Y:S01]  /*15c10*/  LDC R6, c[0x0][0x230] ;  /* 0x00008c00ff067b82 */ /* 0x000ee20000000800 */
[----:B------:R4:W-:Y:S04]  /*15c20*/  STL.64 [R1+0x4a0], R16 ;  /* 0x0004a01001007387 */ /* 0x0009e80000100a00 */
[----:B------:R4:W-:Y:S01]  /*15c30*/  LDGSTS.E [R18+0x4000], desc[UR4][R16.64], !P4 ;  /* 0x0400000010127fae */ /* 0x0009e2000e121844 */
[----:B-1----:R-:W-:-:S03]  /*15c40*/  IMAD.WIDE R20, R3, 0x4, R188 ;  /* 0x0000000403147825 */ /* 0x002fc600078e02bc */
[----:B------:R1:W-:Y:S04]  /*15c50*/  STL.64 [R1+0x498], R12 ;  /* 0x0004980c01007387 */ /* 0x0003e80000100a00 */
[----:B------:R1:W-:Y:S04]  /*15c60*/  LDGSTS.E [R18+0x8000], desc[UR4][R12.64], !P4 ;  /* 0x080000000c127fae */ /* 0x0003e8000e121844 */
[----:B------:R2:W-:Y:S01]  /*15c70*/  STL.64 [R1+0x490], R8 ;  /* 0x0004900801007387 */ /* 0x0005e20000100a00 */
[----:B----4-:R-:W-:-:S03]  /*15c80*/  IMAD.WIDE R16, R3, 0x4, R182 ;  /* 0x0000000403107825 */ /* 0x010fc600078e02b6 */
[----:B------:R2:W-:Y:S01]  /*15c90*/  LDGSTS.E [R18+0xc000], desc[UR4][R8.64], !P4 ;  /* 0x0c00000008127fae */ /* 0x0005e2000e121844 */
[----:B------:R-:W-:Y:S01]  /*15ca0*/  ISETP.GE.U32.AND P4, PT, R0, 0x7fffff92, PT ;  /* 0x7fffff920000780c */ /* 0x000fe20003f86070 */
[----:B------:R-:W-:Y:S02]  /*15cb0*/  IMAD R0, R2, 0xe, RZ ;  /* 0x0000000e02007824 */ /* 0x000fe400078e02ff */
[C---:B-1----:R-:W-:Y:S01]  /*15cc0*/  IMAD.WIDE R12, R3.reuse, 0x4, R184 ;  /* 0x00000004030c7825 */ /* 0x042fe200078e02b8 */
[----:B------:R1:W-:Y:S04]  /*15cd0*/  STL.64 [R1+0x488], R20 ;  /* 0x0004881401007387 */ /* 0x0003e80000100a00 */
[----:B------:R1:W-:Y:S01]  /*15ce0*/  LDGSTS.E [R18+0x4], desc[UR4][R20.64], !P5 ;  /* 0x0000400014127fae */ /* 0x0003e2000e921844 */
[----:B--2---:R-:W-:-:S03]  /*15cf0*/  IMAD.WIDE R8, R3, 0x4, R186 ;  /* 0x0000000403087825 */ /* 0x004fc600078e02ba */
[----:B------:R2:W-:Y:S01]  /*15d00*/  STL.64 [R1+0x480], R16 ;  /* 0x0004801001007387 */ /* 0x0005e20000100a00 */
[----:B------:R-:W-:-:S03]  /*15d10*/  VIADD R3, R4, 0xffffffd0 ;  /* 0xffffffd004037836 */ /* 0x000fc60000000000 */
[----:B------:R2:W-:Y:S01]  /*15d20*/  LDGSTS.E [R18+0x4004], desc[UR4][R16.64], !P5 ;  /* 0x0400400010127fae */ /* 0x0005e2000e921844 */
[----:B------:R-:W4:Y:S03]  /*15d30*/  LDC R4, c[0x0][0x230] ;  /* 0x00008c00ff047b82 */ /* 0x000f260000000800 */
[----:B------:R3:W-:Y:S01]  /*15d40*/  STL.64 [R1+0x478], R12 ;  /* 0x0004780c01007387 */ /* 0x0007e20000100a00 */
[----:B-1----:R-:W-:-:S03]  /*15d50*/  IMAD.WIDE R20, R0, 0x4, R188 ;  /* 0x0000000400147825 */ /* 0x002fc600078e02bc */
[----:B------:R3:W-:Y:S04]  /*15d60*/  LDGSTS.E [R18+0x8004], desc[UR4][R12.64], !P5 ;  /* 0x080040000c127fae */ /* 0x0007e8000e921844 */
[----:B------:R1:W-:Y:S01]  /*15d70*/  STL.64 [R1+0x470], R8 ;  /* 0x0004700801007387 */ /* 0x0003e20000100a00 */
[----:B--2---:R-:W-:-:S03]  /*15d80*/  IMAD.WIDE R16, R0, 0x4, R182 ;  /* 0x0000000400107825 */ /* 0x004fc600078e02b6 */
[----:B------:R1:W-:Y:S01]  /*15d90*/  LDGSTS.E [R18+0xc004], desc[UR4][R8.64], !P5 ;  /* 0x0c00400008127fae */ /* 0x0003e2000e921844 */
[----:B------:R-:W-:Y:S01]  /*15da0*/  ISETP.GE.U32.AND P5, PT, R3, 0x7fffff91, PT ;  /* 0x7fffff910300780c */ /* 0x000fe20003fa6070 */
[----:B---3--:R-:W-:Y:S02]  /*15db0*/  IMAD.WIDE R12, R0, 0x4, R184 ;  /* 0x00000004000c7825 */ /* 0x008fe400078e02b8 */
[----:B------:R2:W-:Y:S02]  /*15dc0*/  STL.64 [R1+0x468], R20 ;  /* 0x0004681401007387 */ /* 0x0005e40000100a00 */
[----:B------:R-:W-:Y:S02]  /*15dd0*/  IMAD R3, R2, 0xf, RZ ;  /* 0x0000000f02037824 */ /* 0x000fe400078e02ff */
[----:B------:R2:W-:Y:S01]  /*15de0*/  LDGSTS.E [R18+0x8], desc[UR4][R20.64], !P6 ;  /* 0x0000800014127fae */ /* 0x0005e2000f121844 */
[----:B-1----:R-:W-:-:S03]  /*15df0*/  IMAD.WIDE R8, R0, 0x4, R186 ;  /* 0x0000000400087825 */ /* 0x002fc600078e02ba */
[----:B------:R1:W-:Y:S01]  /*15e00*/  STL.64 [R1+0x460], R16 ;  /* 0x0004601001007387 */ /* 0x0003e20000100a00 */
[----:B------:R-:W-:-:S03]  /*15e10*/  VIADD R0, R5, 0xffffffef ;  /* 0xffffffef05007836 */ /* 0x000fc60000000000 */
[----:B------:R1:W-:Y:S01]  /*15e20*/  LDGSTS.E [R18+0x4008], desc[UR4][R16.64], !P6 ;  /* 0x0400800010127fae */ /* 0x0003e2000f121844 */
[----:B------:R-:W3:Y:S03]  /*15e30*/  LDC R5, c[0x0][0x230] ;  /* 0x00008c00ff057b82 */ /* 0x000ee60000000800 */
[----:B------:R4:W-:Y:S01]  /*15e40*/  STL.64 [R1+0x458], R12 ;  /* 0x0004580c01007387 */ /* 0x0009e20000100a00 */
[----:B--2---:R-:W-:-:S03]  /*15e50*/  IMAD.WIDE R20, R3, 0x4, R188 ;  /* 0x0000000403147825 */ /* 0x004fc600078e02bc */
[----:B------:R4:W-:Y:S04]  /*15e60*/  LDGSTS.E [R18+0x8008], desc[UR4][R12.64], !P6 ;  /* 0x080080000c127fae */ /* 0x0009e8000f121844 */
[----:B------:R2:W-:Y:S01]  /*15e70*/  STL.64 [R1+0x450], R8 ;  /* 0x0004500801007387 */ /* 0x0005e20000100a00 */
[----:B-1----:R-:W-:-:S03]  /*15e80*/  IMAD.WIDE R16, R3, 0x4, R182 ;  /* 0x0000000403107825 */ /* 0x002fc600078e02b6 */
[----:B------:R2:W-:Y:S01]  /*15e90*/  LDGSTS.E [R18+0xc008], desc[UR4][R8.64], !P6 ;  /* 0x0c00800008127fae */ /* 0x0005e2000f121844 */
[----:B------:R-:W-:Y:S01]  /*15ea0*/  ISETP.GE.U32.AND P6, PT, R0, 0x7fffffb0, PT ;  /* 0x7fffffb00000780c */ /* 0x000fe20003fc6070 */
[C---:B----4-:R-:W-:Y:S02]  /*15eb0*/  IMAD.WIDE R12, R3.reuse, 0x4, R184 ;  /* 0x00000004030c7825 */ /* 0x050fe400078e02b8 */
[----:B------:R1:W-:Y:S02]  /*15ec0*/  LDGSTS.E [R18+0xc], desc[UR4][R20.64], !P1 ;  /* 0x0000c00014127fae */ /* 0x0003e4000c921844 */
[----:B------:R-:W-:Y:S02]  /*15ed0*/  IMAD R0, R2, 0x2c, RZ ;  /* 0x0000002c02007824 */ /* 0x000fe400078e02ff */
[----:B------:R4:W-:Y:S01]  /*15ee0*/  LDGSTS.E [R18+0x400c], desc[UR4][R16.64], !P1 ;  /* 0x0400c00010127fae */ /* 0x0009e2000c921844 */
[----:B--2---:R-:W-:-:S03]  /*15ef0*/  IMAD.WIDE R8, R3, 0x4, R186 ;  /* 0x0000000403087825 */ /* 0x004fc600078e02ba */
[----:B------:R1:W-:Y:S01]  /*15f00*/  STL.64 [R1+0x448], R20 ;  /* 0x0004481401007387 */ /* 0x0003e20000100a00 */
[----:B------:R-:W-:-:S03]  /*15f10*/  VIADD R3, R6, 0xffffffee ;  /* 0xffffffee06037836 */ /* 0x000fc60000000000 */
[----:B------:R2:W-:Y:S01]  /*15f20*/  LDGSTS.E [R18+0x800c], desc[UR4][R12.64], !P1 ;  /* 0x0800c0000c127fae */ /* 0x0005e2000c921844 */
[----:B------:R-:W3:Y:S03]  /*15f30*/  LDC R6, c[0x0][0x230] ;  /* 0x00008c00ff067b82 */ /* 0x000ee60000000800 */
[----:B------:R4:W-:Y:S04]  /*15f40*/  STL.64 [R1+0x440], R16 ;  /* 0x0004401001007387 */ /* 0x0009e80000100a00 */
[----:B------:R2:W-:Y:S01]  /*15f50*/  LDGSTS.E [R18+0xc00c], desc[UR4][R8.64], !P1 ;  /* 0x0c00c00008127fae */ /* 0x0005e2000c921844 */
[----:B-1----:R-:W-:Y:S01]  /*15f60*/  IMAD.WIDE R20, R0, 0x4, R188 ;  /* 0x0000000400147825 */ /* 0x002fe200078e02bc */
[----:B------:R-:W-:-:S02]  /*15f70*/  ISETP.GE.U32.AND P1, PT, R3, 0x7fffffaf, PT ;  /* 0x7fffffaf0300780c */ /* 0x000fc40003f26070 */
[----:B------:R2:W-:Y:S01]  /*15f80*/  STL.64 [R1+0x438], R12 ;  /* 0x0004380c01007387 */ /* 0x0005e20000100a00 */
[----:B------:R-:W-:Y:S02]  /*15f90*/  IMAD R3, R2, 0x2d, RZ ;  /* 0x0000002d02037824 */ /* 0x000fe400078e02ff */
[C---:B----4-:R-:W-:Y:S01]  /*15fa0*/  IMAD.WIDE R16, R0.reuse, 0x4, R182 ;  /* 0x0000000400107825 */ /* 0x050fe200078e02b6 */
        /* <DEDUP_REMOVED lines=9> */
[C---:B----4-:R-:W-:Y:S02]  /*16040*/  IMAD.WIDE R20, R3.reuse, 0x4, R188 ;  /* 0x0000000403147825 */ /* 0x050fe400078e02bc */
[----:B------:R4:W-:Y:S04]  /*16050*/  STL.64 [R1+0xf8], R12 ;  /* 0x0000f80c01007387 */ /* 0x0009e80000100a00 */
[----:B------:R4:W-:Y:S01]  /*16060*/  LDGSTS.E [R18+0x18000], desc[UR4][R12.64], !P2 ;  /* 0x180000000c127fae */ /* 0x0009e2000d121844 */
[----:B-1----:R-:W-:-:S03]  /*16070*/  IMAD.WIDE R16, R3, 0x4, R182 ;  /* 0x0000000403107825 */ /* 0x002fc600078e02b6 */
[----:B------:R1:W-:Y:S04]  /*16080*/  STL.64 [R1+0xf0], R8 ;  /* 0x0000f00801007387 */ /* 0x0003e80000100a00 */
[----:B------:R1:W-:Y:S01]  /*16090*/  LDGSTS.E [R18+0x1c000], desc[UR4][R8.64], !P2 ;  /* 0x1c00000008127fae */ /* 0x0003e2000d121844 */
[----:B------:R-:W-:Y:S01]  /*160a0*/  ISETP.GE.U32.AND P2, PT, R0, 0x7fffffae, PT ;  /* 0x7fffffae0000780c */ /* 0x000fe20003f46070 */
[----:B----4-:R-:W-:Y:S02]  /*160b0*/  IMAD.WIDE R12, R3, 0x4, R184 ;  /* 0x00000004030c7825 */ /* 0x010fe400078e02b8 */
[----:B------:R4:W-:Y:S02]  /*160c0*/  LDGSTS.E [R18+0x10004], desc[UR4][R20.64], !P3 ;  /* 0x1000400014127fae */ /* 0x0009e4000d921844 */
[----:B------:R-:W-:-:S02]  /*160d0*/  IMAD R0, R2, 0x2e, RZ ;  /* 0x0000002e02007824 */ /* 0x000fc400078e02ff */
[----:B------:R4:W-:Y:S01]  /*160e0*/  LDGSTS.E [R18+0x14004], desc[UR4][R16.64], !P3 ;  /* 0x1400400010127fae */ /* 0x0009e2000d921844 */
[----:B-1----:R-:W-:Y:S01]  /*160f0*/  IMAD.WIDE R8, R3, 0x4, R186 ;  /* 0x0000000403087825 */ /* 0x002fe200078e02ba */
[----:B---3--:R-:W-:Y:S02]  /*16100*/  IADD3 R3, R5, -0x14, RZ ;  /* 0xffffffec05037810 */ /* 0x008fe40007ffe0ff */
[----:B------:R4:W-:Y:S01]  /*16110*/  STL.64 [R1+0xe8], R20 ;  /* 0x0000e81401007387 */ /* 0x0009e20000100a00 */
[----:B------:R-:W1:Y:S03]  /*16120*/  LDC R5, c[0x0][0x230] ;  /* 0x00008c00ff057b82 */ /* 0x000e660000000800 */
[----:B------:R3:W-:Y:S04]  /*16130*/  LDGSTS.E [R18+0x18004], desc[UR4][R12.64], !P3 ;  /* 0x180040000c127fae */ /* 0x0007e8000d921844 */
[----:B------:R2:W-:Y:S04]  /*16140*/  STL.64 [R1+0xe0], R16 ;  /* 0x0000e01001007387 */ /* 0x0005e80000100a00 */
[----:B------:R3:W-:Y:S01]  /*16150*/  LDGSTS.E [R18+0x1c004], desc[UR4][R8.64], !P3 ;  /* 0x1c00400008127fae */ /* 0x0007e2000d921844 */
[----:B----4-:R-:W-:Y:S01]  /*16160*/  IMAD.WIDE R20, R0, 0x4, R188 ;  /* 0x0000000400147825 */ /* 0x010fe200078e02bc */
        /* <DEDUP_REMOVED lines=8> */
[----:B--2---:R-:W-:-:S03]  /*161f0*/  IMAD.WIDE R8, R0, 0x4, R186 ;  /* 0x0000000400087825 */ /* 0x004fc600078e02ba */
[----:B------:R2:W-:Y:S01]  /*16200*/  STL.64 [R1+0xc0], R16 ;  /* 0x0000c01001007387 */ /* 0x0005e20000100a00 */
[----:B------:R-:W-:-:S03]  /*16210*/  VIADD R0, R6, 0xffffffcf ;  /* 0xffffffcf06007836 */ /* 0x000fc60000000000 */
[----:B------:R2:W-:Y:S01]  /*16220*/  LDGSTS.E [R18+0x14008], desc[UR4][R16.64], !P4 ;  /* 0x1400800010127fae */ /* 0x0005e2000e121844 */
[----:B------:R-:W3:Y:S01]  /*16230*/  LDC R6, c[0x0][0x230] ;  /* 0x00008c00ff067b82 */ /* 0x000ee20000000800 */
[C---:B----4-:R-:W-:Y:S02]  /*16240*/  IMAD.WIDE R20, R3.reuse, 0x4, R188 ;  /* 0x0000000403147825 */ /* 0x050fe400078e02bc */
[----:B------:R4:W-:Y:S04]  /*16250*/  STL.64 [R1+0xb8], R12 ;  /* 0x0000b80c01007387 */ /* 0x0009e80000100a00 */
[----:B------:R4:W-:Y:S01]  /*16260*/  LDGSTS.E [R18+0x18008], desc[UR4][R12.64], !P4 ;  /* 0x180080000c127fae */ /* 0x0009e2000e121844 */
[----:B--2---:R-:W-:-:S03]  /*16270*/  IMAD.WIDE R16, R3, 0x4, R182 ;  /* 0x0000000403107825 */ /* 0x004fc600078e02b6 */
[----:B------:R2:W-:Y:S04]  /*16280*/  STL.64 [R1+0xb0], R8 ;  /* 0x0000b00801007387 */ /* 0x0005e80000100a00 */
[----:B------:R2:W-:Y:S01]  /*16290*/  LDGSTS.E [R18+0x1c008], desc[UR4][R8.64], !P4 ;  /* 0x1c00800008127fae */ /* 0x0005e2000e121844 */
[----:B----4-:R-:W-:-:S03]  /*162a0*/  IMAD.WIDE R12, R3, 0x4, R184 ;  /* 0x00000004030c7825 */ /* 0x010fc600078e02b8 */
[----:B------:R4:W-:Y:S04]  /*162b0*/  STL.64 [R1+0xa8], R20 ;  /* 0x0000a81401007387 */ /* 0x0009e80000100a00 */
[----:B------:R4:W-:Y:S01]  /*162c0*/  LDGSTS.E [R18+0x1000c], desc[UR4][R20.64], !P5 ;  /* 0x1000c00014127fae */ /* 0x0009e2000e921844 */
[----:B--2---:R-:W-:-:S03]  /*162d0*/  IMAD.WIDE R8, R3, 0x4, R186 ;  /* 0x0000000403087825 */ /* 0x004fc600078e02ba */
[----:B------:R-:W-:Y:S01]  /*162e0*/  STL.64 [R1+0xa0], R16 ;  /* 0x0000a01001007387 */ /* 0x000fe20000100a00 */
[----:B------:R-:W-:-:S03]  /*162f0*/  ISETP.GE.U32.AND P4, PT, R0, 0x7fffff90, PT ;  /* 0x7fffff900000780c */ /* 0x000fc60003f86070 */
[----:B------:R-:W-:Y:S01]  /*16300*/  LDGSTS.E [R18+0x1400c], desc[UR4][R16.64], !P5 ;  /* 0x1400c00010127fae */ /* 0x000fe2000e921844 */
[----:B------:R-:W-:-:S03]  /*16310*/  IMAD.SHL.U32 R0, R2, 0x10, RZ ;  /* 0x0000001002007824 */ /* 0x000fc600078e00ff */
[----:B------:R2:W-:Y:S01]  /*16320*/  STL.64 [R1+0x98], R12 ;  /* 0x0000980c01007387 */ /* 0x0005e20000100a00 */
[----:B------:R-:W-:Y:S02]  /*16330*/  VIADD R3, R4, 0xffffffce ;  /* 0xffffffce04037836 */ /* 0x000fe40000000000 */
[----:B------:R-:W3:Y:S01]  /*16340*/  LDC R4, c[0x0][0x230] ;  /* 0x00008c00ff047b82 */ /* 0x000ee20000000800 */
[----:B------:R2:W-:Y:S04]  /*16350*/  LDGSTS.E [R18+0x1800c], desc[UR4][R12.64], !P5 ;  /* 0x1800c0000c127fae */ /* 0x0005e8000e921844 */
[----:B------:R1:W-:Y:S04]  /*16360*/  STL.64 [R1+0x90], R8 ;  /* 0x0000900801007387 */ /* 0x0003e80000100a00 */
[----:B------:R1:W-:Y:S01]  /*16370*/  LDGSTS.E [R18+0x1c00c], desc[UR4][R8.64], !P5 ;  /* 0x1c00c00008127fae */ /* 0x0003e2000e921844 */
[----:B----4-:R-:W-:-:S03]  /*16380*/  IMAD.WIDE R20, R0, 0x4, R188 ;  /* 0x0000000400147825 */ /* 0x010fc600078e02bc */
[----:B------:R4:W-:Y:S01]  /*16390*/  STL.64 [R1+0x32b8], R18 ;  /* 0x0032b81201007387 */ /* 0x0009e20000100a00 */
[----:B--2---:R-:W-:Y:S01]  /*163a0*/  IMAD.WIDE R12, R0, 0x4, R184 ;  /* 0x00000004000c7825 */ /* 0x004fe200078e02b8 */
[----:B-1----:R-:W-:-:S03]  /*163b0*/  LOP3.LUT R8, R15, 0x40, RZ, 0x3c, !PT ;  /* 0x000000400f087812 */ /* 0x002fc600078e3cff */
[----:B----4-:R-:W-:-:S04]  /*163c0*/  IMAD.WIDE R18, R0, 0x4, R182 ;  /* 0x0000000400127825 */ /* 0x010fc800078e02b6 */
[----:B------:R-:W-:Y:S01]  /*163d0*/  VIADD R17, R8, UR61 ;  /* 0x0000003d08117c36 */ /* 0x000fe20008000000 */
[----:B------:R-:W-:Y:S01]  /*163e0*/  ISETP.GE.U32.AND P5, PT, R3, 0x7fffff8f, PT ;  /* 0x7fffff8f0300780c */ /* 0x000fe20003fa6070 */
[----:B------:R-:W-:Y:S01]  /*163f0*/  IMAD.WIDE R8, R0, 0x4, R186 ;  /* 0x0000000400087825 */ /* 0x000fe200078e02ba */
[----:B------:R1:W-:Y:S03]  /*16400*/  STL.64 [R1+0x428], R20 ;  /* 0x0004281401007387 */ /* 0x0003e60000100a00 */
[----:B------:R-:W-:Y:S01]  /*16410*/  VIADD R0, R5, 0xffffffcd ;  /* 0xffffffcd05007836 */ /* 0x000fe20000000000 */
[----:B------:R1:W-:Y:S01]  /*16420*/  LDGSTS.E [R17], desc[UR4][R20.64], !P6 ;  /* 0x0000000014117fae */ /* 0x0003e2000f121844 */
[----:B------:R-:W-:Y:S01]  /*16430*/  IMAD R3, R2, 0x11, RZ ;  /* 0x0000001102037824 */ /* 0x000fe200078e02ff */
[----:B------:R-:W2:Y:S02]  /*16440*/  LDC R5, c[0x0][0x230] ;  /* 0x00008c00ff057b82 */ /* 0x000ea40000000800 */
[----:B------:R4:W-:Y:S04]  /*16450*/  STL.64 [R1+0x420], R18 ;  /* 0x0004201201007387 */ /* 0x0009e80000100a00 */
[----:B------:R4:W-:Y:S04]  /*16460*/  LDGSTS.E [R17+0x4000], desc[UR4][R18.64], !P6 ;  /* 0x0400000012117fae */ /* 0x0009e8000f121844 */
[----:B------:R3:W-:Y:S01]  /*16470*/  STL.64 [R1+0x418], R12 ;  /* 0x0004180c01007387 */ /* 0x0007e20000100a00 */
[----:B-1----:R-:W-:-:S03]  /*16480*/  IMAD.WIDE R20, R3, 0x4, R188 ;  /* 0x0000000403147825 */ /* 0x002fc600078e02bc */
[----:B------:R3:W-:Y:S04]  /*16490*/  LDGSTS.E [R17+0x8000], desc[UR4][R12.64], !P6 ;  /* 0x080000000c117fae */ /* 0x0007e8000f121844 */
[----:B------:R1:W-:Y:S01]  /*164a0*/  STL.64 [R1+0x410], R8 ;  /* 0x0004100801007387 */ /* 0x0003e20000100a00 */
[----:B----4-:R-:W-:-:S03]  /*164b0*/  IMAD.WIDE R18, R3, 0x4, R182 ;  /* 0x0000000403127825 */ /* 0x010fc600078e02b6 */
[----:B------:R1:W-:Y:S01]  /*164c0*/  LDGSTS.E [R17+0xc000], desc[UR4][R8.64], !P6 ;  /* 0x0c00000008117fae */ /* 0x0003e2000f121844 */
[C---:B---3--:R-:W-:Y:S01]  /*164d0*/  IMAD.WIDE R12, R3.reuse, 0x4, R184 ;  /* 0x00000004030c7825 */ /* 0x048fe200078e02b8 */
[----:B------:R-:W-:Y:S02]  /*164e0*/  ISETP.GE.U32.AND P6, PT, R0, 0x7fffff8e, PT ;  /* 0x7fffff8e0000780c */ /* 0x000fe40003fc6070 */
[----:B------:R3:W-:Y:S01]  /*164f0*/  STL.64 [R1+0x408], R20 ;  /* 0x0004081401007387 */ /* 0x0007e20000100a00 */
[----:B-1----:R-:W-:-:S03]  /*16500*/  IMAD.WIDE R8, R3, 0x4, R186 ;  /* 0x0000000403087825 */ /* 0x002fc600078e02ba */
[----:B------:R3:W-:Y:S01]  /*16510*/  LDGSTS.E [R17+0x4], desc[UR4][R20.64], !P1 ;  /* 0x0000400014117fae */ /* 0x0007e2000c921844 */
[----:B------:R-:W-:Y:S02]  /*16520*/  VIADD R3, R6, 0xffffffcc ;  /* 0xffffffcc06037836 */ /* 0x000fe40000000000 */
[----:B------:R-:W-:Y:S01]  /*16530*/  IMAD R0, R2, 0x12, RZ ;  /* 0x0000001202007824 */ /* 0x000fe200078e02ff */
[----:B------:R-:W1:Y:S01]  /*16540*/  LDC R6, c[0x0][0x230] ;  /* 0x00008c00ff067b82 */ /* 0x000e620000000800 */
[----:B------:R4:W-:Y:S04]  /*16550*/  STL.64 [R1+0x400], R18 ;  /* 0x0004001201007387 */ /* 0x0009e80000100a00 */
[----:B------:R4:W-:Y:S01]  /*16560*/  LDGSTS.E [R17+0x4004], desc[UR4][R18.64], !P1 ;  /* 0x0400400012117fae */ /* 0x0009e2000c921844 */
[----:B---3--:R-:W-:-:S03]  /*16570*/  IMAD.WIDE R20, R0, 0x4, R188 ;  /* 0x0000000400147825 */ /* 0x008fc600078e02bc */
[----:B------:R3:W-:Y:S04]  /*16580*/  STL.64 [R1+0x3f8], R12 ;  /* 0x0003f80c01007387 */ /* 0x0007e80000100a00 */
[----:B------:R3:W-:Y:S04]  /*16590*/  LDGSTS.E [R17+0x8004], desc[UR4][R12.64], !P1 ;  /* 0x080040000c117fae */ /* 0x0007e8000c921844 */
[----:B------:R2:W-:Y:S01]  /*165a0*/  STL.64 [R1+0x3f0], R8 ;  /* 0x0003f00801007387 */ /* 0x0005e20000100a00 */
[----:B----4-:R-:W-:-:S03]  /*165b0*/  IMAD.WIDE R18, R0, 0x4, R182 ;  /* 0x0000000400127825 */ /* 0x010fc600078e02b6 */
[----:B------:R2:W-:Y:S01]  /*165c0*/  LDGSTS.E [R17+0xc004], desc[UR4][R8.64], !P1 ;  /* 0x0c00400008117fae */ /* 0x0005e2000c921844 */
[----:B------:R-:W-:Y:S01]  /*165d0*/  ISETP.GE.U32.AND P1, PT, R3, 0x7fffff8d, PT ;  /* 0x7fffff8d0300780c */ /* 0x000fe20003f26070 */
[----:B------:R-:W-:Y:S02]  /*165e0*/  IMAD R3, R2, 0x13, RZ ;  /* 0x0000001302037824 */ /* 0x000fe400078e02ff */
[C---:B---3--:R-:W-:Y:S01]  /*165f0*/  IMAD.WIDE R12, R0.reuse, 0x4, R184 ;  /* 0x00000004000c7825 */ /* 0x048fe200078e02b8 */
[----:B------:R3:W-:Y:S04]  /*16600*/  STL.64 [R1+0x3e8], R20 ;  /* 0x0003e81401007387 */ /* 0x0007e80000100a00 */
[----:B------:R3:W-:Y:S01]  /*16610*/  LDGSTS.E [R17+0x8], desc[UR4][R20.64], !P2 ;  /* 0x0000800014117fae */ /* 0x0007e2000d121844 */
[----:B--2---:R-:W-:-:S03]  /*16620*/  IMAD.WIDE R8, R0, 0x4, R186 ;  /* 0x0000000400087825 */ /* 0x004fc600078e02ba */
[----:B------:R2:W-:Y:S01]  /*16630*/  STL.64 [R1+0x3e0], R18 ;  /* 0x0003e01201007387 */ /* 0x0005e20000100a00 */
[----:B------:R-:W-:-:S03]  /*16640*/  VIADD R0, R4, 0xffffffeb ;  /* 0xffffffeb04007836 */ /* 0x000fc60000000000 */
[----:B------:R2:W-:Y:S01]  /*16650*/  LDGSTS.E [R17+0x4008], desc[UR4][R18.64], !P2 ;  /* 0x0400800012117fae */ /* 0x0005e2000d121844 */
[----:B------:R-:W4:Y:S01]  /*16660*/  LDC R4, c[0x0][0x230] ;  /* 0x00008c00ff047b82 */ /* 0x000f220000000800 */
[C---:B---3--:R-:W-:Y:S02]  /*16670*/  IMAD.WIDE R20, R3.reuse, 0x4, R188 ;  /* 0x0000000403147825 */ /* 0x048fe400078e02bc */
[----:B------:R3:W-:Y:S04]  /*16680*/  STL.64 [R1+0x3d8], R12 ;  /* 0x0003d80c01007387 */ /* 0x0007e80000100a00 */
[----:B------:R3:W-:Y:S01]  /*16690*/  LDGSTS.E [R17+0x8008], desc[UR4][R12.64], !P2 ;  /* 0x080080000c117fae */ /* 0x0007e2000d121844 */
[----:B--2---:R-:W-:-:S03]  /*166a0*/  IMAD.WIDE R18, R3, 0x4, R182 ;  /* 0x0000000403127825 */ /* 0x004fc600078e02b6 */
[----:B------:R2:W-:Y:S04]  /*166b0*/  STL.64 [R1+0x3d0], R8 ;  /* 0x0003d00801007387 */ /* 0x0005e80000100a00 */
[----:B------:R2:W-:Y:S01]  /*166c0*/  LDGSTS.E [R17+0xc008], desc[UR4][R8.64], !P2 ;  /* 0x0c00800008117fae */ /* 0x0005e2000d121844 */
[----:B------:R-:W-:Y:S01]  /*166d0*/  ISETP.GE.U32.AND P2, PT, R0, 0x7fffffac, PT ;  /* 0x7fffffac0000780c */ /* 0x000fe20003f46070 */
[----:B---3--:R-:W-:Y:S02]  /*166e0*/  IMAD.WIDE R12, R3, 0x4, R184 ;  /* 0x00000004030c7825 */ /* 0x008fe400078e02b8 */
[----:B------:R3:W-:Y:S02]  /*166f0*/  STL.64 [R1+0x3c8], R20 ;  /* 0x0003c81401007387 */ /* 0x0007e40000100a00 */
[----:B------:R-:W-:-:S02]  /*16700*/  IMAD R0, R2, 0x30, RZ ;  /* 0x0000003002007824 */ /* 0x000fc400078e02ff */
[----:B------:R3:W-:Y:S01]  /*16710*/  LDGSTS.E [R17+0xc], desc[UR4][R20.64], !P3 ;  /* 0x0000c00014117fae */ /* 0x0007e2000d921844 */
[----:B--2---:R-:W-:-:S03]  /*16720*/  IMAD.WIDE R8, R3, 0x4, R186 ;  /* 0x0000000403087825 */ /* 0x004fc600078e02ba */
        /* <DEDUP_REMOVED lines=8> */
[----:B--2---:R-:W-:-:S03]  /*167b0*/  IMAD.WIDE R18, R0, 0x4, R182 ;  /* 0x0000000400127825 */ /* 0x004fc600078e02b6 */
[----:B------:R3:W-:Y:S01]  /*167c0*/  LDGSTS.E [R17+0xc00c], desc[UR4][R8.64], !P3 ;  /* 0x0c00c00008117fae */ /* 0x0007e2000d921844 */
[----:B------:R-:W-:Y:S01]  /*167d0*/  ISETP.GE.U32.AND P3, PT, R3, 0x7fffffab, PT ;  /* 0x7fffffab0300780c */ /* 0x000fe20003f66070 */
[----:B-1----:R-:W-:Y:S02]  /*167e0*/  IMAD.WIDE R12, R0, 0x4, R184 ;  /* 0x00000004000c7825 */ /* 0x002fe400078e02b8 */
[----:B------:R1:W-:Y:S02]  /*167f0*/  STL.64 [R1+0x88], R20 ;  /* 0x0000881401007387 */ /* 0x0003e40000100a00 */
[----:B------:R-:W-:Y:S02]  /*16800*/  IMAD R3, R2, 0x31, RZ ;  /* 0x0000003102037824 */ /* 0x000fe400078e02ff */
[----:B------:R1:W-:Y:S01]  /*16810*/  LDGSTS.E [R17+0x10000], desc[UR4][R20.64], !P4 ;  /* 0x1000000014117fae */ /* 0x0003e2000e121844 */
[----:B---3--:R-:W-:-:S03]  /*16820*/  IMAD.WIDE R8, R0, 0x4, R186 ;  /* 0x0000000400087825 */ /* 0x008fc600078e02ba */
        /* <DEDUP_REMOVED lines=61> */
[----:B------:R-:W-:Y:S01]  /*16c00*/  IMAD.WIDE R12, R0, 0x4, R184 ;  /* 0x00000004000c7825 */ /* 0x000fe200078e02b8 */
[----:B------:R1:W-:Y:S03]  /*16c10*/  STL.64 [R1+0x3a8], R20 ;  /* 0x0003a81401007387 */ /* 0x0003e60000100a00 */
[----:B------:R-:W-:Y:S01]  /*16c20*/  IMAD R3, R2, 0x15, RZ ;  /* 0x0000001502037824 */ /* 0x000fe200078e02ff */
[----:B------:R1:W-:Y:S01]  /*16c30*/  LDGSTS.E [R16], desc[UR4][R20.64], !P2 ;  /* 0x0000000014107fae */ /* 0x0003e2000d121844 */
[----:B------:R-:W-:-:S03]  /*16c40*/  IMAD.WIDE R8, R0, 0x4, R186 ;  /* 0x0000000400087825 */ /* 0x000fc600078e02ba */
[----:B------:R3:W-:Y:S01]  /*16c50*/  LDGSTS.E [R16+0x4000], desc[UR4][R18.64], !P2 ;  /* 0x0400000012107fae */ /* 0x0007e2000d121844 */
[----:B----4-:R-:W-:Y:S02]  /*16c60*/  VIADD R0, R4, 0xffffffc9 ;  /* 0xffffffc904007836 */ /* 0x010fe40000000000 */
[----:B------:R-:W4:Y:S01]  /*16c70*/  LDC R4, c[0x0][0x230] ;  /* 0x00008c00ff047b82 */ /* 0x000f220000000800 */
[----:B------:R3:W-:Y:S04]  /*16c80*/  STL.64 [R1+0x3a0], R18 ;  /* 0x0003a01201007387 */ /* 0x0007e80000100a00 */
[----:B------:R2:W-:Y:S01]  /*16c90*/  LDGSTS.E [R16+0x8000], desc[UR4][R12.64], !P2 ;  /* 0x080000000c107fae */ /* 0x0005e2000d121844 */
[----:B-1----:R-:W-:-:S03]  /*16ca0*/  IMAD.WIDE R20, R3, 0x4, R188 ;  /* 0x0000000403147825 */ /* 0x002fc600078e02bc */
[----:B------:R2:W-:Y:S04]  /*16cb0*/  STL.64 [R1+0x398], R12 ;  /* 0x0003980c01007387 */ /* 0x0005e80000100a00 */
[----:B------:R1:W-:Y:S01]  /*16cc0*/  LDGSTS.E [R16+0xc000], desc[UR4][R8.64], !P2 ;  /* 0x0c00000008107fae */ /* 0x0003e2000d121844 */
[C---:B---3--:R-:W-:Y:S01]  /*16cd0*/  IMAD.WIDE R18, R3.reuse, 0x4, R182 ;  /* 0x0000000403127825 */ /* 0x048fe200078e02b6 */
[----:B------:R-:W-:Y:S02]  /*16ce0*/  ISETP.GE.U32.AND P2, PT, R0, 0x7fffff8a, PT ;  /* 0x7fffff8a0000780c */ /* 0x000fe40003f46070 */
[----:B------:R1:W-:Y:S01]  /*16cf0*/  STL.64 [R1+0x390], R8 ;  /* 0x0003900801007387 */ /* 0x0003e20000100a00 */
[----:B------:R-:W-:Y:S02]  /*16d00*/  IMAD R0, R2, 0x16, RZ ;  /* 0x0000001602007824 */ /* 0x000fe400078e02ff */
[C---:B--2---:R-:W-:Y:S01]  /*16d10*/  IMAD.WIDE R12, R3.reuse, 0x4, R184 ;  /* 0x00000004030c7825 */ /* 0x044fe200078e02b8 */
[----:B------:R2:W-:Y:S04]  /*16d20*/  STL.64 [R1+0x388], R20 ;  /* 0x0003881401007387 */ /* 0x0005e80000100a00 */
        /* <DEDUP_REMOVED lines=13> */
[----:B------:R-:W-:Y:S02]  /*16e00*/  IMAD R3, R2, 0x17, RZ ;  /* 0x0000001702037824 */ /* 0x000fe400078e02ff */
[C---:B----4-:R-:W-:Y:S01]  /*16e10*/  IMAD.WIDE R12, R0.reuse, 0x4, R184 ;  /* 0x00000004000c7825 */ /* 0x050fe200078e02b8 */
[----:B------:R1:W-:Y:S04]  /*16e20*/  STL.64 [R1+0x368], R20 ;  /* 0x0003681401007387 */ /* 0x0003e80000100a00 */
[----:B------:R1:W-:Y:S01]  /*16e30*/  LDGSTS.E [R16+0x8], desc[UR4][R20.64], !P4 ;  /* 0x0000800014107fae */ /* 0x0003e2000e121844 */
[----:B--2---:R-:W-:Y:S01]  /*16e40*/  IMAD.WIDE R8, R0, 0x4, R186 ;  /* 0x0000000400087825 */ /* 0x004fe200078e02ba */
[----:B------:R-:W-:-:S02]  /*16e50*/  IADD3 R0, R6, -0x19, RZ ;  /* 0xffffffe706007810 */ /* 0x000fc40007ffe0ff */
[----:B------:R2:W-:Y:S01]  /*16e60*/  STL.64 [R1+0x360], R18 ;  /* 0x0003601201007387 */ /* 0x0005e20000100a00 */
[----:B------:R-:W4:Y:S03]  /*16e70*/  LDC R6, c[0x0][0x230] ;  /* 0x00008c00ff067b82 */ /* 0x000f260000000800 */
[----:B------:R2:W-:Y:S04]  /*16e80*/  LDGSTS.E [R16+0x4008], desc[UR4][R18.64], !P4 ;  /* 0x0400800012107fae */ /* 0x0005e8000e121844 */
[----:B------:R3:W-:Y:S01]  /*16e90*/  STL.64 [R1+0x358], R12 ;  /* 0x0003580c01007387 */ /* 0x0007e20000100a00 */
[----:B-1----:R-:W-:-:S03]  /*16ea0*/  IMAD.WIDE R20, R3, 0x4, R188 ;  /* 0x0000000403147825 */ /* 0x002fc600078e02bc */
[----:B------:R3:W-:Y:S04]  /*16eb0*/  LDGSTS.E [R16+0x8008], desc[UR4][R12.64], !P4 ;  /* 0x080080000c107fae */ /* 0x0007e8000e121844 */
[----:B------:R1:W-:Y:S01]  /*16ec0*/  STL.64 [R1+0x350], R8 ;  /* 0x0003500801007387 */ /* 0x0003e20000100a00 */
[----:B--2---:R-:W-:-:S03]  /*16ed0*/  IMAD.WIDE R18, R3, 0x4, R182 ;  /* 0x0000000403127825 */ /* 0x004fc600078e02b6 */
[----:B------:R1:W-:Y:S01]  /*16ee0*/  LDGSTS.E [R16+0xc008], desc[UR4][R8.64], !P4 ;  /* 0x0c00800008107fae */ /* 0x0003e2000e121844 */
[C---:B---3--:R-:W-:Y:S01]  /*16ef0*/  IMAD.WIDE R12, R3.reuse, 0x4, R184 ;  /* 0x00000004030c7825 */ /* 0x048fe200078e02b8 */
[----:B------:R-:W-:Y:S02]  /*16f00*/  ISETP.GE.U32.AND P4, PT, R0, 0x7fffffa8, PT ;  /* 0x7fffffa80000780c */ /* 0x000fe40003f86070 */
[----:B------:R-:W-:Y:S01]  /*16f10*/  STL.64 [R1+0x348], R20 ;  /* 0x0003481401007387 */ /* 0x000fe20000100a00 */
[----:B-1----:R-:W-:-:S03]  /*16f20*/  IMAD.WIDE R8, R3, 0x4, R186 ;  /* 0x0000000403087825 */ /* 0x002fc600078e02ba */
[----:B------:R-:W-:Y:S01]  /*16f30*/  LDGSTS.E [R16+0xc], desc[UR4][R20.64], !P5 ;  /* 0x0000c00014107fae */ /* 0x000fe2000e921844 */
[----:B------:R-:W1:Y:S01]  /*16f40*/  LDC R3, c[0x0][0x230] ;  /* 0x00008c00ff037b82 */ /* 0x000e620000000800 */
[----:B------:R-:W-:Y:S02]  /*16f50*/  IMAD R248, R2, 0x34, RZ ;  /* 0x0000003402f87824 */ /* 0x000fe400078e02ff */
[----:B------:R-:W-:Y:S01]  /*16f60*/  STL.64 [R1+0x340], R18 ;  /* 0x0003401201007387 */ /* 0x000fe20000100a00 */
[----:B------:R-:W-:-:S03]  /*16f70*/  VIADD R0, R4, 0xffffffe6 ;  /* 0xffffffe604007836 */ /* 0x000fc60000000000 */
[----:B------:R-:W-:Y:S01]  /*16f80*/  LDGSTS.E [R16+0x400c], desc[UR4][R18.64], !P5 ;  /* 0x0400c00012107fae */ /* 0x000fe2000e921844 */
[----:B------:R-:W2:Y:S03]  /*16f90*/  LDC R4, c[0x0][0x230] ;  /* 0x00008c00ff047b82 */ /* 0x000ea60000000800 */
[----:B------:R3:W-:Y:S01]  /*16fa0*/  STL.64 [R1+0x338], R12 ;  /* 0x0003380c01007387 */ /* 0x0007e20000100a00 */
[----:B------:R-:W-:-:S03]  /*16fb0*/  IMAD R240, R2, 0x35, RZ ;  /* 0x0000003502f07824 */ /* 0x000fc600078e02ff */
[----:B------:R3:W-:Y:S01]  /*16fc0*/  LDGSTS.E [R16+0x800c], desc[UR4][R12.64], !P5 ;  /* 0x0800c0000c107fae */ /* 0x0007e2000e921844 */
[----:B------:R-:W-:-:S03]  /*16fd0*/  IMAD.WIDE R250, R248, 0x4, R184 ;  /* 0x00000004f8fa7825 */ /* 0x000fc600078e02b8 */
[----:B------:R4:W-:Y:S04]  /*16fe0*/  STL.64 [R1+0x330], R8 ;  /* 0x0003300801007387 */ /* 0x0009e80000100a00 */
[----:B------:R4:W-:Y:S01]  /*16ff0*/  LDGSTS.E [R16+0xc00c], desc[UR4][R8.64], !P5 ;  /* 0x0c00c00008107fae */ /* 0x0009e2000e921844 */
[----:B------:R-:W-:Y:S01]  /*17000*/  ISETP.GE.U32.AND P5, PT, R0, 0x7fffffa7, PT ;  /* 0x7fffffa70000780c */ /* 0x000fe20003fa6070 */
[----:B---3--:R-:W-:-:S04]  /*17010*/  IMAD.WIDE R12, R248, 0x4, R188 ;  /* 0x00000004f80c7825 */ /* 0x008fc800078e02bc */
[----:B------:R-:W-:Y:S01]  /*17020*/  VIADD R0, R5, 0xffffffe5 ;  /* 0xffffffe505007836 */ /* 0x000fe20000000000 */
[----:B------:R-:W-:Y:S01]  /*17030*/  LDGSTS.E [R16+0x10000], desc[UR4][R12.64], !P6 ;  /* 0x100000000c107fae */ /* 0x000fe2000f121844 */
[----:B------:R-:W-:Y:S01]  /*17040*/  IMAD.WIDE R246, R240, 0x4, R188 ;  /* 0x00000004f0f67825 */ /* 0x000fe200078e02bc */
[----:B------:R-:W3:Y:S03]  /*17050*/  LDC R5, c[0x0][0x230] ;  /* 0x00008c00ff057b82 */ /* 0x000ee60000000800 */
[----:B----4-:R-:W-:-:S04]  /*17060*/  IMAD.WIDE R8, R248, 0x4, R182 ;  /* 0x00000004f8087825 */ /* 0x010fc800078e02b6 */
[----:B------:R-:W-:Y:S01]  /*17070*/  IMAD.WIDE R248, R248, 0x4, R186 ;  /* 0x00000004f8f87825 */ /* 0x000fe200078e02ba */
[----:B------:R4:W-:Y:S03]  /*17080*/  LDGSTS.E [R16+0x14000], desc[UR4][R8.64], !P6 ;  /* 0x1400000008107fae */ /* 0x0009e6000f121844 */
[----:B------:R-:W-:Y:S01]  /*17090*/  IMAD.WIDE R244, R240, 0x4, R182 ;  /* 0x00000004f0f47825 */ /* 0x000fe200078e02b6 */
[----:B------:R-:W-:Y:S03]  /*170a0*/  LDGSTS.E [R16+0x18000], desc[UR4][R250.64], !P6 ;  /* 0x18000000fa107fae */ /* 0x000fe6000f121844 */
[----:B------:R-:W-:Y:S01]  /*170b0*/  IMAD R232, R2, 0x36, RZ ;  /* 0x0000003602e87824 */ /* 0x000fe200078e02ff */
[----:B------:R-:W-:Y:S01]  /*170c0*/  LDGSTS.E [R16+0x1c000], desc[UR4][R248.64], !P6 ;  /* 0x1c000000f8107fae */ /* 0x000fe2000f121844 */
[----:B------:R-:W-:Y:S01]  /*170d0*/  IMAD.WIDE R242, R240, 0x4, R184 ;  /* 0x00000004f0f27825 */ /* 0x000fe200078e02b8 */
[----:B------:R-:W-:-:S02]  /*170e0*/  ISETP.GE.U32.AND P6, PT, R0, 0x7fffffa6, PT ;  /* 0x7fffffa60000780c */ /* 0x000fc40003fc6070 */
[----:B------:R-:W-:Y:S01]  /*170f0*/  LDGSTS.E [R16+0x10004], desc[UR4][R246.64], !P1 ;  /* 0x10004000f6107fae */ /* 0x000fe2000c921844 */
[----:B------:R-:W-:-:S03]  /*17100*/  IMAD.WIDE R240, R240, 0x4, R186 ;  /* 0x00000004f0f07825 */ /* 0x000fc600078e02ba */
[----:B------:R-:W-:Y:S01]  /*17110*/  LDGSTS.E [R16+0x14004], desc[UR4][R244.64], !P1 ;  /* 0x14004000f4107fae */ /* 0x000fe2000c921844 */
[----:B------:R-:W-:Y:S02]  /*17120*/  VIADD R0, R6, 0xffffffe4 ;  /* 0xffffffe406007836 */ /* 0x000fe40000000000 */
[C---:B------:R-:W-:Y:S01]  /*17130*/  IMAD.WIDE R238, R232.reuse, 0x4, R188 ;  /* 0x00000004e8ee7825 */ /* 0x040fe200078e02bc */
[----:B------:R-:W-:Y:S01]  /*17140*/  LDGSTS.E [R16+0x18004], desc[UR4][R242.64], !P1 ;  /* 0x18004000f2107fae */ /* 0x000fe2000c921844 */
[----:B------:R-:W3:Y:S02]  /*17150*/  LDC R6, c[0x0][0x230] ;  /* 0x00008c00ff067b82 */ /* 0x000ee40000000800 */
[----:B------:R-:W-:Y:S01]  /*17160*/  IMAD.WIDE R236, R232, 0x4, R182 ;  /* 0x00000004e8ec7825 */ /* 0x000fe200078e02b6 */
[----:B------:R-:W-:Y:S01]  /*17170*/  LDGSTS.E [R16+0x1c004], desc[UR4][R240.64], !P1 ;  /* 0x1c004000f0107fae */ /* 0x000fe2000c921844 */
[----:B------:R-:W-:Y:S02]  /*17180*/  ISETP.GE.U32.AND P1, PT, R0, 0x7fffffa5, PT ;  /* 0x7fffffa50000780c */ /* 0x000fe40003f26070 */
[----:B------:R-:W-:Y:S01]  /*17190*/  IMAD R196, R2, 0x37, RZ ;  /* 0x0000003702c47824 */ /* 0x000fe200078e02ff */
[----:B------:R-:W-:Y:S01]  /*171a0*/  LDGSTS.E [R16+0x10008], desc[UR4][R238.64], !P2 ;  /* 0x10008000ee107fae */ /* 0x000fe2000d121844 */
[----:B------:R-:W-:-:S03]  /*171b0*/  IMAD.WIDE R234, R232, 0x4, R184 ;  /* 0x00000004e8ea7825 */ /* 0x000fc600078e02b8 */
[----:B------:R-:W-:Y:S01]  /*171c0*/  LDGSTS.E [R16+0x14008], desc[UR4][R236.64], !P2 ;  /* 0x14008000ec107fae */ /* 0x000fe2000d121844 */
[----:B------:R-:W-:-:S03]  /*171d0*/  IMAD.WIDE R232, R232, 0x4, R186 ;  /* 0x00000004e8e87825 */ /* 0x000fc600078e02ba */
[----:B------:R-:W-:Y:S01]  /*171e0*/  LDGSTS.E [R16+0x18008], desc[UR4][R234.64], !P2 ;  /* 0x18008000ea107fae */ /* 0x000fe2000d121844 */
[----:B-1----:R-:W-:Y:S02]  /*171f0*/  VIADD R0, R3, 0xffffffc7 ;  /* 0xffffffc703007836 */ /* 0x002fe40000000000 */
[C---:B------:R-:W-:Y:S01]  /*17200*/  IMAD.WIDE R190, R196.reuse, 0x4, R188 ;  /* 0x00000004c4be7825 */ /* 0x040fe200078e02bc */
[----:B------:R-:W-:Y:S03]  /*17210*/  LDGSTS.E [R16+0x1c008], desc[UR4][R232.64], !P2 ;  /* 0x1c008000e8107fae */ /* 0x000fe6000d121844 */
[----:B------:R-:W-:Y:S01]  /*17220*/  IMAD.WIDE R192, R196, 0x4, R182 ;  /* 0x00000004c4c07825 */ /* 0x000fe200078e02b6 */
[----:B------:R-:W-:Y:S01]  /*17230*/  ISETP.GE.U32.AND P2, PT, R0, 0x7fffff88, PT ;  /* 0x7fffff880000780c */ /* 0x000fe20003f46070 */
[----:B------:R-:W-:Y:S02]  /*17240*/  LDGSTS.E [R16+0x1000c], desc[UR4][R190.64], !P3 ;  /* 0x1000c000be107fae */ /* 0x000fe4000d921844 */
[----:B------:R-:W-:-:S02]  /*17250*/  IMAD.WIDE R194, R196, 0x4, R184 ;  /* 0x00000004c4c27825 */ /* 0x000fc400078e02b8 */
[----:B------:R-:W-:Y:S02]  /*17260*/  LDGSTS.E [R16+0x1400c], desc[UR4][R192.64], !P3 ;  /* 0x1400c000c0107fae */ /* 0x000fe4000d921844 */
[----:B------:R-:W-:Y:S02]  /*17270*/  IMAD.WIDE R196, R196, 0x4, R186 ;  /* 0x00000004c4c47825 */ /* 0x000fe400078e02ba */
[----:B------:R-:W-:Y:S02]  /*17280*/  STL.64 [R1+0x8], R12 ;  /* 0x0000080c01007387 */ /* 0x000fe40000100a00 */
[----:B--2---:R-:W-:Y:S02]  /*17290*/  VIADD R0, R4, 0xffffffc6 ;  /* 0xffffffc604007836 */ /* 0x004fe40000000000 */
[----:B------:R-:W-:Y:S01]  /*172a0*/  LDGSTS.E [R16+0x1800c], desc[UR4][R194.64], !P3 ;  /* 0x1800c000c2107fae */ /* 0x000fe2000d921844 */
[----:B------:R-:W1:Y:S03]  /*172b0*/  LDC R4, c[0x0][0x230] ;  /* 0x00008c00ff047b82 */ /* 0x000e660000000800 */
[----:B------:R4:W-:Y:S04]  /*172c0*/  STL.64 [R1], R8 ;  /* 0x0000000801007387 */ /* 0x0009e80000100a00 */
[----:B------:R-:W-:Y:S01]  /*172d0*/  LDGSTS.E [R16+0x1c00c], desc[UR4][R196.64], !P3 ;  /* 0x1c00c000c4107fae */ /* 0x000fe2000d921844 */
[----:B------:R-:W-:Y:S01]  /*172e0*/  ISETP.GE.U32.AND P3, PT, R0, 0x7fffff87, PT ;  /* 0x7fffff870000780c */ /* 0x000fe20003f66070 */
[----:B------:R-:W-:-:S02]  /*172f0*/  IMAD R0, R2, 0x18, RZ ;  /* 0x0000001802007824 */ /* 0x000fc400078e02ff */
[----:B------:R-:W-:Y:S01]  /*17300*/  STL.64 [R1+0x3260], R250 ;  /* 0x003260fa01007387 */ /* 0x000fe20000100a00 */
[----:B----4-:R-:W-:-:S03]  /*17310*/  LOP3.LUT R8, R15, 0x60, RZ, 0x3c, !PT ;  /* 0x000000600f087812 */ /* 0x010fc600078e3cff */
[----:B------:R-:W-:Y:S01]  /*17320*/  STL.64 [R1+0x3268], R248 ;  /* 0x003268f801007387 */ /* 0x000fe20000100a00 */
[----:B------:R-:W-:-:S03]  /*17330*/  IMAD.WIDE R22, R0, 0x4, R188 ;  /* 0x0000000400167825 */ /* 0x000fc600078e02bc */
[----:B------:R-:W-:Y:S01]  /*17340*/  STL.64 [R1+0x3270], R246 ;  /* 0x003270f601007387 */ /* 0x000fe20000100a00 */
[----:B------:R-:W-:-:S03]  /*17350*/  VIADD R9, R8, UR61 ;  /* 0x0000003d08097c36 */ /* 0x000fc60008000000 */
[----:B------:R-:W-:Y:S01]  /*17360*/  STL.64 [R1+0x3278], R244 ;  /* 0x003278f401007387 */ /* 0x000fe20000100a00 */
[----:B------:R-:W-:-:S03]  /*17370*/  IMAD.WIDE R20, R0, 0x4, R182 ;  /* 0x0000000400147825 */ /* 0x000fc600078e02b6 */
[----:B------:R-:W-:Y:S01]  /*17380*/  STL.64 [R1+0x3280], R242 ;  /* 0x003280f201007387 */ /* 0x000fe20000100a00 */
[----:B------:R-:W-:-:S03]  /*17390*/  IMAD.WIDE R18, R0, 0x4, R184 ;  /* 0x0000000400127825 */ /* 0x000fc600078e02b8 */
[----:B------:R-:W-:Y:S01]  /*173a0*/  STL.64 [R1+0x3288], R240 ;  /* 0x003288f001007387 */ /* 0x000fe20000100a00 */
[----:B------:R-:W-:Y:S02]  /*173b0*/  IMAD R3, R2, 0x19, RZ ;  /* 0x0000001902037824 */ /* 0x000fe400078e02ff */
[----:B------:R-:W-:Y:S01]  /*173c0*/  IMAD.WIDE R12, R0, 0x4, R186 ;  /* 0x00000004000c7825 */ /* 0x000fe200078e02ba */
[----:B------:R-:W-:Y:S03]  /*173d0*/  STL.64 [R1+0x3290], R238 ;  /* 0x003290ee01007387 */ /* 0x000fe60000100a00 */
[----:B---3--:R-:W-:Y:S01]  /*173e0*/  VIADD R0, R5, 0xffffffc5 ;  /* 0xffffffc505007836 */ /* 0x008fe20000000000 */
[----:B------:R-:W-:Y:S01]  /*173f0*/  STL.64 [R1+0x32c0], R236 ;  /* 0x0032c0ec01007387 */ /* 0x000fe20000100a00 */
[----:B------:R-:W2:Y:S03]  /*17400*/  LDC R5, c[0x0][0x230] ;  /* 0x00008c00ff057b82 */ /* 0x000ea60000000800 */
[----:B------:R-:W-:Y:S04]  /*17410*/  STL.64 [R1+0x32c8], R234 ;  /* 0x0032c8ea01007387 */ /* 0x000fe80000100a00 */
[----:B------:R-:W-:Y:S04]  /*17420*/  STL.64 [R1+0x32d0], R232 ;  /* 0x0032d0e801007387 */ /* 0x000fe80000100a00 */
[----:B------:R3:W-:Y:S04]  /*17430*/  LDGSTS.E [R9], desc[UR4][R22.64], !P4 ;  /* 0x0000000016097fae */ /* 0x0007e8000e121844 */
[----:B------:R3:W-:Y:S04]  /*17440*/  STL.64 [R1+0x328], R22 ;  /* 0x0003281601007387 */ /* 0x0007e80000100a00 */
[----:B------:R4:W-:Y:S04]  /*17450*/  LDGSTS.E [R9+0x4000], desc[UR4][R20.64], !P4 ;  /* 0x0400000014097fae */ /* 0x0009e8000e121844 */
[----:B------:R4:W-:Y:S04]  /*17460*/  STL.64 [R1+0x320], R20 ;  /* 0x0003201401007387 */ /* 0x0009e80000100a00 */
[----:B------:R1:W-:Y:S01]  /*17470*/  LDGSTS.E [R9+0x8000], desc[UR4][R18.64], !P4 ;  /* 0x0800000012097fae */ /* 0x0003e2000e121844 */
[----:B---3--:R-:W-:-:S03]  /*17480*/  IMAD.WIDE R22, R3, 0x4, R188 ;  /* 0x0000000403167825 */ /* 0x008fc600078e02bc */
[----:B------:R1:W-:Y:S04]  /*17490*/  STL.64 [R1+0x318], R18 ;  /* 0x0003181201007387 */ /* 0x0003e80000100a00 */
[----:B------:R3:W-:Y:S01]  /*174a0*/  LDGSTS.E [R9+0xc000], desc[UR4][R12.64], !P4 ;  /* 0x0c0000000c097fae */ /* 0x0007e2000e121844 */
[C---:B----4-:R-:W-:Y:S01]  /*174b0*/  IMAD.WIDE R20, R3.reuse, 0x4, R182 ;  /* 0x0000000403147825 */ /* 0x050fe200078e02b6 */
[----:B------:R-:W-:Y:S02]  /*174c0*/  ISETP.GE.U32.AND P4, PT, R0, 0x7fffff86, PT ;  /* 0x7fffff860000780c */ /* 0x000fe40003f86070 */
[----:B------:R3:W-:Y:S01]  /*174d0*/  STL.64 [R1+0x310], R12 ;  /* 0x0003100c01007387 */ /* 0x0007e20000100a00 */
[----:B------:R-:W-:Y:S02]  /*174e0*/  IMAD R0, R2, 0x1a, RZ ;  /* 0x0000001a02007824 */ /* 0x000fe400078e02ff */
[C---:B-1----:R-:W-:Y:S01]  /*174f0*/  IMAD.WIDE R18, R3.reuse, 0x4, R184 ;  /* 0x0000000403127825 */ /* 0x042fe200078e02b8 */
[----:B------:R1:W-:Y:S04]  /*17500*/  STL.64 [R1+0x308], R22 ;  /* 0x0003081601007387 */ /* 0x0003e80000100a00 */
[----:B------:R1:W-:Y:S01]  /*17510*/  LDGSTS.E [R9+0x4], desc[UR4][R22.64], !P5 ;  /* 0x0000400016097fae */ /* 0x0003e2000e921844 */
[----:B---3--:R-:W-:-:S03]  /*17520*/  IMAD.WIDE R12, R3, 0x4, R186 ;  /* 0x00000004030c7825 */ /* 0x008fc600078e02ba */
        /* <DEDUP_REMOVED lines=8> */
[----:B---3--:R-:W-:-:S03]  /*175b0*/  IMAD.WIDE R20, R0, 0x4, R182 ;  /* 0x0000000400147825 */ /* 0x008fc600078e02b6 */
[----:B------:R1:W-:Y:S01]  /*175c0*/  LDGSTS.E [R9+0xc004], desc[UR4][R12.64], !P5 ;  /* 0x0c0040000c097fae */ /* 0x0003e2000e921844 */
[----:B------:R-:W-:Y:S01]  /*175d0*/  ISETP.GE.U32.AND P5, PT, R3, 0x7fffff85, PT ;  /* 0x7fffff850300780c */ /* 0x000fe20003fa6070 */
        /* <DEDUP_REMOVED lines=15> */
[C---:B----4-:R-:W-:Y:S01]  /*176d0*/  IMAD.WIDE R18, R3.reuse, 0x4, R184 ;  /* 0x0000000403127825 */ /* 0x050fe200078e02b8 */
[----:B------:R-:W-:Y:S02]  /*176e0*/  ISETP.GE.U32.AND P6, PT, R0, 0x7fffffa4, PT ;  /* 0x7fffffa40000780c */ /* 0x000fe40003fc6070 */
[----:B------:R-:W-:Y:S01]  /*176f0*/  LDGSTS.E [R9+0xc], desc[UR4][R22.64], !P1 ;  /* 0x0000c00016097fae */ /* 0x000fe2000c921844 */
[----:B--2---:R-:W-:-:S03]  /*17700*/  IMAD.WIDE R12, R3, 0x4, R186 ;  /* 0x00000004030c7825 */ /* 0x004fc600078e02ba */
[----:B------:R1:W-:Y:S01]  /*17710*/  LDGSTS.E [R9+0x400c], desc[UR4][R20.64], !P1 ;  /* 0x0400c00014097fae */ /* 0x0003e2000c921844 */
[----:B------:R-:W2:Y:S01]  /*17720*/  LDC R3, c[0x0][0x230] ;  /* 0x00008c00ff037b82 */ /* 0x000ea20000000800 */
[----:B------:R-:W-:Y:S02]  /*17730*/  IMAD R204, R2, 0x38, RZ ;  /* 0x0000003802cc7824 */ /* 0x000fe400078e02ff */
[----:B------:R4:W-:Y:S01]  /*17740*/  LDGSTS.E [R9+0x800c], desc[UR4][R18.64], !P1 ;  /* 0x0800c00012097fae */ /* 0x0009e2000c921844 */
[----:B------:R-:W-:Y:S02]  /*17750*/  VIADD R0, R5, 0xffffffe2 ;  /* 0xffffffe205007836 */ /* 0x000fe40000000000 */
[C---:B------:R-:W-:Y:S01]  /*17760*/  IMAD.WIDE R198, R204.reuse, 0x4, R188 ;  /* 0x00000004ccc67825 */ /* 0x040fe200078e02bc */
[----:B------:R4:W-:Y:S01]  /*17770*/  LDGSTS.E [R9+0xc00c], desc[UR4][R12.64], !P1 ;  /* 0x0c00c0000c097fae */ /* 0x0009e2000c921844 */
[----:B------:R-:W1:Y:S02]  /*17780*/  LDC R5, c[0x0][0x230] ;  /* 0x00008c00ff057b82 */ /* 0x000e640000000800 */
[----:B------:R-:W-:Y:S01]  /*17790*/  IMAD.WIDE R200, R204, 0x4, R182 ;  /* 0x00000004ccc87825 */ /* 0x000fe200078e02b6 */
[----:B------:R-:W-:Y:S01]  /*177a0*/  ISETP.GE.U32.AND P1, PT, R0, 0x7fffffa3, PT ;  /* 0x7fffffa30000780c */ /* 0x000fe20003f26070 */
[----:B------:R-:W-:Y:S02]  /*177b0*/  LDGSTS.E [R9+0x10000], desc[UR4][R198.64], !P2 ;  /* 0x10000000c6097fae */ /* 0x000fe4000d121844 */
[----:B------:R-:W-:-:S02]  /*177c0*/  IMAD R212, R2, 0x39, RZ ;  /* 0x0000003902d47824 */ /* 0x000fc400078e02ff */
[C---:B------:R-:W-:Y:S01]  /*177d0*/  IMAD.WIDE R202, R204.reuse, 0x4, R184 ;  /* 0x00000004ccca7825 */ /* 0x040fe200078e02b8 */
[----:B------:R-:W-:Y:S03]  /*177e0*/  LDGSTS.E [R9+0x14000], desc[UR4][R200.64], !P2 ;  /* 0x14000000c8097fae */ /* 0x000fe6000d121844 */
[----:B------:R-:W-:Y:S01]  /*177f0*/  IMAD.WIDE R204, R204, 0x4, R186 ;  /* 0x00000004cccc7825 */ /* 0x000fe200078e02ba */
[----:B------:R-:W-:Y:S03]  /*17800*/  LDGSTS.E [R9+0x18000], desc[UR4][R202.64], !P2 ;  /* 0x18000000ca097fae */ /* 0x000fe6000d121844 */
[----:B------:R-:W-:Y:S01]  /*17810*/  VIADD R0, R6, 0xffffffe1 ;  /* 0xffffffe106007836 */ /* 0x000fe20000000000 */
[----:B------:R-:W-:Y:S01]  /*17820*/  LDGSTS.E [R9+0x1c000], desc[UR4][R204.64], !P2 ;  /* 0x1c000000cc097fae */ /* 0x000fe2000d121844 */
[----:B------:R-:W-:-:S04]  /*17830*/  IMAD.WIDE R206, R212, 0x4, R188 ;  /* 0x00000004d4ce7825 */ /* 0x000fc800078e02bc */
[----:B------:R-:W-:Y:S02]  /*17840*/  IMAD R220, R2, 0x3a, RZ ;  /* 0x0000003a02dc7824 */ /* 0x000fe400078e02ff */
[----:B------:R-:W-:Y:S01]  /*17850*/  IMAD.WIDE R208, R212, 0x4, R182 ;  /* 0x00000004d4d07825 */ /* 0x000fe200078e02b6 */
[----:B------:R-:W-:Y:S01]  /*17860*/  ISETP.GE.U32.AND P2, PT, R0, 0x7fffffa2, PT ;  /* 0x7fffffa20000780c */ /* 0x000fe20003f46070 */
[----:B------:R-:W-:Y:S02]  /*17870*/  LDGSTS.E [R9+0x10004], desc[UR4][R206.64], !P3 ;  /* 0x10004000ce097fae */ /* 0x000fe4000d921844 */
[----:B------:R-:W-:Y:S01]  /*17880*/  IMAD R228, R2, 0x3b, RZ ;  /* 0x0000003b02e47824 */ /* 0x000fe200078e02ff */
[----:B------:R-:W-:Y:S01]  /*17890*/  LOP3.LUT R8, R15, 0x70, RZ, 0x3c, !PT ;  /* 0x000000700f087812 */ /* 0x000fe200078e3cff */
[C---:B------:R-:W-:Y:S01]  /*178a0*/  IMAD.WIDE R210, R212.reuse, 0x4, R184 ;  /* 0x00000004d4d27825 */ /* 0x040fe200078e02b8 */
[----:B------:R-:W-:Y:S01]  /*178b0*/  LDGSTS.E [R9+0x14004], desc[UR4][R208.64], !P3 ;  /* 0x14004000d0097fae */ /* 0x000fe2000d921844 */
[----:B------:R-:W-:Y:S01]  /*178c0*/  UISETP.GT.AND UP0, UPT, UR6, 0x7f, UPT ;  /* 0x0000007f0600788c */ /* 0x000fe2000bf04270 */
[----:B------:R-:W4:Y:S01]  /*178d0*/  LDC R6, c[0x0][0x230] ;  /* 0x00008c00ff067b82 */ /* 0x000f220000000800 */
[----:B------:R-:W-:Y:S01]  /*178e0*/  IMAD.WIDE R212, R212, 0x4, R186 ;  /* 0x00000004d4d47825 */ /* 0x000fe200078e02ba */
[----:B------:R-:W-:Y:S03]  /*178f0*/  LDGSTS.E [R9+0x18004], desc[UR4][R210.64], !P3 ;  /* 0x18004000d2097fae */ /* 0x000fe6000d921844 */
[----:B---3--:R-:W-:Y:S01]  /*17900*/  VIADD R0, R4, 0xffffffe0 ;  /* 0xffffffe004007836 */ /* 0x008fe20000000000 */
[----:B------:R-:W-:Y:S01]  /*17910*/  LDGSTS.E [R9+0x1c004], desc[UR4][R212.64], !P3 ;  /* 0x1c004000d4097fae */ /* 0x000fe2000d921844 */
[----:B------:R-:W-:-:S04]  /*17920*/  IMAD.WIDE R214, R220, 0x4, R188 ;  /* 0x00000004dcd67825 */ /* 0x000fc800078e02bc */
[----:B------:R-:W-:Y:S01]  /*17930*/  IMAD.WIDE R216, R220, 0x4, R182 ;  /* 0x00000004dcd87825 */ /* 0x000fe200078e02b6 */
[----:B------:R-:W-:Y:S01]  /*17940*/  ISETP.GE.U32.AND P3, PT, R0, 0x7fffffa1, PT ;  /* 0x7fffffa10000780c */ /* 0x000fe20003f66070 */
[----:B------:R-:W-:Y:S02]  /*17950*/  LDGSTS.E [R9+0x10008], desc[UR4][R214.64], !P4 ;  /* 0x10008000d6097fae */ /* 0x000fe4000e121844 */
[C---:B------:R-:W-:Y:S02]  /*17960*/  IMAD.WIDE R218, R220.reuse, 0x4, R184 ;  /* 0x00000004dcda7825 */ /* 0x040fe400078e02b8 */
[----:B------:R-:W-:Y:S02]  /*17970*/  LDGSTS.E [R9+0x14008], desc[UR4][R216.64], !P4 ;  /* 0x14008000d8097fae */ /* 0x000fe4000e121844 */
[----:B------:R-:W-:Y:S02]  /*17980*/  IMAD.WIDE R220, R220, 0x4, R186 ;  /* 0x00000004dcdc7825 */ /* 0x000fe400078e02ba */
[----:B------:R-:W-:Y:S02]  /*17990*/  LDGSTS.E [R9+0x18008], desc[UR4][R218.64], !P4 ;  /* 0x18008000da097fae */ /* 0x000fe4000e121844 */
[----:B--2---:R-:W-:-:S02]  /*179a0*/  VIADD R0, R3, 0xffffffc3 ;  /* 0xffffffc303007836 */ /* 0x004fc40000000000 */
[C---:B------:R-:W-:Y:S01]  /*179b0*/  IMAD.WIDE R222, R228.reuse, 0x4, R188 ;  /* 0x00000004e4de7825 */ /* 0x040fe200078e02bc */
[----:B------:R-:W-:Y:S03]  /*179c0*/  LDGSTS.E [R9+0x1c008], desc[UR4][R220.64], !P4 ;  /* 0x1c008000dc097fae */ /* 0x000fe6000e121844 */
[----:B------:R-:W-:Y:S01]  /*179d0*/  IMAD.WIDE R224, R228, 0x4, R182 ;  /* 0x00000004e4e07825 */ /* 0x000fe200078e02b6 */
[----:B------:R-:W-:Y:S01]  /*179e0*/  ISETP.GE.U32.AND P4, PT, R0, 0x7fffff84, PT ;  /* 0x7fffff840000780c */ /* 0x000fe20003f86070 */
[----:B------:R-:W-:Y:S02]  /*179f0*/  LDGSTS.E [R9+0x1000c], desc[UR4][R222.64], !P5 ;  /* 0x1000c000de097fae */ /* 0x000fe4000e921844 */
[C---:B------:R-:W-:Y:S02]  /*17a00*/  IMAD.WIDE R226, R228.reuse, 0x4, R184 ;  /* 0x00000004e4e27825 */ /* 0x040fe400078e02b8 */
[----:B------:R-:W-:Y:S02]  /*17a10*/  LDGSTS.E [R9+0x1400c], desc[UR4][R224.64], !P5 ;  /* 0x1400c000e0097fae */ /* 0x000fe4000e921844 */
[----:B------:R-:W-:-:S02]  /*17a20*/  IMAD.WIDE R228, R228, 0x4, R186 ;  /* 0x00000004e4e47825 */ /* 0x000fc400078e02ba */
[----:B------:R-:W-:Y:S02]  /*17a30*/  LDGSTS.E [R9+0x1800c], desc[UR4][R226.64], !P5 ;  /* 0x1800c000e2097fae */ /* 0x000fe4000e921844 */
[----:B-1----:R-:W-:Y:S02]  /*17a40*/  VIADD R0, R5, 0xffffffc2 ;  /* 0xffffffc205007836 */ /* 0x002fe40000000000 */
[----:B------:R-:W-:Y:S03]  /*17a50*/  LDGSTS.E [R9+0x1c00c], desc[UR4][R228.64], !P5 ;  /* 0x1c00c000e4097fae */ /* 0x000fe6000e921844 */
[----:B------:R-:W-:Y:S01]  /*17a60*/  ISETP.GE.U32.AND P5, PT, R0, 0x7fffff83, PT ;  /* 0x7fffff830000780c */ /* 0x000fe20003fa6070 */
[----:B------:R-:W-:Y:S01]  /*17a70*/  IMAD R0, R2, 0x1c, RZ ;  /* 0x0000001c02007824 */ /* 0x000fe200078e02ff */
[----:B------:R-:W-:Y:S01]  /*17a80*/  STL.64 [R1+0x2c8], R22 ;  /* 0x0002c81601007387 */ /* 0x000fe20000100a00 */
[----:B------:R-:W-:-:S03]  /*17a90*/  IADD3 R8, R8, UR61, RZ ;  /* 0x0000003d08087c10 */ /* 0x000fc6000fffe0ff */
[----:B------:R1:W-:Y:S04]  /*17aa0*/  STL.64 [R1+0x2c0], R20 ;  /* 0x0002c01401007387 */ /* 0x0003e80000100a00 */
[----:B------:R4:W-:Y:S01]  /*17ab0*/  STL.64 [R1+0x2b8], R18 ;  /* 0x0002b81201007387 */ /* 0x0009e20000100a00 */
[----:B------:R-:W-:-:S03]  /*17ac0*/  IMAD R3, R2, 0x1d, RZ ;  /* 0x0000001d02037824 */ /* 0x000fc600078e02ff */
[----:B------:R2:W-:Y:S01]  /*17ad0*/  STL.64 [R1+0x2b0], R12 ;  /* 0x0002b00c01007387 */ /* 0x0005e20000100a00 */
[----:B-1----:R-:W-:-:S03]  /*17ae0*/  IMAD.WIDE R20, R0, 0x4, R188 ;  /* 0x0000000400147825 */ /* 0x002fc600078e02bc */
[----:B------:R1:W-:Y:S01]  /*17af0*/  STL.64 [R1+0x31c8], R14 ;  /* 0x0031c80e01007387 */ /* 0x0003e20000100a00 */
[----:B----4-:R-:W-:-:S03]  /*17b00*/  IMAD.WIDE R18, R0, 0x4, R182 ;  /* 0x0000000400127825 */ /* 0x010fc600078e02b6 */
[----:B------:R3:W-:Y:S01]  /*17b10*/  LDGSTS.E [R8], desc[UR4][R20.64], !P6 ;  /* 0x0000000014087fae */ /* 0x0007e2000f121844 */
[----:B--2---:R-:W-:-:S03]  /*17b20*/  IMAD.WIDE R12, R0, 0x4, R186 ;  /* 0x00000004000c7825 */ /* 0x004fc600078e02ba */
[----:B------:R3:W-:Y:S01]  /*17b30*/  STL.64 [R1+0x2a8], R20 ;  /* 0x0002a81401007387 */ /* 0x0007e20000100a00 */
[----:B-1----:R-:W-:-:S03]  /*17b40*/  IMAD.WIDE R14, R0, 0x4, R184 ;  /* 0x00000004000e7825 */ /* 0x002fc600078e02b8 */
[----:B------:R1:W-:Y:S01]  /*17b50*/  LDGSTS.E [R8+0x4000], desc[UR4][R18.64], !P6 ;  /* 0x0400000012087fae */ /* 0x0003e2000f121844 */
[----:B------:R-:W-:-:S03]  /*17b60*/  VIADD R5, R230, 0xffffffc0 ;  /* 0xffffffc0e6057836 */ /* 0x000fc60000000000 */
[----:B------:R1:W-:Y:S01]  /*17b70*/  STL.64 [R1+0x2a0], R18 ;  /* 0x0002a01201007387 */ /* 0x0003e20000100a00 */
[----:B------:R-:W-:Y:S02]  /*17b80*/  IMAD R4, R2, 0x1e, RZ ;  /* 0x0000001e02047824 */ /* 0x000fe400078e02ff */
[C---:B---3--:R-:W-:Y:S01]  /*17b90*/  IMAD.WIDE R20, R3.reuse, 0x4, R188 ;  /* 0x0000000403147825 */ /* 0x048fe200078e02bc */
[----:B------:R2:W-:Y:S04]  /*17ba0*/  LDGSTS.E [R8+0x8000], desc[UR4][R14.64], !P6 ;  /* 0x080000000e087fae */ /* 0x0005e8000f121844 */
[----:B------:R2:W-:Y:S04]  /*17bb0*/  STL.64 [R1+0x298], R14 ;  /* 0x0002980e01007387 */ /* 0x0005e80000100a00 */
[----:B------:R3:W-:Y:S01]  /*17bc0*/  LDGSTS.E [R8+0xc000], desc[UR4][R12.64], !P6 ;  /* 0x0c0000000c087fae */ /* 0x0007e2000f121844 */
[----:B-1----:R-:W-:Y:S01]  /*17bd0*/  IMAD.WIDE R18, R3, 0x4, R182 ;  /* 0x0000000403127825 */ /* 0x002fe200078e02b6 */
[----:B------:R-:W-:-:S02]  /*17be0*/  ISETP.GE.AND P6, PT, R181, R5, PT ;  /* 0x00000005b500720c */ /* 0x000fc40003fc6270 */
[----:B------:R3:W-:Y:S01]  /*17bf0*/  STL.64 [R1+0x290], R12 ;  /* 0x0002900c01007387 */ /* 0x0007e20000100a00 */
[----:B--2---:R-:W-:-:S03]  /*17c00*/  IMAD.WIDE R14, R3, 0x4, R184 ;  /* 0x00000004030e7825 */ /* 0x004fc600078e02b8 */
[----:B------:R1:W-:Y:S01]  /*17c10*/  STL.64 [R1+0x6c8], R20 ;  /* 0x0006c81401007387 */ /* 0x0003e20000100a00 */
[----:B------:R-:W-:-:S03]  /*17c20*/  SEL R0, RZ, 0x4, P6 ;  /* 0x00000004ff007807 */ /* 0x000fc60003000000 */
[----:B------:R1:W-:Y:S01]  /*17c30*/  LDGSTS.E [R8+0x4], desc[UR4][R20.64], !P1 ;  /* 0x0000400014087fae */ /* 0x0003e2000c921844 */
[----:B---3--:R-:W-:-:S03]  /*17c40*/  IMAD.WIDE R12, R3, 0x4, R186 ;  /* 0x00000004030c7825 */ /* 0x008fc600078e02ba */
[----:B------:R2:W-:Y:S01]  /*17c50*/  STL.64 [R1+0x6b8], R18 ;  /* 0x0006b81201007387 */ /* 0x0005e20000100a00 */
[----:B------:R-:W-:-:S03]  /*17c60*/  PLOP3.LUT P6, PT, PT, PT, UP0, 0x80, 0x0 ;  /* 0x000000000000781c */ /* 0x000fc60003fcf008 */
[----:B------:R2:W-:Y:S01]  /*17c70*/  LDGSTS.E [R8+0x4004], desc[UR4][R18.64], !P1 ;  /* 0x0400400012087fae */ /* 0x0005e2000c921844 */
[----:B-1----:R-:W-:-:S03]  /*17c80*/  IMAD.WIDE R20, R4, 0x4, R188 ;  /* 0x0000000404147825 */ /* 0x002fc600078e02bc */
[----:B------:R1:W-:Y:S04]  /*17c90*/  STL.64 [R1+0x6a8], R14 ;  /* 0x0006a80e01007387 */ /* 0x0003e80000100a00 */
[----:B------:R1:W-:Y:S01]  /*17ca0*/  LDGSTS.E [R8+0x8004], desc[UR4][R14.64], !P1 ;  /* 0x080040000e087fae */ /* 0x0003e2000c921844 */
[----:B--2---:R-:W-:-:S03]  /*17cb0*/  IMAD.WIDE R18, R4, 0x4, R182 ;  /* 0x0000000404127825 */ /* 0x004fc600078e02b6 */
[----:B------:R2:W-:Y:S01]  /*17cc0*/  STL.64 [R1+0x698], R12 ;  /* 0x0006980c01007387 */ /* 0x0005e20000100a00 */
[----:B------:R-:W-:-:S03]  /*17cd0*/  SEL R0, R0, RZ, P6 ;  /* 0x000000ff00007207 */ /* 0x000fc60003000000 */
[----:B------:R2:W-:Y:S01]  /*17ce0*/  LDGSTS.E [R8+0xc004], desc[UR4][R12.64], !P1 ;  /* 0x0c0040000c087fae */ /* 0x0005e2000c921844 */
[----:B-1----:R-:W-:-:S03]  /*17cf0*/  IMAD.WIDE R14, R4, 0x4, R184 ;  /* 0x00000004040e7825 */ /* 0x002fc600078e02b8 */
[----:B------:R1:W-:Y:S04]  /*17d00*/  LDGSTS.E [R8+0x8], desc[UR4][R20.64], !P2 ;  /* 0x0000800014087fae */ /* 0x0003e8000d121844 */
[----:B------:R3:W-:Y:S01]  /*17d10*/  LDGSTS.E [R8+0x4008], desc[UR4][R18.64], !P2 ;  /* 0x0400800012087fae */ /* 0x0007e2000d121844 */
[----:B--2---:R-:W-:-:S03]  /*17d20*/  IMAD.WIDE R12, R4, 0x4, R186 ;  /* 0x00000004040c7825 */ /* 0x004fc600078e02ba */
[----:B------:R2:W-:Y:S04]  /*17d30*/  LDGSTS.E [R8+0x8008], desc[UR4][R14.64], !P2 ;  /* 0x080080000e087fae */ /* 0x0005e8000d121844 */
[----:B------:R4:W-:Y:S01]  /*17d40*/  LDGSTS.E [R8+0xc008], desc[UR4][R12.64], !P2 ;  /* 0x0c0080000c087fae */ /* 0x0009e2000d121844 */
[----:B------:R-:W-:Y:S01]  /*17d50*/  ISETP.NE.U32.AND P2, PT, R0, RZ, PT ;  /* 0x000000ff0000720c */ /* 0x000fe20003f45070 */
[C---:B------:R-:W-:Y:S01]  /*17d60*/  IMAD R0, R2.reuse, 0x1f, RZ ;  /* 0x0000001f02007824 */ /* 0x040fe200078e02ff */
[----:B------:R-:W-:Y:S01]  /*17d70*/  ISETP.GE.U32.AND P6, PT, R5, 0x7fffff81, PT ;  /* 0x7fffff810500780c */ /* 0x000fe20003fc6070 */
[C---:B------:R-:W-:Y:S02]  /*17d80*/  IMAD R3, R2.reuse, 0x3c, RZ ;  /* 0x0000003c02037824 */ /* 0x040fe400078e02ff */
[----:B------:R-:W-:-:S02]  /*17d90*/  IMAD R4, R2, 0x3d, RZ ;  /* 0x0000003d02047824 */ /* 0x000fc400078e02ff */
[----:B------:R-:W-:Y:S01]  /*17da0*/  IMAD R5, R2, 0x3e, RZ ;  /* 0x0000003e02057824 */ /* 0x000fe200078e02ff */
[----:B------:R1:W-:Y:S01]  /*17db0*/  STL.64 [R1+0x690], R20 ;  /* 0x0006901401007387 */ /* 0x0003e20000100a00 */
[----:B------:R-:W-:-:S03]  /*17dc0*/  IMAD.WIDE R24, R0, 0x4, R188 ;  /* 0x0000000400187825 */ /* 0x000fc600078e02bc */
[----:B------:R3:W-:Y:S01]  /*17dd0*/  STL.64 [R1+0x688], R18 ;  /* 0x0006881201007387 */ /* 0x0007e20000100a00 */
[----:B------:R-:W-:Y:S02]  /*17de0*/  IMAD R2, R2, 0x3f, RZ ;  /* 0x0000003f02027824 */ /* 0x000fe400078e02ff */
[--C-:B------:R-:W-:Y:S01]  /*17df0*/  IMAD.WIDE R22, R3, 0x4, R188.reuse ;  /* 0x0000000403167825 */ /* 0x100fe200078e02bc */
[----:B------:R2:W-:Y:S03]  /*17e00*/  STL.64 [R1+0x6e0], R14 ;  /* 0x0006e00e01007387 */ /* 0x0005e60000100a00 */
[--C-:B------:R-:W-:Y:S01]  /*17e10*/  IMAD.WIDE R244, R4, 0x4, R188.reuse ;  /* 0x0000000404f47825 */ /* 0x100fe200078e02bc */
[----:B------:R4:W-:Y:S03]  /*17e20*/  STL.64 [R1+0x6f8], R12 ;  /* 0x0006f80c01007387 */ /* 0x0009e60000100a00 */
[----:B------:R-:W-:Y:S01]  /*17e30*/  IMAD.WIDE R236, R5, 0x4, R188 ;  /* 0x0000000405ec7825 */ /* 0x000fe200078e02bc */
[----:B------:R4:W-:Y:S03]  /*17e40*/  STL.64 [R1+0x728], R24 ;  /* 0x0007281801007387 */ /* 0x0009e60000100a00 */
[----:B------:R-:W-:Y:S01]  /*17e50*/  IMAD.WIDE R152, R0, 0x4, R182 ;  /* 0x0000000400987825 */ /* 0x000fe200078e02b6 */
[----:B------:R-:W-:Y:S03]  /*17e60*/  STL.64 [R1+0x740], R22 ;  /* 0x0007401601007387 */ /* 0x000fe60000100a00 */
[----:B-1----:R-:W-:Y:S01]  /*17e70*/  IMAD.WIDE R20, R2, 0x4, R188 ;  /* 0x0000000402147825 */ /* 0x002fe200078e02bc */
[----:B------:R-:W-:Y:S03]  /*17e80*/  STL.64 [R1+0x758], R244 ;  /* 0x000758f401007387 */ /* 0x000fe60000100a00 */
[C---:B------:R-:W-:Y:S01]  /*17e90*/  IMAD.WIDE R28, R0.reuse, 0x4, R184 ;  /* 0x00000004001c7825 */ /* 0x040fe200078e02b8 */
[----:B------:R-:W-:Y:S03]  /*17ea0*/  STL.64 [R1+0x780], R236 ;  /* 0x000780ec01007387 */ /* 0x000fe60000100a00 */
[----:B------:R-:W-:Y:S01]  /*17eb0*/  IMAD.WIDE R180, R0, 0x4, R186 ;  /* 0x0000000400b47825 */ /* 0x000fe200078e02ba */
[----:B------:R1:W-:Y:S03]  /*17ec0*/  STL.64 [R1+0x7a0], R152 ;  /* 0x0007a09801007387 */ /* 0x0003e60000100a00 */
[C---:B------:R-:W-:Y:S01]  /*17ed0*/  IMAD.WIDE R250, R3.reuse, 0x4, R182 ;  /* 0x0000000403fa7825 */ /* 0x040fe200078e02b6 */
[----:B------:R-:W-:Y:S03]  /*17ee0*/  STL.64 [R1+0x798], R20 ;  /* 0x0007981401007387 */ /* 0x000fe60000100a00 */
[C---:B------:R-:W-:Y:S01]  /*17ef0*/  IMAD.WIDE R248, R3.reuse, 0x4, R184 ;  /* 0x0000000403f87825 */ /* 0x040fe200078e02b8 */
[----:B------:R1:W-:Y:S03]  /*17f00*/  STL.64 [R1+0x7b8], R28 ;  /* 0x0007b81c01007387 */ /* 0x0003e60000100a00 */
[----:B------:R-:W-:Y:S01]  /*17f10*/  IMAD.WIDE R246, R3, 0x4, R186 ;  /* 0x0000000403f67825 */ /* 0x000fe200078e02ba */
[----:B------:R1:W-:Y:S03]  /*17f20*/  STL.64 [R1+0x7d0], R180 ;  /* 0x0007d0b401007387 */ /* 0x0003e60000100a00 */
[C---:B------:R-:W-:Y:S01]  /*17f30*/  IMAD.WIDE R242, R4.reuse, 0x4, R182 ;  /* 0x0000000404f27825 */ /* 0x040fe200078e02b6 */
[----:B------:R-:W-:Y:S03]  /*17f40*/  STL.64 [R1+0x7e8], R250 ;  /* 0x0007e8fa01007387 */ /* 0x000fe60000100a00 */
[C---:B------:R-:W-:Y:S01]  /*17f50*/  IMAD.WIDE R240, R4.reuse, 0x4, R184 ;  /* 0x0000000404f07825 */ /* 0x040fe200078e02b8 */
[----:B------:R-:W-:Y:S03]  /*17f60*/  STL.64 [R1+0x810], R248 ;  /* 0x000810f801007387 */ /* 0x000fe60000100a00 */
[----:B------:R-:W-:Y:S01]  /*17f70*/  IMAD.WIDE R238, R4, 0x4, R186 ;  /* 0x0000000404ee7825 */ /* 0x000fe200078e02ba */
[----:B------:R-:W-:Y:S03]  /*17f80*/  STL.64 [R1+0x828], R246 ;  /* 0x000828f601007387 */ /* 0x000fe60000100a00 */
[C---:B------:R-:W-:Y:S01]  /*17f90*/  IMAD.WIDE R234, R5.reuse, 0x4, R182 ;  /* 0x0000000405ea7825 */ /* 0x040fe200078e02b6 */
[----:B------:R-:W-:Y:S03]  /*17fa0*/  STL.64 [R1+0x840], R242 ;  /* 0x000840f201007387 */ /* 0x000fe60000100a00 */
[C---:B------:R-:W-:Y:S01]  /*17fb0*/  IMAD.WIDE R232, R5.reuse, 0x4, R184 ;  /* 0x0000000405e87825 */ /* 0x040fe200078e02b8 */
[----:B------:R-:W-:Y:S03]  /*17fc0*/  STL.64 [R1+0x858], R240 ;  /* 0x000858f001007387 */ /* 0x000fe60000100a00 */
[----:B------:R-:W-:Y:S01]  /*17fd0*/  IMAD.WIDE R230, R5, 0x4, R186 ;  /* 0x0000000405e67825 */ /* 0x000fe200078e02ba */
[----:B------:R1:W-:Y:S03]  /*17fe0*/  STL.64 [R1+0x880], R238 ;  /* 0x000880ee01007387 */ /* 0x0003e60000100a00 */
[C---:B---3--:R-:W-:Y:S01]  /*17ff0*/  IMAD.WIDE R18, R2.reuse, 0x4, R182 ;  /* 0x0000000402127825 */ /* 0x048fe200078e02b6 */
[----:B------:R-:W-:Y:S03]  /*18000*/  STL.64 [R1+0x898], R234 ;  /* 0x000898ea01007387 */ /* 0x000fe60000100a00 */
[C---:B--2---:R-:W-:Y:S01]  /*18010*/  IMAD.WIDE R14, R2.reuse, 0x4, R184 ;  /* 0x00000004020e7825 */ /* 0x044fe200078e02b8 */
[----:B------:R-:W-:Y:S03]  /*18020*/  STL.64 [R1+0x8b0], R232 ;  /* 0x0008b0e801007387 */ /* 0x000fe60000100a00 */
[----:B----4-:R-:W-:Y:S01]  /*18030*/  IMAD.WIDE R12, R2, 0x4, R186 ;  /* 0x00000004020c7825 */ /* 0x010fe200078e02ba */
[----:B------:R-:W-:Y:S04]  /*18040*/  STL.64 [R1+0x8c8], R230 ;  /* 0x0008c8e601007387 */ /* 0x000fe80000100a00 */
[----:B------:R-:W-:Y:S04]  /*18050*/  STL.64 [R1+0x8f0], R18 ;  /* 0x0008f01201007387 */ /* 0x000fe80000100a00 */
[----:B------:R-:W-:Y:S04]  /*18060*/  STL.64 [R1+0x908], R14 ;  /* 0x0009080e01007387 */ /* 0x000fe80000100a00 */
[----:B------:R-:W-:Y:S04]  /*18070*/  LDGSTS.E [R8+0xc], desc[UR4][R24.64], !P3 ;  /* 0x0000c00018087fae */ /* 0x000fe8000d921844 */
[----:B------:R-:W-:Y:S04]  /*18080*/  LDGSTS.E [R8+0x400c], desc[UR4][R152.64], !P3 ;  /* 0x0400c00098087fae */ /* 0x000fe8000d921844 */
[----:B------:R-:W-:Y:S04]  /*18090*/  LDGSTS.E [R8+0x800c], desc[UR4][R28.64], !P3 ;  /* 0x0800c0001c087fae */ /* 0x000fe8000d921844 */
[----:B------:R-:W2:Y:S04]  /*180a0*/  LDL.LU.64 R24, [R1+0x3300] ;  /* 0x0033000001187983 */ /* 0x000ea80000300a00 */
[----:B------:R3:W-:Y:S04]  /*180b0*/  STL.64 [R1+0x920], R12 ;  /* 0x0009200c01007387 */ /* 0x0007e80000100a00 */
[----:B-1----:R-:W4:Y:S04]  /*180c0*/  LDL.LU.64 R152, [R1+0x32f8] ;  /* 0x0032f80001987983 */ /* 0x002f280000300a00 */
[----:B------:R-:W2:Y:S04]  /*180d0*/  LDL.LU.64 R28, [R1+0x32f0] ;  /* 0x0032f000011c7983 */ /* 0x000ea80000300a00 */
[----:B------:R-:W-:Y:S04]  /*180e0*/  LDGSTS.E [R8+0xc00c], desc[UR4][R180.64], !P3 ;  /* 0x0c00c000b4087fae */ /* 0x000fe8000d921844 */
[----:B------:R-:W-:Y:S01]  /*180f0*/  LDGSTS.E [R8+0x10000], desc[UR4][R22.64], !P4 ;  /* 0x1000000016087fae */ /* 0x000fe2000e121844 */
[----:B------:R-:W-:-:S03]  /*18100*/  VIADD R6, R6, 0xffffffc1 ;  /* 0xffffffc106067836 */ /* 0x000fc60000000000 */
[----:B------:R-:W-:Y:S04]  /*18110*/  LDGSTS.E [R8+0x14000], desc[UR4][R250.64], !P4 ;  /* 0x14000000fa087fae */ /* 0x000fe8000e121844 */
[----:B------:R-:W4:Y:S04]  /*18120*/  LDL.LU.64 R180, [R1+0x32e8] ;  /* 0x0032e80001b47983 */ /* 0x000f280000300a00 */
[----:B------:R-:W2:Y:S01]  /*18130*/  LDL.LU.64 R22, [R1+0x32e0] ;  /* 0x0032e00001167983 */ /* 0x000ea20000300a00 */
[----:B------:R-:W-:-:S03]  /*18140*/  ISETP.GE.U32.AND P1, PT, R6, 0x7fffff82, PT ;  /* 0x7fffff820600780c */ /* 0x000fc60003f26070 */
[----:B------:R-:W-:Y:S04]  /*18150*/  LDGSTS.E [R8+0x18000], desc[UR4][R248.64], !P4 ;  /* 0x18000000f8087fae */ /* 0x000fe8000e121844 */
        /* <DEDUP_REMOVED lines=12> */
[----:B------:R-:W2:Y:S04]  /*18220*/  LDL.64 R20, [R1+0xf80] ;  /* 0x000f800001147983 */ /* 0x000ea80000100a00 */
[----:B------:R-:W-:Y:S01]  /*18230*/  LDGSTS.E [R8+0x1c00c], desc[UR4][R12.64], !P6 ;  /* 0x1c00c0000c087fae */ /* 0x000fe2000f121844 */
[----:B------:R-:W-:-:S03]  /*18240*/  VIADD R6, R7, UR61 ;  /* 0x0000003d07067c36 */ /* 0x000fc60008000000 */
[----:B------:R-:W0:Y:S01]  /*18250*/  LDGDEPBAR ;  /* 0x00000000000079af */ /* 0x000e220000000000 */
[----:B------:R-:W-:-:S03]  /*18260*/  LOP3.LUT R4, R7, 0x20, RZ, 0x3c, !PT ;  /* 0x0000002007047812 */ /* 0x000fc600078e3cff */
[----:B------:R-:W2:Y:S04]  /*18270*/  LDL.64 R238, [R1+0x590] ;  /* 0x0005900001ee7983 */ /* 0x000ea80000100a00 */
[----:B---3--:R-:W3:Y:S01]  /*18280*/  LDL.64 R12, [R1+0xf90] ;  /* 0x000f9000010c7983 */ /* 0x008ee20000100a00 */
[C---:B------:R-:W-:Y:S02]  /*18290*/  VIADD R0, R6.reuse, 0x100000 ;  /* 0x0010000006007836 */ /* 0x040fe40000000000 */
[C---:B------:R-:W-:Y:S01]  /*182a0*/  VIADD R2, R6.reuse, 0x100000 ;  /* 0x0010000006027836 */ /* 0x040fe20000000000 */
[----:B------:R-:W3:Y:S01]  /*182b0*/  LDL.64 R246, [R1+0x5a0] ;  /* 0x0005a00001f67983 */ /* 0x000ee20000100a00 */
[----:B------:R-:W-:Y:S02]  /*182c0*/  VIADD R3, R6, 0x100000 ;  /* 0x0010000006037836 */ /* 0x000fe40000000000 */
[----:B------:R-:W-:Y:S01]  /*182d0*/  VIADD R5, R4, UR61 ;  /* 0x0000003d04057c36 */ /* 0x000fe20008000000 */
[----:B------:R-:W3:Y:S04]  /*182e0*/  LDL.64 R248, [R1+0x5c0] ;  /* 0x0005c00001f87983 */ /* 0x000ee80000100a00 */
[----:B------:R-:W3:Y:S04]  /*182f0*/  LDL.64 R236, [R1+0x5d0] ;  /* 0x0005d00001ec7983 */ /* 0x000ee80000100a00 */
[----:B------:R-:W3:Y:S04]  /*18300*/  LDL.64 R250, [R1+0x5d8] ;  /* 0x0005d80001fa7983 */ /* 0x000ee80000100a00 */
[----:B------:R-:W3:Y:S04]  /*18310*/  LDL.64 R18, [R1+0x5e0] ;  /* 0x0005e00001127983 */ /* 0x000ee80000100a00 */
[----:B------:R-:W3:Y:S04]  /*18320*/  LDL.64 R240, [R1+0x618] ;  /* 0x0006180001f07983 */ /* 0x000ee80000100a00 */
[----:B------:R-:W3:Y:S04]  /*18330*/  LDL.64 R242, [R1+0x628] ;  /* 0x0006280001f27983 */ /* 0x000ee80000100a00 */
[----:B------:R-:W3:Y:S04]  /*18340*/  LDL.64 R244, [R1+0x648] ;  /* 0x0006480001f47983 */ /* 0x000ee80000100a00 */
[----:B------:R-:W3:Y:S04]  /*18350*/  LDL.64 R234, [R1+0x760] ;  /* 0x0007600001ea7983 */ /* 0x000ee80000100a00 */
[----:B----4-:R-:W-:Y:S04]  /*18360*/  LDGSTS.E [R0], desc[UR4][R180.64], P0 ;  /* 0x00000000b4007fae */ /* 0x010fe80008121844 */
[----:B--2---:R-:W-:Y:S04]  /*18370*/  LDGSTS.E [R2+0x400], desc[UR4][R22.64], P0 ;  /* 0x0040000016027fae */ /* 0x004fe80008121844 */
[----:B------:R-:W-:Y:S04]  /*18380*/  LDGSTS.E [R0+0x800], desc[UR4][R28.64], P0 ;  /* 0x008000001c007fae */ /* 0x000fe80008121844 */
        /* <DEDUP_REMOVED lines=59> */
[----:B------:R1:W-:Y:S04]  /*18740*/  LDGSTS.E [R2+0x17800], desc[UR4][R146.64], P0 ;  /* 0x1780000092027fae */ /* 0x0003e80008121844 */
[----:B------:R2:W-:Y:S01]  /*18750*/  LDGSTS.E [R0+0x17c00], desc[UR4][R144.64], P0 ;  /* 0x17c0000090007fae */ /* 0x0005e20008121844 */
[----:B-1----:R-:W-:-:S02]  /*18760*/  VIADD R2, R5, 0x100000 ;  /* 0x0010000005027836 */ /* 0x002fc40000000000 */
[----:B--2---:R-:W-:-:S03]  /*18770*/  VIADD R0, R5, 0x100000 ;  /* 0x0010000005007836 */ /* 0x004fc60000000000 */
[----:B------:R-:W-:Y:S04]  /*18780*/  LDGSTS.E [R2+0x100], desc[UR4][R20.64], P0 ;  /* 0x0010000014027fae */ /* 0x000fe80008121844 */
[----:B---3--:R-:W-:Y:S04]  /*18790*/  LDGSTS.E [R0+0x500], desc[UR4][R12.64], P0 ;  /* 0x005000000c007fae */ /* 0x008fe80008121844 */
[----:B------:R-:W-:Y:S04]  /*187a0*/  LDGSTS.E [R2+0x900], desc[UR4][R152.64], P0 ;  /* 0x0090000098027fae */ /* 0x000fe80008121844 */
[----:B------:R-:W2:Y:S04]  /*187b0*/  LDL.64 R20, [R1+0x5e8] ;  /* 0x0005e80001147983 */ /* 0x000ea80000100a00 */
[----:B------:R-:W3:Y:S04]  /*187c0*/  LDL.64 R12, [R1+0x5f8] ;  /* 0x0005f800010c7983 */ /* 0x000ee80000100a00 */
        /* <DEDUP_REMOVED lines=18> */
[----:B------:R-:W4:Y:S04]  /*188f0*/  LDL.64 R238, [R1+0x658] ;  /* 0x0006580001ee7983 */ /* 0x000f280000100a00 */
[----:B------:R-:W4:Y:S04]  /*18900*/  LDL.64 R246, [R1+0x668] ;  /* 0x0006680001f67983 */ /* 0x000f280000100a00 */
[----:B------:R-:W4:Y:S04]  /*18910*/  LDL.64 R248, [R1+0x678] ;  /* 0x0006780001f87983 */ /* 0x000f280000100a00 */
[----:B------:R-:W-:Y:S04]  /*18920*/  LDGSTS.E [R0+0x5500], desc[UR4][R236.64], P0 ;  /* 0x05500000ec007fae */ /* 0x000fe80008121844 */
[----:B------:R-:W-:Y:S04]  /*18930*/  LDGSTS.E [R2+0x5900], desc[UR4][R250.64], P0 ;  /* 0x05900000fa027fae */ /* 0x000fe80008121844 */
[----:B------:R-:W-:Y:S04]  /*18940*/  LDGSTS.E [R0+0x5d00], desc[UR4][R18.64], P0 ;  /* 0x05d0000012007fae */ /* 0x000fe80008121844 */
[----:B------:R-:W4:Y:S04]  /*18950*/  LDL.64 R236, [R1+0x680] ;  /* 0x0006800001ec7983 */ /* 0x000f280000100a00 */
[----:B------:R-:W4:Y:S04]  /*18960*/  LDL.64 R250, [R1+0x6a0] ;  /* 0x0006a00001fa7983 */ /* 0x000f280000100a00 */
[----:B------:R-:W4:Y:S04]  /*18970*/  LDL.64 R18, [R1+0x6b0] ;  /* 0x0006b00001127983 */ /* 0x000f280000100a00 */
[----:B--2---:R-:W-:Y:S04]  /*18980*/  LDGSTS.E [R2+0x6100], desc[UR4][R20.64], P0 ;  /* 0x0610000014027fae */ /* 0x004fe80008121844 */
[----:B---3--:R-:W-:Y:S04]  /*18990*/  LDGSTS.E [R0+0x6500], desc[UR4][R12.64], P0 ;  /* 0x065000000c007fae */ /* 0x008fe80008121844 */
[----:B------:R-:W-:Y:S04]  /*189a0*/  LDGSTS.E [R2+0x6900], desc[UR4][R240.64], P0 ;  /* 0x06900000f0027fae */ /* 0x000fe80008121844 */
[----:B------:R-:W2:Y:S04]  /*189b0*/  LDL.64 R20, [R1+0x6c0] ;  /* 0x0006c00001147983 */ /* 0x000ea80000100a00 */
[----:B------:R-:W3:Y:S04]  /*189c0*/  LDL.64 R12, [R1+0x6d0] ;  /* 0x0006d000010c7983 */ /* 0x000ee80000100a00 */
[----:B------:R-:W3:Y:S04]  /*189d0*/  LDL.64 R240, [R1+0x6d8] ;  /* 0x0006d80001f07983 */ /* 0x000ee80000100a00 */
[----:B------:R-:W-:Y:S04]  /*189e0*/  LDGSTS.E [R0+0x6d00], desc[UR4][R242.64], P0 ;  /* 0x06d00000f2007fae */ /* 0x000fe80008121844 */
[----:B------:R-:W-:Y:S04]  /*189f0*/  LDGSTS.E [R2+0x7100], desc[UR4][R244.64], P0 ;  /* 0x07100000f4027fae */ /* 0x000fe80008121844 */
[----:B------:R-:W3:Y:S04]  /*18a00*/  LDL.64 R242, [R1+0x6e8] ;  /* 0x0006e80001f27983 */ /* 0x000ee80000100a00 */
[----:B------:R-:W3:Y:S04]  /*18a10*/  LDL.64 R244, [R1+0x6f0] ;  /* 0x0006f00001f47983 */ /* 0x000ee80000100a00 */
[----:B----4-:R-:W-:Y:S04]  /*18a20*/  LDGSTS.E [R0+0x7500], desc[UR4][R238.64], P0 ;  /* 0x07500000ee007fae */ /* 0x010fe80008121844 */
        /* <DEDUP_REMOVED lines=39> */
[----:B------:R-:W-:Y:S04]  /*18ca0*/  LDGSTS.E [R2+0x14900], desc[UR4][R244.64], P0 ;  /* 0x14900000f4027fae */ /* 0x000fe80008121844 */
[----:B------:R-:W3:Y:S04]  /*18cb0*/  LDL.64 R242, [R1+0x7e0] ;  /* 0x0007e00001f27983 */ /* 0x000ee80000100a00 */
[----:B------:R-:W-:Y:S04]  /*18cc0*/  LDGSTS.E [R0+0x14d00], desc[UR4][R236.64], P0 ;  /* 0x14d00000ec007fae */ /* 0x000fe80008121844 */
[----:B------:R-:W3:Y:S01]  /*18cd0*/  LDL.64 R244, [R1+0x7f0] ;  /* 0x0007f00001f47983 */ /* 0x000ee20000100a00 */
[----:B------:R-:W-:-:S03]  /*18ce0*/  LOP3.LUT R3, R7, 0x40, RZ, 0x3c, !PT ;  /* 0x0000004007037812 */ /* 0x000fc600078e3cff */
[----:B------:R-:W3:Y:S04]  /*18cf0*/  LDL.64 R236, [R1+0x850] ;  /* 0x0008500001ec7983 */ /* 0x000ee80000100a00 */
[----:B----4-:R-:W-:Y:S04]  /*18d00*/  LDGSTS.E [R2+0x15100], desc[UR4][R246.64], P0 ;  /* 0x15100000f6027fae */ /* 0x010fe80008121844 */
[----:B------:R-:W-:Y:S04]  /*18d10*/  LDGSTS.E [R0+0x15500], desc[UR4][R238.64], P0 ;  /* 0x15500000ee007fae */ /* 0x000fe80008121844 */
[----:B------:R-:W-:Y:S04]  /*18d20*/  LDGSTS.E [R2+0x15900], desc[UR4][R248.64], P0 ;  /* 0x15900000f8027fae */ /* 0x000fe80008121844 */
[----:B------:R-:W4:Y:S01]  /*18d30*/  LDL.64 R246, [R1+0x7f8] ;  /* 0x0007f80001f67983 */ /* 0x000f220000100a00 */
[----:B------:R-:W-:-:S03]  /*18d40*/  VIADD R3, R3, UR61 ;  /* 0x0000003d03037c36 */ /* 0x000fc60008000000 */
        /* <DEDUP_REMOVED lines=16> */
[----:B----4-:R1:W-:Y:S04]  /*18e50*/  LDGSTS.E [R2+0x17900], desc[UR4][R246.64], P0 ;  /* 0x17900000f6027fae */ /* 0x0103e80008121844 */
[----:B------:R4:W-:Y:S01]  /*18e60*/  LDGSTS.E [R0+0x17d00], desc[UR4][R10.64], P0 ;  /* 0x17d000000a007fae */ /* 0x0009e20008121844 */
[----:B-1----:R-:W-:-:S03]  /*18e70*/  VIADD R2, R3, 0x100000 ;  /* 0x0010000003027836 */ /* 0x002fc60000000000 */
[----:B------:R-:W3:Y:S01]  /*18e80*/  LDL.LU.64 R10, [R1+0x32d8] ;  /* 0x0032d800010a7983 */ /* 0x000ee20000300a00 */
[----:B----4-:R-:W-:-:S03]  /*18e90*/  VIADD R0, R3, 0x100000 ;  /* 0x0010000003007836 */ /* 0x010fc60000000000 */
[----:B------:R-:W4:Y:S04]  /*18ea0*/  LDL.64 R246, [R1+0x870] ;  /* 0x0008700001f67983 */ /* 0x000f280000100a00 */
[----:B------:R-:W-:Y:S04]  /*18eb0*/  LDGSTS.E [R2+0x200], desc[UR4][R248.64], P0 ;  /* 0x00200000f8027fae */ /* 0x000fe80008121844 */
[----:B------:R-:W-:Y:S04]  /*18ec0*/  LDGSTS.E [R0+0x600], desc[UR4][R250.64], P0 ;  /* 0x00600000fa007fae */ /* 0x000fe80008121844 */
[----:B------:R-:W-:Y:S04]  /*18ed0*/  LDGSTS.E [R2+0xa00], desc[UR4][R18.64], P0 ;  /* 0x00a0000012027fae */ /* 0x000fe80008121844 */
[----:B------:R-:W4:Y:S04]  /*18ee0*/  LDL.64 R248, [R1+0x878] ;  /* 0x0008780001f87983 */ /* 0x000f280000100a00 */
        /* <DEDUP_REMOVED lines=13> */
[----:B------:R-:W3:Y:S04]  /*18fc0*/  LDL.64 R236, [R1+0x8d0] ;  /* 0x0008d00001ec7983 */ /* 0x000ee80000100a00 */
[----:B------:R-:W3:Y:S04]  /*18fd0*/  LDL.64 R240, [R1+0x8d8] ;  /* 0x0008d80001f07983 */ /* 0x000ee80000100a00 */
[----:B------:R-:W-:Y:S04]  /*18fe0*/  LDGSTS.E [R0+0x2600], desc[UR4][R244.64], P0 ;  /* 0x02600000f4007fae */ /* 0x000fe80008121844 */
[----:B------:R-:W3:Y:S04]  /*18ff0*/  LDL.64 R244, [R1+0x8e0] ;  /* 0x0008e00001f47983 */ /* 0x000ee80000100a00 */
[----:B----4-:R-:W-:Y:S04]  /*19000*/  LDGSTS.E [R2+0x2a00], desc[UR4][R246.64], P0 ;  /* 0x02a00000f6027fae */ /* 0x010fe80008121844 */
        /* <DEDUP_REMOVED lines=97> */
[----:B------:R-:W3:Y:S01]  /*19620*/  LDL.64 R10, [R1+0xc18] ;  /* 0x000c1800010a7983 */ /* 0x000ee20000100a00 */
[----:B------:R-:W-:Y:S01]  /*19630*/  LOP3.LUT R14, R7, 0x60, RZ, 0x3c, !PT ;  /* 0x00000060070e7812 */ /* 0x000fe200078e3cff */
[----:B------:R-:W-:-:S02]  /*19640*/  VIADD R4, R3, 0x100000 ;  /* 0x0010000003047836 */ /* 0x000fc40000000000 */
[----:B------:R1:W-:Y:S04]  /*19650*/  LDGSTS.E [R0+0x17600], desc[UR4][R242.64], P0 ;  /* 0x17600000f2007fae */ /* 0x0003e80008121844 */
[----:B------:R1:W-:Y:S04]  /*19660*/  STL [R1+0x31d4], R7 ;  /* 0x0031d40701007387 */ /* 0x0003e80000100800 */
[----:B------:R-:W3:Y:S01]  /*19670*/  LDL.64 R240, [R1+0xbf8] ;  /* 0x000bf80001f07983 */ /* 0x000ee20000100a00 */
[----:B-1----:R-:W-:-:S03]  /*19680*/  VIADD R0, R14, UR61 ;  /* 0x0000003d0e007c36 */ /* 0x002fc60008000000 */
[----:B------:R-:W3:Y:S01]  /*19690*/  LDL.64 R242, [R1+0xbd8] ;  /* 0x000bd80001f27983 */ /* 0x000ee20000100a00 */
[----:B------:R-:W1:Y:S03]  /*196a0*/  LDC R7, c[0x0][0x230] ;  /* 0x00008c00ff077b82 */ /* 0x000e660000000800 */
[----:B------:R-:W3:Y:S04]  /*196b0*/  LDL.LU.64 R14, [R1+0xc10] ;  /* 0x000c1000010e7983 */ /* 0x000ee80000300a00 */
[----:B------:R1:W-:Y:S04]  /*196c0*/  LDGSTS.E [R4+0x17a00], desc[UR4][R244.64], P0 ;  /* 0x17a00000f4047fae */ /* 0x0003e80008121844 */
[----:B------:R-:W3:Y:S04]  /*196d0*/  LDL.64 R236, [R1+0xad8] ;  /* 0x000ad80001ec7983 */ /* 0x000ee80000100a00 */
[----:B------:R-:W3:Y:S01]  /*196e0*/  LDL.64 R232, [R1+0xb60] ;  /* 0x000b600001e87983 */ /* 0x000ee20000100a00 */
[----:B-1----:R-:W-:-:S03]  /*196f0*/  VIADD R4, R0, 0x100000 ;  /* 0x0010000000047836 */ /* 0x002fc60000000000 */
[----:B------:R-:W3:Y:S04]  /*19700*/  LDL.64 R244, [R1+0xa58] ;  /* 0x000a580001f47983 */ /* 0x000ee80000100a00 */
[----:B------:R-:W3:Y:S04]  /*19710*/  LDL.64 R234, [R1+0xb78] ;  /* 0x000b780001ea7983 */ /* 0x000ee80000100a00 */
[----:B------:R-:W3:Y:S04]  /*19720*/  LDL.64 R230, [R1+0xbb0] ;  /* 0x000bb00001e67983 */ /* 0x000ee80000100a00 */
[----:B----4-:R1:W-:Y:S02]  /*19730*/  LDGSTS.E [R2+0x17e00], desc[UR4][R246.64], P0 ;  /* 0x17e00000f6027fae */ /* 0x0103e40008121844 */
[----:B-1----:R-:W-:-:S02]  /*19740*/  VIADD R2, R0, 0x100000 ;  /* 0x0010000000027836 */ /* 0x002fc40000000000 */
[----:B------:R-:W4:Y:S04]  /*19750*/  LDL.64 R246, [R1+0xa60] ;  /* 0x000a600001f67983 */ /* 0x000f280000100a00 */
[----:B------:R-:W-:Y:S04]  /*19760*/  LDGSTS.E [R4+0x300], desc[UR4][R248.64], P0 ;  /* 0x00300000f8047fae */ /* 0x000fe80008121844 */
[----:B------:R-:W-:Y:S04]  /*19770*/  LDGSTS.E [R2+0x700], desc[UR4][R250.64], P0 ;  /* 0x00700000fa027fae */ /* 0x000fe80008121844 */
[----:B------:R-:W-:Y:S04]  /*19780*/  LDGSTS.E [R4+0xb00], desc[UR4][R18.64], P0 ;  /* 0x00b0000012047fae */ /* 0x000fe80008121844 */
[----:B------:R-:W4:Y:S04]  /*19790*/  LDL.64 R248, [R1+0xa68] ;  /* 0x000a680001f87983 */ /* 0x000f280000100a00 */
[----:B------:R-:W4:Y:S04]  /*197a0*/  LDL.64 R250, [R1+0xa70] ;  /* 0x000a700001fa7983 */ /* 0x000f280000100a00 */
[----:B------:R-:W4:Y:S04]  /*197b0*/  LDL.64 R18, [R1+0xa78] ;  /* 0x000a780001127983 */ /* 0x000f280000100a00 */
[----:B------:R-:W-:Y:S04]  /*197c0*/  LDGSTS.E [R2+0xf00], desc[UR4][R238.64], P0 ;  /* 0x00f00000ee027fae */ /* 0x000fe80008121844 */
        /* <DEDUP_REMOVED lines=56> */
[----:B------:R-:W-:Y:S04]  /*19b50*/  LDGSTS.E [R4+0x10300], desc[UR4][R240.64], P0 ;  /* 0x10300000f0047fae */ /* 0x000fe80008121844 */
[----:B------:R-:W3:Y:S04]  /*19b60*/  LDL.64 R244, [R1+0xb58] ;  /* 0x000b580001f47983 */ /* 0x000ee80000100a00 */
[----:B------:R-:W3:Y:S04]  /*19b70*/  LDL.64 R240, [R1+0xbc0] ;  /* 0x000bc00001f07983 */ /* 0x000ee80000100a00 */
[----:B----4-:R-:W-:Y:S04]  /*19b80*/  LDGSTS.E [R2+0x10700], desc[UR4][R246.64], P0 ;  /* 0x10700000f6027fae */ /* 0x010fe80008121844 */
[----:B------:R-:W4:Y:S04]  /*19b90*/  LDL.64 R246, [R1+0xb68] ;  /* 0x000b680001f67983 */ /* 0x000f280000100a00 */
[----:B------:R-:W-:Y:S04]  /*19ba0*/  LDGSTS.E [R4+0x10b00], desc[UR4][R248.64], P0 ;  /* 0x10b00000f8047fae */ /* 0x000fe80008121844 */
[----:B------:R-:W-:Y:S04]  /*19bb0*/  LDGSTS.E [R2+0x10f00], desc[UR4][R250.64], P0 ;  /* 0x10f00000fa027fae */ /* 0x000fe80008121844 */
        /* <DEDUP_REMOVED lines=11> */
[----:B------:R-:W3:Y:S04]  /*19c70*/  LDL.64 R242, [R1+0xbc8] ;  /* 0x000bc80001f27983 */ /* 0x000ee80000100a00 */
[----:B------:R-:W-:Y:S04]  /*19c80*/  LDGSTS.E [R2+0x12700], desc[UR4][R244.64], P0 ;  /* 0x12700000f4027fae */ /* 0x000fe80008121844 */
[----:B------:R-:W-:Y:S04]  /*19c90*/  LDGSTS.E [R4+0x12b00], desc[UR4][R232.64], P0 ;  /* 0x12b00000e8047fae */ /* 0x000fe80008121844 */
[----:B------:R-:W3:Y:S04]  /*19ca0*/  LDL.64 R244, [R1+0xbd0] ;  /* 0x000bd00001f47983 */ /* 0x000ee80000100a00 */
[----:B------:R-:W3:Y:S04]  /*19cb0*/  LDL.LU.64 R232, [R1+0x32d0] ;  /* 0x0032d00001e87983 */ /* 0x000ee80000300a00 */
[----:B----4-:R-:W-:Y:S04]  /*19cc0*/  LDGSTS.E [R2+0x12f00], desc[UR4][R246.64], P0 ;  /* 0x12f00000f6027fae */ /* 0x010fe80008121844 */
[----:B------:R-:W4:Y:S04]  /*19cd0*/  LDL.64 R246, [R1+0xbe0] ;  /* 0x000be00001f67983 */ /* 0x000f280000100a00 */
[----:B------:R-:W-:Y:S04]  /*19ce0*/  LDGSTS.E [R4+0x13300], desc[UR4][R248.64], P0 ;  /* 0x13300000f8047fae */ /* 0x000fe80008121844 */
[----:B------:R-:W-:Y:S04]  /*19cf0*/  LDGSTS.E [R2+0x13700], desc[UR4][R234.64], P0 ;  /* 0x13700000ea027fae */ /* 0x000fe80008121844 */
[----:B------:R-:W-:Y:S04]  /*19d00*/  LDGSTS.E [R4+0x13b00], desc[UR4][R236.64], P0 ;  /* 0x13b00000ec047fae */ /* 0x000fe80008121844 */
[----:B------:R-:W4:Y:S04]  /*19d10*/  LDL.64 R248, [R1+0xbe8] ;  /* 0x000be80001f87983 */ /* 0x000f280000100a00 */
[----:B------:R-:W4:Y:S04]  /*19d20*/  LDL.LU.64 R234, [R1+0x32c8] ;  /* 0x0032c80001ea7983 */ /* 0x000f280000300a00 */
[----:B------:R-:W4:Y:S04]  /*19d30*/  LDL.LU.64 R236, [R1+0x32c0] ;  /* 0x0032c00001ec7983 */ /* 0x000f280000300a00 */
[----:B------:R-:W-:Y:S04]  /*19d40*/  LDGSTS.E [R2+0x13f00], desc[UR4][R18.64], P0 ;  /* 0x13f0000012027fae */ /* 0x000fe80008121844 */
[----:B------:R-:W4:Y:S04]  /*19d50*/  LDL.LU.64 R18, [R1+0x32b8] ;  /* 0x0032b80001127983 */ /* 0x000f280000300a00 */
[----:B--2---:R-:W-:Y:S04]  /*19d60*/  LDGSTS.E [R4+0x14300], desc[UR4][R20.64], P0 ;  /* 0x1430000014047fae */ /* 0x004fe80008121844 */
[----:B------:R-:W-:Y:S04]  /*19d70*/  LDGSTS.E [R2+0x14700], desc[UR4][R250.64], P0 ;  /* 0x14700000fa027fae */ /* 0x000fe80008121844 */
[----:B---3--:R-:W-:Y:S04]  /*19d80*/  LDGSTS.E [R4+0x14b00], desc[UR4][R12.64], P0 ;  /* 0x14b000000c047fae */ /* 0x008fe80008121844 */
[----:B------:R-:W2:Y:S04]  /*19d90*/  LDL.LU.64 R20, [R1+0x32b0] ;  /* 0x0032b00001147983 */ /* 0x000ea80000300a00 */
[----:B------:R-:W3:Y:S04]  /*19da0*/  LDL.64 R250, [R1+0xc00] ;  /* 0x000c000001fa7983 */ /* 0x000ee80000100a00 */
[----:B------:R-:W2:Y:S04]  /*19db0*/  LDL.LU.64 R12, [R1+0x32a8] ;  /* 0x0032a800010c7983 */ /* 0x000ea80000300a00 */
[----:B------:R-:W-:Y:S04]  /*19dc0*/  LDGSTS.E [R2+0x14f00], desc[UR4][R10.64], P0 ;  /* 0x14f000000a027fae */ /* 0x000fe80008121844 */
[----:B------:R1:W-:Y:S04]  /*19dd0*/  LDGSTS.E [R4+0x15300], desc[UR4][R230.64], P0 ;  /* 0x15300000e6047fae */ /* 0x0003e80008121844 */
[----:B------:R1:W-:Y:S04]  /*19de0*/  LDGSTS.E [R2+0x15700], desc[UR4][R238.64], P0 ;  /* 0x15700000ee027fae */ /* 0x0003e80008121844 */
[----:B------:R-:W3:Y:S01]  /*19df0*/  LDL.LU.64 R10, [R1+0x32a0] ;  /* 0x0032a000010a7983 */ /* 0x000ee20000300a00 */
[C---:B-1----:R-:W-:Y:S01]  /*19e00*/  IADD3 R230, R0.reuse, 0x100000, RZ ;  /* 0x0010000000e67810 */ /* 0x042fe20007ffe0ff */
[----:B------:R-:W1:Y:S04]  /*19e10*/  LDC R239, c[0x0][0x230] ;  /* 0x00008c00ffef7b82 */ /* 0x000e680000000800 */
[----:B------:R1:W-:Y:S04]  /*19e20*/  LDGSTS.E [R230+0x15b00], desc[UR4][R240.64], P0 ;  /* 0x15b00000f0e67fae */ /* 0x0003e80008121844 */
[----:B------:R1:W-:Y:S01]  /*19e30*/  LDGSTS.E [R4+0x15f00], desc[UR4][R242.64], P0 ;  /* 0x15f00000f2047fae */ /* 0x0003e20008121844 */
[----:B------:R-:W2:Y:S03]  /*19e40*/  LDC R238, c[0x0][0x230] ;  /* 0x00008c00ffee7b82 */ /* 0x000ea60000000800 */
[----:B------:R-:W-:Y:S05]  /*19e50*/  LDGSTS.E [R2+0x16300], desc[UR4][R244.64], P0 ;  /* 0x16300000f4027fae */ /* 0x000fea0008121844 */
[----:B-1----:R-:W1:Y:S08]  /*19e60*/  LDC.64 R230, c[0x0][0x238] ;  /* 0x00008e00ffe67b82 */ /* 0x002e700000000a00 */
[----:B------:R-:W1:Y:S01]  /*19e70*/  LDC R242, c[0x0][0x230] ;  /* 0x00008c00fff27b82 */ /* 0x000e620000000800 */
[----:B------:R-:W-:-:S07]  /*19e80*/  VIADD R252, R0, 0x100000 ;  /* 0x0010000000fc7836 */ /* 0x000fce0000000000 */
[----:B------:R-:W1:Y:S08]  /*19e90*/  LDC R243, c[0x0][0x230] ;  /* 0x00008c00fff37b82 */ /* 0x000e700000000800 */
[----:B------:R-:W1:Y:S08]  /*19ea0*/  LDC R241, c[0x0][0x230] ;  /* 0x00008c00fff17b82 */ /* 0x000e700000000800 */
[----:B------:R-:W1:Y:S01]  /*19eb0*/  LDC R240, c[0x0][0x230] ;  /* 0x00008c00fff07b82 */ /* 0x000e620000000800 */
[----:B----4-:R-:W-:Y:S04]  /*19ec0*/  LDGSTS.E [R2+0x16700], desc[UR4][R246.64], P0 ;  /* 0x16700000f6027fae */ /* 0x010fe80008121844 */
[----:B------:R-:W-:Y:S04]  /*19ed0*/  LDGSTS.E [R4+0x16b00], desc[UR4][R248.64], P0 ;  /* 0x16b00000f8047fae */ /* 0x000fe80008121844 */
[----:B---3--:R-:W-:Y:S04]  /*19ee0*/  LDGSTS.E [R2+0x16f00], desc[UR4][R10.64], P0 ;  /* 0x16f000000a027fae */ /* 0x008fe80008121844 */
[----:B------:R-:W-:Y:S04]  /*19ef0*/  LDGSTS.E [R252+0x17300], desc[UR4][R250.64], P0 ;  /* 0x17300000fafc7fae */ /* 0x000fe80008121844 */
[----:B--2---:R1:W-:Y:S04]  /*19f00*/  LDGSTS.E [R4+0x17700], desc[UR4][R12.64], P0 ;  /* 0x177000000c047fae */ /* 0x0043e80008121844 */
[----:B------:R-:W2:Y:S04]  /*19f10*/  LDL.LU.64 R10, [R1+0x3298] ;  /* 0x00329800010a7983 */ /* 0x000ea80000300a00 */
[----:B------:R-:W-:Y:S01]  /*19f20*/  LDGSTS.E [R2+0x17b00], desc[UR4][R14.64], P0 ;  /* 0x17b000000e027fae */ /* 0x000fe20008121844 */
[----:B-1----:R-:W-:-:S03]  /*19f30*/  VIADD R4, R242, 0xffffffbd ;  /* 0xffffffbdf2047836 */ /* 0x002fc60000000000 */
[----:B------:R-:W-:Y:S04]  /*19f40*/  STL.64 [R1+0x31f0], R12 ;  /* 0x0031f00c01007387 */ /* 0x000fe80000100a00 */
[----:B------:R1:W-:Y:S01]  /*19f50*/  STL.64 [R1+0x31d8], R14 ;  /* 0x0031d80e01007387 */ /* 0x0003e20000100a00 */
[----:B------:R-:W-:Y:S01]  /*19f60*/  ISETP.GE.U32.AND P3, PT, R4, 0x7fffff7e, PT ;  /* 0x7fffff7e0400780c */ /* 0x000fe20003f66070 */
[----:B------:R-:W-:Y:S02]  /*19f70*/  VIADD R4, R239, 0xffffff9e ;  /* 0xffffff9eef047836 */ /* 0x000fe40000000000 */
[----:B------:R-:W-:-:S03]  /*19f80*/  VIADD R252, R243, 0xffffffbe ;  /* 0xffffffbef3fc7836 */ /* 0x000fc60000000000 */
[----:B------:R-:W-:Y:S01]  /*19f90*/  ISETP.GE.U32.AND P6, PT, R4, 0x7fffff5f, PT ;  /* 0x7fffff5f0400780c */ /* 0x000fe20003fc6070 */
[----:B------:R-:W-:Y:S02]  /*19fa0*/  VIADD R4, R238, 0xffffff9d ;  /* 0xffffff9dee047836 */ /* 0x000fe40000000000 */
[----:B------:R-:W-:-:S05]  /*19fb0*/  VIADD R241, R241, 0xffffffbf ;  /* 0xffffffbff1f17836 */ /* 0x000fca0000000000 */
[----:B------:R-:W-:Y:S02]  /*19fc0*/  ISETP.GE.U32.AND P5, PT, R241, 0x7fffff80, PT ;  /* 0x7fffff80f100780c */ /* 0x000fe40003fa6070 */
[----:B------:R-:W-:Y:S01]  /*19fd0*/  ISETP.GE.U32.AND P4, PT, R252, 0x7fffff7f, PT ;  /* 0x7fffff7ffc00780c */ /* 0x000fe20003f86070 */
[----:B------:R-:W-:Y:S01]  /*19fe0*/  VIADD R252, R240, 0xffffff9f ;  /* 0xffffff9ff0fc7836 */ /* 0x000fe20000000000 */
[----:B--2---:R2:W-:Y:S04]  /*19ff0*/  LDGSTS.E [R2+0x17f00], desc[UR4][R10.64], P0 ;  /* 0x17f000000a027fae */ /* 0x0045e80008121844 */
[----:B------:R-:W-:Y:S04]  /*1a000*/  STL [R1+0x31e0], R11 ;  /* 0x0031e00b01007387 */ /* 0x000fe80000100800 */
[----:B------:R3:W-:Y:S01]  /*1a010*/  STL [R1+0x31f8], R10 ;  /* 0x0031f80a01007387 */ /* 0x0007e20000100800 */
[----:B--2---:R-:W-:-:S03]  /*1a020*/  VIADD R2, R7, 0xffffffbc ;  /* 0xffffffbc07027836 */ /* 0x004fc60000000000 */
[----:B-1----:R-:W2:Y:S01]  /*1a030*/  LDL.LU.64 R14, [R1+0x670] ;  /* 0x00067000010e7983 */ /* 0x002ea20000300a00 */
[----:B------:R-:W-:Y:S01]  /*1a040*/  ISETP.GE.U32.AND P0, PT, R252, 0x7fffff60, PT ;  /* 0x7fffff60fc00780c */ /* 0x000fe20003f06070 */
[----:B------:R-:W1:Y:S01]  /*1a050*/  LDC R7, c[0x0][0x230] ;  /* 0x00008c00ff077b82 */ /* 0x000e620000000800 */
[----:B------:R-:W-:Y:S01]  /*1a060*/  ISETP.GE.U32.AND P1, PT, R2, 0x7fffff7d, PT ;  /* 0x7fffff7d0200780c */ /* 0x000fe20003f26070 */
[----:B------:R-:W4:Y:S01]  /*1a070*/  LDL.LU.64 R12, [R1+0x650] ;  /* 0x00065000010c7983 */ /* 0x000f220000300a00 */
[----:B------:R-:W-:-:S03]  /*1a080*/  IMAD.SHL.U32 R2, R230, 0x40, RZ ;  /* 0x00000040e6027824 */ /* 0x000fc600078e00ff */
[----:B---3--:R-:W3:Y:S01]  /*1a090*/  LDL.LU.64 R10, [R1+0x640] ;  /* 0x00064000010a7983 */ /* 0x008ee20000300a00 */
[C---:B------:R-:W-:Y:S01]  /*1a0a0*/  IMAD.WIDE R238, R2.reuse, 0x4, R188 ;  /* 0x0000000402ee7825 */ /* 0x040fe200078e02bc */
[----:B------:R-:W1:Y:S02]  /*1a0b0*/  LDC R230, c[0x0][0x230] ;  /* 0x00008c00ffe67b82 */ /* 0x000e640000000800 */
[----:B------:R-:W0:Y:S04]  /*1a0c0*/  LDGDEPBAR ;  /* 0x00000000000079af */ /* 0x000e280000000000 */
[----:B------:R-:W3:Y:S02]  /*1a0d0*/  LDL.LU.64 R242, [R1+0x638] ;  /* 0x0006380001f27983 */ /* 0x000ee40000300a00 */
[----:B------:R-:W-:Y:S06]  /*1a0e0*/  BAR.SYNC.DEFER_BLOCKING 0x0 ;  /* 0x0000000000007b1d */ /* 0x000fec0000010000 */
[----:B------:R-:W3:Y:S04]  /*1a0f0*/  LDL.LU.64 R244, [R1+0x630] ;  /* 0x0006300001f47983 */ /* 0x000ee80000300a00 */
[----:B------:R-:W3:Y:S04]  /*1a100*/  LDL.LU.64 R246, [R1+0x620] ;  /* 0x0006200001f67983 */ /* 0x000ee80000300a00 */
[----:B------:R-:W3:Y:S01]  /*1a110*/  LDL.LU.64 R188, [R1+0x660] ;  /* 0x0006600001bc7983 */ /* 0x000ee20000300a00 */
[----:B------:R-:W-:-:S04]  /*1a120*/  IMAD.WIDE R182, R2, 0x4, R182 ;  /* 0x0000000402b67825 */ /* 0x000fc800078e02b6 */
[C---:B------:R-:W-:Y:S01]  /*1a130*/  IMAD.WIDE R184, R2.reuse, 0x4, R184 ;  /* 0x0000000402b87825 */ /* 0x040fe200078e02b8 */
[----:B------:R1:W-:Y:S03]  /*1a140*/  STL.64 [R1+0x1240], R238 ;  /* 0x001240ee01007387 */ /* 0x0003e60000100a00 */
[C---:B------:R-:W-:Y:S01]  /*1a150*/  IMAD.WIDE R186, R2.reuse, 0x4, R186 ;  /* 0x0000000402ba7825 */ /* 0x040fe200078e02ba */
[----:B------:R1:W-:Y:S04]  /*1a160*/  STL.64 [R1+0x1238], R182 ;  /* 0x001238b601007387 */ /* 0x0003e80000100a00 */
[----:B------:R3:W-:Y:S04]  /*1a170*/  STL.64 [R1+0x1230], R184 ;  /* 0x001230b801007387 */ /* 0x0007e80000100a00 */
[----:B------:R-:W-:Y:S01]  /*1a180*/  @!PT LDS RZ, [RZ] ;  /* 0x00000000fffff984 */ /* 0x000fe20000000800 */
[----:B------:R-:W-:Y:S01]  /*1a190*/  @!PT LDS RZ, [RZ] ;  /* 0x00000000fffff984 */ /* 0x000fe20000000800 */
[----:B------:R-:W-:Y:S01]  /*1a1a0*/  @!PT LDS RZ, [RZ] ;  /* 0x00000000fffff984 */ /* 0x000fe20000000800 */
[----:B------:R-:W-:Y:S04]  /*1a1b0*/  LDGSTS.E [R21+0x20000], desc[UR4][R238.64], !P5 ;  /* 0x20000000ee157fae */ /* 0x000fe8000e921844 */
[----:B------:R3:W-:Y:S04]  /*1a1c0*/  STL.64 [R1+0x1228], R186 ;  /* 0x001228ba01007387 */ /* 0x0007e80000100a00 */
[----:B------:R1:W-:Y:S04]  /*1a1d0*/  LDGSTS.E [R21+0x24000], desc[UR4][R182.64], !P5 ;  /* 0x24000000b6157fae */ /* 0x0003e8000e921844 */
[----:B-1----:R-:W3:Y:S04]  /*1a1e0*/  LDL.LU.64 R238, [R1+0x610] ;  /* 0x0006100001ee7983 */ /* 0x002ee80000300a00 */
[----:B------:R-:W3:Y:S04]  /*1a1f0*/  LDL.LU.64 R248, [R1+0x608] ;  /* 0x0006080001f87983 */ /* 0x000ee80000300a00 */
[----:B------:R-:W3:Y:S01]  /*1a200*/  LDL.LU.64 R240, [R1+0x600] ;  /* 0x0006000001f07983 */ /* 0x000ee20000300a00 */
[----:B------:R-:W1:Y:S03]  /*1a210*/  LDC R183, c[0x0][0x230] ;  /* 0x00008c00ffb77b82 */ /* 0x000e660000000800 */
[----:B------:R-:W3:Y:S04]  /*1a220*/  LDL.LU.64 R250, [R1+0x5f0] ;  /* 0x0005f00001fa7983 */ /* 0x000ee80000300a00 */
[----:B------:R3:W-:Y:S01]  /*1a230*/  LDGSTS.E [R21+0x28000], desc[UR4][R184.64], !P5 ;  /* 0x28000000b8157fae */ /* 0x0007e2000e921844 */
[----:B------:R-:W1:Y:S03]  /*1a240*/  LDC R182, c[0x0][0x230] ;  /* 0x00008c00ffb67b82 */ /* 0x000e660000000800 */
[----:B------:R3:W-:Y:S01]  /*1a250*/  LDGSTS.E [R21+0x2c000], desc[UR4][R186.64], !P5 ;  /* 0x2c000000ba157fae */ /* 0x0007e2000e921844 */
[----:B--2---:R-:W-:-:S04]  /*1a260*/  IMAD.WIDE R14, R2, 0x4, R14 ;  /* 0x00000004020e7825 */ /* 0x004fc800078e020e */
[C---:B----4-:R-:W-:Y:S01]  /*1a270*/  IMAD.WIDE R12, R2.reuse, 0x4, R12 ;  /* 0x00000004020c7825 */ /* 0x050fe200078e020c */
[----:B------:R2:W-:Y:S03]  /*1a280*/  STL.64 [R1+0x1220], R14 ;  /* 0x0012200e01007387 */ /* 0x0005e60000100a00 */
[C---:B---3--:R-:W-:Y:S01]  /*1a290*/  IMAD.WIDE R10, R2.reuse, 0x4, R10 ;  /* 0x00000004020a7825 */ /* 0x048fe200078e020a */
[----:B------:R-:W-:Y:S03]  /*1a2a0*/  LDGSTS.E [R21+0x20004], desc[UR4][R14.64], !P4 ;  /* 0x200040000e157fae */ /* 0x000fe6000e121844 */
[----:B------:R-:W-:-:S05]  /*1a2b0*/  IMAD.WIDE R184, R2, 0x4, R188 ;  /* 0x0000000402b87825 */ /* 0x000fca00078e02bc */
[----:B------:R3:W-:Y:S01]  /*1a2c0*/  STL.64 [R1+0x1218], R184 ;  /* 0x001218b801007387 */ /* 0x0007e20000100a00 */
[----:B------:R-:W-:-:S03]  /*1a2d0*/  IMAD.WIDE R188, R2, 0x4, R242 ;  /* 0x0000000402bc7825 */ /* 0x000fc600078e02f2 */
[----:B------:R4:W-:Y:S01]  /*1a2e0*/  STL.64 [R1+0x1210], R12 ;  /* 0x0012100c01007387 */ /* 0x0009e20000100a00 */
[----:B------:R-:W-:-:S03]  /*1a2f0*/  IMAD.WIDE R186, R2, 0x4, R244 ;  /* 0x0000000402ba7825 */ /* 0x000fc600078e02f4 */
[----:B--2---:R-:W2:Y:S04]  /*1a300*/  LDL.LU.64 R14, [R1+0x5c8] ;  /* 0x0005c800010e7983 */ /* 0x004ea80000300a00 */
[----:B------:R3:W-:Y:S04]  /*1a310*/  LDGSTS.E [R21+0x24004], desc[UR4][R184.64], !P4 ;  /* 0x24004000b8157fae */ /* 0x0007e8000e121844 */
[----:B------:R1:W-:Y:S04]  /*1a320*/  STL.64 [R1+0x1208], R10 ;  /* 0x0012080a01007387 */ /* 0x0003e80000100a00 */
[----:B------:R-:W-:Y:S01]  /*1a330*/  LDGSTS.E [R21+0x28004], desc[UR4][R12.64], !P4 ;  /* 0x280040000c157fae */ /* 0x000fe2000e121844 */
[----:B---3--:R-:W-:-:S03]  /*1a340*/  IMAD.WIDE R184, R2, 0x4, R246 ;  /* 0x0000000402b87825 */ /* 0x008fc600078e02f6 */
[----:B------:R1:W-:Y:S04]  /*1a350*/  LDGSTS.E [R21+0x2c004], desc[UR4][R10.64], !P4 ;  /* 0x2c0040000a157fae */ /* 0x0003e8000e121844 */
[----:B------:R-:W3:Y:S04]  /*1a360*/  LDL.LU.64 R246, [R1+0x288] ;  /* 0x0002880001f67983 */ /* 0x000ee80000300a00 */
[----:B------:R1:W-:Y:S04]  /*1a370*/  STL.64 [R1+0x1200], R188 ;  /* 0x001200bc01007387 */ /* 0x0003e80000100a00 */
[----:B------:R-:W3:Y:S04]  /*1a380*/  LDL.LU.64 R244, [R1+0x280] ;  /* 0x0002800001f47983 */ /* 0x000ee80000300a00 */
[----:B------:R1:W-:Y:S04]  /*1a390*/  STL.64 [R1+0x11f8], R186 ;  /* 0x0011f8ba01007387 */ /* 0x0003e80000100a00 */
[----:B------:R-:W3:Y:S04]  /*1a3a0*/  LDL.LU.64 R242, [R1+0x278] ;  /* 0x0002780001f27983 */ /* 0x000ee80000300a00 */
[----:B------:R1:W-:Y:S04]  /*1a3b0*/  STL.64 [R1+0x11f0], R184 ;  /* 0x0011f0b801007387 */ /* 0x0003e80000100a00 */
[----:B----4-:R-:W4:Y:S01]  /*1a3c0*/  LDL.LU.64 R12, [R1+0x270] ;  /* 0x00027000010c7983 */ /* 0x010f220000300a00 */
[----:B-1----:R-:W-:-:S03]  /*1a3d0*/  IMAD.WIDE R10, R2, 0x4, R238 ;  /* 0x00000004020a7825 */ /* 0x002fc600078e02ee */
[----:B------:R-:W-:Y:S01]  /*1a3e0*/  LDGSTS.E [R21+0x20008], desc[UR4][R188.64], !P3 ;  /* 0x20008000bc157fae */ /* 0x000fe2000d921844 */
[----:B------:R-:W-:-:S03]  /*1a3f0*/  IMAD.WIDE R248, R2, 0x4, R248 ;  /* 0x0000000402f87825 */ /* 0x000fc600078e02f8 */
[----:B------:R1:W-:Y:S01]  /*1a400*/  STL.64 [R1+0x11e8], R10 ;  /* 0x0011e80a01007387 */ /* 0x0003e20000100a00 */
[----:B------:R-:W-:-:S03]  /*1a410*/  IMAD.WIDE R240, R2, 0x4, R240 ;  /* 0x0000000402f07825 */ /* 0x000fc600078e02f0 */
[----:B------:R-:W-:Y:S01]  /*1a420*/  LDGSTS.E [R21+0x24008], desc[UR4][R186.64], !P3 ;  /* 0x24008000ba157fae */ /* 0x000fe2000d921844 */
[----:B------:R-:W-:-:S03]  /*1a430*/  IMAD.WIDE R238, R2, 0x4, R250 ;  /* 0x0000000402ee7825 */ /* 0x000fc600078e02fa */
[----:B------:R-:W4:Y:S04]  /*1a440*/  LDL.LU.64 R250, [R1+0x268] ;  /* 0x0002680001fa7983 */ /* 0x000f280000300a00 */
[----:B------:R2:W-:Y:S04]  /*1a450*/  STL.64 [R1+0x11e0], R248 ;  /* 0x0011e0f801007387 */ /* 0x0005e80000100a00 */
[----:B------:R-:W4:Y:S04]  /*1a460*/  LDL.LU.64 R188, [R1+0x260] ;  /* 0x0002600001bc7983 */ /* 0x000f280000300a00 */
[----:B------:R-:W-:Y:S04]  /*1a470*/  STL.64 [R1+0x11d8], R240 ;  /* 0x0011d8f001007387 */ /* 0x000fe80000100a00 */
[----:B------:R1:W-:Y:S04]  /*1a480*/  LDGSTS.E [R21+0x28008], desc[UR4][R184.64], !P3 ;  /* 0x28008000b8157fae */ /* 0x0003e8000d921844 */
[----:B------:R-:W4:Y:S04]  /*1a490*/  LDL.LU.64 R186, [R1+0x258] ;  /* 0x0002580001ba7983 */ /* 0x000f280000300a00 */
[----:B------:R4:W-:Y:S04]  /*1a4a0*/  LDGSTS.E [R21+0x2c008], desc[UR4][R10.64], !P3 ;  /* 0x2c0080000a157fae */ /* 0x0009e8000d921844 */
[----:B------:R-:W-:Y:S01]  /*1a4b0*/  STL.64 [R1+0x11d0], R238 ;  /* 0x0011d0ee01007387 */ /* 0x000fe20000100a00 */
[----:B------:R-:W-:Y:S01]  /*1a4c0*/  ISETP.GE.U32.AND P5, PT, R4, 0x7fffff5e, PT ;  /* 0x7fffff5e0400780c */ /* 0x000fe20003fa6070 */
[----:B-1----:R-:W1:Y:S02]  /*1a4d0*/  LDC R185, c[0x0][0x230] ;  /* 0x00008c00ffb97b82 */ /* 0x002e640000000800 */
[----:B------:R1:W-:Y:S04]  /*1a4e0*/  LDGSTS.E [R21+0x2000c], desc[UR4][R248.64], !P1 ;  /* 0x2000c000f8157fae */ /* 0x0003e8000c921844 */
[----:B------:R-:W4:Y:S02]  /*1a4f0*/  LDL.LU.64 R10, [R1+0x250] ;  /* 0x00025000010a7983 */ /* 0x000f240000300a00 */
[----:B------:R-:W1:Y:S02]  /*1a500*/  LDC R184, c[0x0][0x230] ;  /* 0x00008c00ffb87b82 */ /* 0x000e640000000800 */
[----:B------:R-:W-:Y:S04]  /*1a510*/  LDGSTS.E [R21+0x2400c], desc[UR4][R240.64], !P1 ;  /* 0x2400c000f0157fae */ /* 0x000fe8000c921844 */
[----:B------:R-:W-:Y:S01]  /*1a520*/  LDGSTS.E [R21+0x2800c], desc[UR4][R238.64], !P1 ;  /* 0x2800c000ee157fae */ /* 0x000fe2000c921844 */
[----:B--2---:R-:W-:-:S05]  /*1a530*/  IMAD.WIDE R14, R2, 0x4, R14 ;  /* 0x00000004020e7825 */ /* 0x004fca00078e020e */
[----:B------:R2:W-:Y:S04]  /*1a540*/  STL.64 [R1+0x11c8], R14 ;  /* 0x0011c80e01007387 */ /* 0x0005e80000100a00 */
[----:B------:R-:W1:Y:S04]  /*1a550*/  LDL.LU.64 R248, [R1+0x248] ;  /* 0x0002480001f87983 */ /* 0x000e680000300a00 */
[----:B------:R-:W-:Y:S01]  /*1a560*/  LDGSTS.E [R21+0x2c00c], desc[UR4][R14.64], !P1 ;  /* 0x2c00c0000e157fae */ /* 0x000fe2000c921844 */
[----:B---3--:R-:W-:-:S03]  /*1a570*/  IMAD.WIDE R246, R2, 0x4, R246 ;  /* 0x0000000402f67825 */ /* 0x008fc600078e02f6 */
[----:B--2---:R-:W2:Y:S01]  /*1a580*/  LDL.LU.64 R14, [R1+0x240] ;  /* 0x00024000010e7983 */ /* 0x004ea20000300a00 */
[----:B------:R-:W-:-:S03]  /*1a590*/  IMAD.WIDE R244, R2, 0x4, R244 ;  /* 0x0000000402f47825 */ /* 0x000fc600078e02f4 */
[----:B------:R-:W3:Y:S04]  /*1a5a0*/  LDL.LU.64 R238, [R1+0x238] ;  /* 0x0002380001ee7983 */ /* 0x000ee80000300a00 */
[----:B------:R-:W3:Y:S01]  /*1a5b0*/  LDL.LU.64 R240, [R1+0x230] ;  /* 0x0002300001f07983 */ /* 0x000ee20000300a00 */
[----:B------:R-:W-:-:S03]  /*1a5c0*/  IMAD.WIDE R242, R2, 0x4, R242 ;  /* 0x0000000402f27825 */ /* 0x000fc600078e02f2 */
[----:B------:R4:W-:Y:S04]  /*1a5d0*/  STL.64 [R1+0x11c0], R246 ;  /* 0x0011c0f601007387 */ /* 0x0009e80000100a00 */
[----:B------:R-:W-:Y:S01]  /*1a5e0*/  STL.64 [R1+0x11b8], R244 ;  /* 0x0011b8f401007387 */ /* 0x000fe20000100a00 */
[----:B----4-:R-:W-:-:S03]  /*1a5f0*/  IMAD.WIDE R12, R2, 0x4, R12 ;  /* 0x00000004020c7825 */ /* 0x010fc600078e020c */
[----:B------:R4:W-:Y:S04]  /*1a600*/  STL.64 [R1+0x11b0], R242 ;  /* 0x0011b0f201007387 */ /* 0x0009e80000100a00 */
[----:B------:R-:W-:Y:S04]  /*1a610*/  LDGSTS.E [R21+0x30000], desc[UR4][R246.64], !P0 ;  /* 0x30000000f6157fae */ /* 0x000fe8000c121844 */
[----:B------:R4:W-:Y:S04]  /*1a620*/  STL.64 [R1+0x11a8], R12 ;  /* 0x0011a80c01007387 */ /* 0x0009e80000100a00 */
[----:B------:R-:W-:Y:S04]  /*1a630*/  LDGSTS.E [R21+0x34000], desc[UR4][R244.64], !P0 ;  /* 0x34000000f4157fae */ /* 0x000fe8000c121844 */
[----:B------:R-:W3:Y:S04]  /*1a640*/  LDL.LU.64 R246, [R1+0x228] ;  /* 0x0002280001f67983 */ /* 0x000ee80000300a00 */
[----:B------:R-:W-:Y:S04]  /*1a650*/  LDGSTS.E [R21+0x38000], desc[UR4][R242.64], !P0 ;  /* 0x38000000f2157fae */ /* 0x000fe8000c121844 */
[----:B------:R-:W-:Y:S01]  /*1a660*/  LDGSTS.E [R21+0x3c000], desc[UR4][R12.64], !P0 ;  /* 0x3c0000000c157fae */ /* 0x000fe2000c121844 */
[----:B------:R-:W-:-:S04]  /*1a670*/  IMAD.WIDE R250, R2, 0x4, R250 ;  /* 0x0000000402fa7825 */ /* 0x000fc800078e02fa */
[C---:B------:R-:W-:Y:S01]  /*1a680*/  IMAD.WIDE R188, R2.reuse, 0x4, R188 ;  /* 0x0000000402bc7825 */ /* 0x040fe200078e02bc */
[----:B------:R-:W-:Y:S04]  /*1a690*/  LDGSTS.E [R21+0x30004], desc[UR4][R250.64], !P6 ;  /* 0x30004000fa157fae */ /* 0x000fe8000f121844 */
[----:B----4-:R-:W4:Y:S04]  /*1a6a0*/  LDL.LU.64 R242, [R1+0x220] ;  /* 0x0002200001f27983 */ /* 0x010f280000300a00 */
[----:B------:R-:W4:Y:S04]  /*1a6b0*/  LDL.LU.64 R12, [R1+0x218] ;  /* 0x00021800010c7983 */ /* 0x000f280000300a00 */
[----:B------:R-:W4:Y:S01]  /*1a6c0*/  LDL.LU.64 R244, [R1+0x210] ;  /* 0x0002100001f47983 */ /* 0x000f220000300a00 */
[----:B------:R-:W-:-:S03]  /*1a6d0*/  IMAD.WIDE R186, R2, 0x4, R186 ;  /* 0x0000000402ba7825 */ /* 0x000fc600078e02ba */
[----:B------:R1:W-:Y:S01]  /*1a6e0*/  STL.64 [R1+0x11a0], R250 ;  /* 0x0011a0fa01007387 */ /* 0x0003e20000100a00 */
[----:B------:R-:W-:-:S03]  /*1a6f0*/  IMAD.WIDE R10, R2, 0x4, R10 ;  /* 0x00000004020a7825 */ /* 0x000fc600078e020a */
[----:B------:R2:W-:Y:S04]  /*1a700*/  STL.64 [R1+0x1198], R188 ;  /* 0x001198bc01007387 */ /* 0x0005e80000100a00 */
[----:B------:R3:W-:Y:S04]  /*1a710*/  STL.64 [R1+0x1190], R186 ;  /* 0x001190ba01007387 */ /* 0x0007e80000100a00 */
[----:B------:R3:W-:Y:S04]  /*1a720*/  STL.64 [R1+0x1188], R10 ;  /* 0x0011880a01007387 */ /* 0x0007e80000100a00 */
[----:B-1----:R-:W4:Y:S04]  /*1a730*/  LDL.LU.64 R250, [R1+0x5b8] ;  /* 0x0005b80001fa7983 */ /* 0x002f280000300a00 */
[----:B------:R2:W-:Y:S04]  /*1a740*/  LDGSTS.E [R21+0x34004], desc[UR4][R188.64], !P6 ;  /* 0x34004000bc157fae */ /* 0x0005e8000f121844 */
[----:B------:R3:W-:Y:S01]  /*1a750*/  LDGSTS.E [R21+0x38004], desc[UR4][R186.64], !P6 ;  /* 0x38004000ba157fae */ /* 0x0007e2000f121844 */
[----:B------:R-:W-:-:S03]  /*1a760*/  VIADD R4, R7, 0xffffff9c ;  /* 0xffffff9c07047836 */ /* 0x000fc60000000000 */
[----:B------:R-:W-:Y:S02]  /*1a770*/  LDGSTS.E [R21+0x3c004], desc[UR4][R10.64], !P6 ;  /* 0x3c0040000a157fae */ /* 0x000fe4000f121844 */
[----:B------:R-:W-:Y:S01]  /*1a780*/  ISETP.GE.U32.AND P4, PT, R4, 0x7fffff5d, PT ;  /* 0x7fffff5d0400780c */ /* 0x000fe20003f86070 */
[----:B------:R-:W-:-:S05]  /*1a790*/  IMAD.WIDE R248, R2, 0x4, R248 ;  /* 0x0000000402f87825 */ /* 0x000fca00078e02f8 */
[----:B------:R1:W-:Y:S04]  /*1a7a0*/  STL.64 [R1+0x1180], R248 ;  /* 0x001180f801007387 */ /* 0x0003e80000100a00 */
[----:B------:R-:W-:Y:S01]  /*1a7b0*/  LDGSTS.E [R21+0x30008], desc[UR4][R248.64], !P5 ;  /* 0x30008000f8157fae */ /* 0x000fe2000e921844 */
[----:B--2---:R-:W-:-:S04]  /*1a7c0*/  IMAD.WIDE R188, R2, 0x4, R14 ;  /* 0x0000000402bc7825 */ /* 0x004fc800078e020e */
[C---:B---3--:R-:W-:Y:S01]  /*1a7d0*/  IMAD.WIDE R186, R2.reuse, 0x4, R238 ;  /* 0x0000000402ba7825 */ /* 0x048fe200078e02ee */
[----:B------:R-:W-:Y:S03]  /*1a7e0*/  LDGSTS.E [R21+0x34008], desc[UR4][R188.64], !P5 ;  /* 0x34008000bc157fae */ /* 0x000fe6000e921844 */
[C---:B------:R-:W-:Y:S01]  /*1a7f0*/  IMAD.WIDE R14, R2.reuse, 0x4, R240 ;  /* 0x00000004020e7825 */ /* 0x040fe200078e02f0 */
[----:B------:R-:W-:Y:S04]  /*1a800*/  LDGSTS.E [R21+0x38008], desc[UR4][R186.64], !P5 ;  /* 0x38008000ba157fae */ /* 0x000fe8000e921844 */
[----:B------:R-:W2:Y:S04]  /*1a810*/  LDL.LU.64 R240, [R1+0x5b0] ;  /* 0x0005b00001f07983 */ /* 0x000ea80000300a00 */
[----:B------:R-:W-:Y:S04]  /*1a820*/  STL.64 [R1+0x1178], R188 ;  /* 0x001178bc01007387 */ /* 0x000fe80000100a00 */
[----:B------:R-:W3:Y:S04]  /*1a830*/  LDL.LU.64 R238, [R1+0x5a8] ;  /* 0x0005a80001ee7983 */ /* 0x000ee80000300a00 */
[----:B------:R-:W-:Y:S04]  /*1a840*/  STL.64 [R1+0x1168], R186 ;  /* 0x001168ba01007387 */ /* 0x000fe80000100a00 */
[----:B------:R-:W3:Y:S04]  /*1a850*/  LDL.LU.64 R10, [R1+0x598] ;  /* 0x00059800010a7983 */ /* 0x000ee80000300a00 */
[----:B------:R4:W-:Y:S01]  /*1a860*/  STL.64 [R1+0x1160], R14 ;  /* 0x0011600e01007387 */ /* 0x0009e20000100a00 */
[----:B------:R-:W-:-:S03]  /*1a870*/  IMAD.WIDE R246, R2, 0x4, R246 ;  /* 0x0000000402f67825 */ /* 0x000fc600078e02f6 */
[----:B------:R4:W-:Y:S04]  /*1a880*/  LDGSTS.E [R21+0x3c008], desc[UR4][R14.64], !P5 ;  /* 0x3c0080000e157fae */ /* 0x0009e8000e921844 */
[----:B-1----:R-:W3:Y:S04]  /*1a890*/  LDL.LU.64 R248, [R1+0x588] ;  /* 0x0005880001f87983 */ /* 0x002ee80000300a00 */
[----:B------:R-:W-:Y:S04]  /*1a8a0*/  STL.64 [R1+0x1158], R246 ;  /* 0x001158f601007387 */ /* 0x000fe80000100a00 */
[----:B------:R-:W-:Y:S01]  /*1a8b0*/  LDGSTS.E [R21+0x3000c], desc[UR4][R246.64], !P4 ;  /* 0x3000c000f6157fae */ /* 0x000fe2000e121844 */
[----:B----4-:R-:W-:-:S04]  /*1a8c0*/  IMAD.WIDE R242, R2, 0x4, R242 ;  /* 0x0000000402f27825 */ /* 0x010fc800078e02f2 */
[C---:B------:R-:W-:Y:S01]  /*1a8d0*/  IMAD.WIDE R14, R2.reuse, 0x4, R12 ;  /* 0x00000004020e7825 */ /* 0x040fe200078e020c */
[----:B------:R1:W-:Y:S03]  /*1a8e0*/  LDGSTS.E [R21+0x3400c], desc[UR4][R242.64], !P4 ;  /* 0x3400c000f2157fae */ /* 0x0003e6000e121844 */
[C---:B------:R-:W-:Y:S01]  /*1a8f0*/  IMAD.WIDE R12, R2.reuse, 0x4, R244 ;  /* 0x00000004020c7825 */ /* 0x040fe200078e02f4 */
[----:B------:R-:W-:Y:S04]  /*1a900*/  LDGSTS.E [R21+0x3800c], desc[UR4][R14.64], !P4 ;  /* 0x3800c0000e157fae */ /* 0x000fe8000e121844 */
[----:B------:R-:W4:Y:S04]  /*1a910*/  LDL.LU.64 R244, [R1+0x580] ;  /* 0x0005800001f47983 */ /* 0x000f280000300a00 */
[----:B------:R1:W-:Y:S04]  /*1a920*/  STL.64 [R1+0x1150], R242 ;  /* 0x001150f201007387 */ /* 0x0003e80000100a00 */
[----:B------:R-:W4:Y:S04]  /*1a930*/  LDL.LU.64 R188, [R1+0x578] ;  /* 0x0005780001bc7983 */ /* 0x000f280000300a00 */
[----:B------:R1:W-:Y:S04]  /*1a940*/  STL.64 [R1+0x1148], R14 ;  /* 0x0011480e01007387 */ /* 0x0003e80000100a00 */
[----:B------:R-:W4:Y:S01]  /*1a950*/  LDL.LU.64 R186, [R1+0x570] ;  /* 0x0005700001ba7983 */ /* 0x000f220000300a00 */
[----:B-1----:R-:W-:-:S03]  /*1a960*/  IMAD.WIDE R242, R2, 0x4, R250 ;  /* 0x0000000402f27825 */ /* 0x002fc600078e02fa */
[----:B------:R1:W-:Y:S04]  /*1a970*/  STL.64 [R1+0x1140], R12 ;  /* 0x0011400c01007387 */ /* 0x0003e80000100a00 */
[----:B------:R-:W4:Y:S04]  /*1a980*/  LDL.LU.64 R250, [R1+0x568] ;  /* 0x0005680001fa7983 */ /* 0x000f280000300a00 */
[----:B------:R-:W4:Y:S04]  /*1a990*/  LDL.LU.64 R246, [R1+0x560] ;  /* 0x0005600001f67983 */ /* 0x000f280000300a00 */
[----:B------:R-:W4:Y:S04]  /*1a9a0*/  LDL.LU.64 R14, [R1+0x558] ;  /* 0x00055800010e7983 */ /* 0x000f280000300a00 */
[----:B------:R-:W-:Y:S04]  /*1a9b0*/  LDGSTS.E [R21+0x3c00c], desc[UR4][R12.64], !P4 ;  /* 0x3c00c0000c157fae */ /* 0x000fe8000e121844 */
[----:B------:R3:W-:Y:S04]  /*1a9c0*/  STL.64 [R1+0x1138], R242 ;  /* 0x001138f201007387 */ /* 0x0007e80000100a00 */
[----:B-1----:R-:W4:Y:S01]  /*1a9d0*/  LDL.LU.64 R12, [R1+0x550] ;  /* 0x00055000010c7983 */ /* 0x002f220000300a00 */
[----:B------:R-:W-:-:S05]  /*1a9e0*/  VIADD R4, R230, 0xffffffbb ;  /* 0xffffffbbe6047836 */ /* 0x000fca0000000000 */
[----:B------:R-:W-:Y:S01]  /*1a9f0*/  ISETP.GE.U32.AND P3, PT, R4, 0x7fffff7c, PT ;  /* 0x7fffff7c0400780c */ /* 0x000fe20003f66070 */
[----:B------:R-:W-:Y:S02]  /*1aa00*/  VIADD R4, R183, 0xffffffba ;  /* 0xffffffbab7047836 */ /* 0x000fe40000000000 */
[----:B------:R-:W1:Y:S03]  /*1aa10*/  LDC R183, c[0x0][0x230] ;  /* 0x00008c00ffb77b82 */ /* 0x000e660000000800 */
[----:B------:R-:W-:Y:S01]  /*1aa20*/  ISETP.GE.U32.AND P1, PT, R4, 0x7fffff7b, PT ;  /* 0x7fffff7b0400780c */ /* 0x000fe20003f26070 */
[----:B------:R-:W-:-:S04]  /*1aa30*/  VIADD R4, R182, 0xffffffb9 ;  /* 0xffffffb9b6047836 */ /* 0x000fc80000000000 */
[----:B------:R-:W1:Y:S02]  /*1aa40*/  LDC R182, c[0x0][0x230] ;  /* 0x00008c00ffb67b82 */ /* 0x000e640000000800 */
[----:B------:R-:W-:Y:S01]  /*1aa50*/  LDGSTS.E [R20+0x20000], desc[UR4][R242.64], !P3 ;  /* 0x20000000f2147fae */ /* 0x000fe2000d921844 */
[----:B------:R-:W-:Y:S01]  /*1aa60*/  ISETP.GE.U32.AND P0, PT, R4, 0x7fffff7a, PT ;  /* 0x7fffff7a0400780c */ /* 0x000fe20003f06070 */
[----:B--2---:R-:W-:-:S04]  /*1aa70*/  IMAD.WIDE R240, R2, 0x4, R240 ;  /* 0x0000000402f07825 */ /* 0x004fc800078e02f0 */
[C---:B---3--:R-:W-:Y:S01]  /*1aa80*/  IMAD.WIDE R238, R2.reuse, 0x4, R238 ;  /* 0x0000000402ee7825 */ /* 0x048fe200078e02ee */
[----:B------:R2:W-:Y:S03]  /*1aa90*/  STL.64 [R1+0x1130], R240 ;  /* 0x001130f001007387 */ /* 0x0005e60000100a00 */
[C---:B------:R-:W-:Y:S01]  /*1aaa0*/  IMAD.WIDE R10, R2.reuse, 0x4, R10 ;  /* 0x00000004020a7825 */ /* 0x040fe200078e020a */
[----:B------:R-:W-:Y:S04]  /*1aab0*/  STL.64 [R1+0x1128], R238 ;  /* 0x001128ee01007387 */ /* 0x000fe80000100a00 */
[----:B------:R3:W-:Y:S04]  /*1aac0*/  STL.64 [R1+0x1120], R10 ;  /* 0x0011200a01007387 */ /* 0x0007e80000100a00 */
[----:B------:R-:W-:Y:S01]  /*1aad0*/  LDGSTS.E [R20+0x24000], desc[UR4][R240.64], !P3 ;  /* 0x24000000f0147fae */ /* 0x000fe2000d921844 */
[----:B------:R-:W-:-:S03]  /*1aae0*/  IMAD.WIDE R248, R2, 0x4, R248 ;  /* 0x0000000402f87825 */ /* 0x000fc600078e02f8 */
[----:B------:R-:W4:Y:S04]  /*1aaf0*/  LDL.LU.64 R242, [R1+0x548] ;  /* 0x0005480001f27983 */ /* 0x000f280000300a00 */
[----:B------:R-:W-:Y:S04]  /*1ab00*/  LDGSTS.E [R20+0x28000], desc[UR4][R238.64], !P3 ;  /* 0x28000000ee147fae */ /* 0x000fe8000d921844 */
[----:B------:R-:W-:Y:S04]  /*1ab10*/  LDGSTS.E [R20+0x2c000], desc[UR4][R10.64], !P3 ;  /* 0x2c0000000a147fae */ /* 0x000fe8000d921844 */
[----:B--2---:R-:W2:Y:S04]  /*1ab20*/  LDL.LU.64 R240, [R1+0x540] ;  /* 0x0005400001f07983 */ /* 0x004ea80000300a00 */
[----:B------:R-:W-:Y:S04]  /*1ab30*/  LDGSTS.E [R20+0x20004], desc[UR4][R248.64], !P1 ;  /* 0x20004000f8147fae */ /* 0x000fe8000c921844 */
[----:B---3--:R-:W3:Y:S04]  /*1ab40*/  LDL.LU.64 R10, [R1+0x538] ;  /* 0x00053800010a7983 */ /* 0x008ee80000300a00 */
[----:B------:R-:W-:Y:S01]  /*1ab50*/  STL.64 [R1+0x1118], R248 ;  /* 0x001118f801007387 */ /* 0x000fe20000100a00 */
[----:B----4-:R-:W-:-:S03]  /*1ab60*/  IMAD.WIDE R244, R2, 0x4, R244 ;  /* 0x0000000402f47825 */ /* 0x010fc600078e02f4 */
[----:B------:R-:W4:Y:S01]  /*1ab70*/  LDL.LU.64 R238, [R1+0x530] ;  /* 0x0005300001ee7983 */ /* 0x000f220000300a00 */
[----:B------:R-:W-:-:S03]  /*1ab80*/  IMAD.WIDE R188, R2, 0x4, R188 ;  /* 0x0000000402bc7825 */ /* 0x000fc600078e02bc */
[----:B------:R1:W-:Y:S01]  /*1ab90*/  STL.64 [R1+0x1110], R244 ;  /* 0x001110f401007387 */ /* 0x0003e20000100a00 */
[----:B------:R-:W-:-:S03]  /*1aba0*/  IMAD.WIDE R186, R2, 0x4, R186 ;  /* 0x0000000402ba7825 */ /* 0x000fc600078e02ba */
[----:B------:R1:W-:Y:S04]  /*1abb0*/  STL.64 [R1+0x1108], R188 ;  /* 0x001108bc01007387 */ /* 0x0003e80000100a00 */
[----:B------:R-:W-:Y:S04]  /*1abc0*/  LDGSTS.E [R20+0x24004], desc[UR4][R244.64], !P1 ;  /* 0x24004000f4147fae */ /* 0x000fe8000c921844 */
[----:B------:R1:W-:Y:S01]  /*1abd0*/  STL.64 [R1+0x1100], R186 ;  /* 0x001100ba01007387 */ /* 0x0003e20000100a00 */
[----:B------:R-:W-:-:S03]  /*1abe0*/  IMAD.WIDE R250, R2, 0x4, R250 ;  /* 0x0000000402fa7825 */ /* 0x000fc600078e02fa */
[----:B------:R1:W-:Y:S01]  /*1abf0*/  LDGSTS.E [R20+0x28004], desc[UR4][R188.64], !P1 ;  /* 0x28004000bc147fae */ /* 0x0003e2000c921844 */
[----:B------:R-:W-:-:S03]  /*1ac00*/  IMAD.WIDE R246, R2, 0x4, R246 ;  /* 0x0000000402f67825 */ /* 0x000fc600078e02f6 */
[----:B-1----:R-:W4:Y:S04]  /*1ac10*/  LDL.LU.64 R244, [R1+0x208] ;  /* 0x0002080001f47983 */ /* 0x002f280000300a00 */
[----:B------:R-:W4:Y:S04]  /*1ac20*/  LDL.LU.64 R248, [R1+0x200] ;  /* 0x0002000001f87983 */ /* 0x000f280000300a00 */
[----:B------:R1:W-:Y:S01]  /*1ac30*/  LDGSTS.E [R20+0x2c004], desc[UR4][R186.64], !P1 ;  /* 0x2c004000ba147fae */ /* 0x0003e2000c921844 */
[----:B------:R-:W-:-:S03]  /*1ac40*/  IMAD.WIDE R188, R2, 0x4, R14 ;  /* 0x0000000402bc7825 */ /* 0x000fc600078e020e */
[----:B------:R-:W-:Y:S04]  /*1ac50*/  STL.64 [R1+0x10f8], R250 ;  /* 0x0010f8fa01007387 */ /* 0x000fe80000100a00 */
[----:B------:R-:W4:Y:S01]  /*1ac60*/  LDL.LU.64 R14, [R1+0x1f8] ;  /* 0x0001f800010e7983 */ /* 0x000f220000300a00 */
[----:B-1----:R-:W-:-:S03]  /*1ac70*/  IMAD.WIDE R186, R2, 0x4, R12 ;  /* 0x0000000402ba7825 */ /* 0x002fc600078e020c */
[----:B------:R1:W-:Y:S04]  /*1ac80*/  STL.64 [R1+0x10f0], R246 ;  /* 0x0010f0f601007387 */ /* 0x0003e80000100a00 */
[----:B------:R-:W4:Y:S04]  /*1ac90*/  LDL.LU.64 R12, [R1+0x1f0] ;  /* 0x0001f000010c7983 */ /* 0x000f280000300a00 */
[----:B------:R3:W-:Y:S04]  /*1aca0*/  STL.64 [R1+0x10e8], R188 ;  /* 0x0010e8bc01007387 */ /* 0x0007e80000100a00 */
[----:B------:R-:W-:Y:S04]  /*1acb0*/  LDGSTS.E [R20+0x20008], desc[UR4][R250.64], !P0 ;  /* 0x20008000fa147fae */ /* 0x000fe8000c121844 */
[----:B------:R4:W-:Y:S04]  /*1acc0*/  STL.64 [R1+0x10e0], R186 ;  /* 0x0010e0ba01007387 */ /* 0x0009e80000100a00 */
[----:B------:R-:W-:Y:S01]  /*1acd0*/  LDGSTS.E [R20+0x24008], desc[UR4][R246.64], !P0 ;  /* 0x24008000f6147fae */ /* 0x000fe2000c121844 */
[----:B------:R-:W-:-:S02]  /*1ace0*/  VIADD R4, R185, 0xffffffb8 ;  /* 0xffffffb8b9047836 */ /* 0x000fc40000000000 */
[----:B------:R-:W4:Y:S01]  /*1acf0*/  LDC R185, c[0x0][0x230] ;  /* 0x00008c00ffb97b82 */ /* 0x000f220000000800 */
[----:B------:R3:W-:Y:S04]  /*1ad00*/  LDGSTS.E [R20+0x28008], desc[UR4][R188.64], !P0 ;  /* 0x28008000bc147fae */ /* 0x0007e8000c121844 */
[----:B-1----:R-:W4:Y:S04]  /*1ad10*/  LDL.LU.64 R246, [R1+0x1e8] ;  /* 0x0001e80001f67983 */ /* 0x002f280000300a00 */
[----:B------:R-:W4:Y:S01]  /*1ad20*/  LDL.LU.64 R250, [R1+0x1e0] ;  /* 0x0001e00001fa7983 */ /* 0x000f220000300a00 */
[----:B------:R-:W-:Y:S01]  /*1ad30*/  ISETP.GE.U32.AND P6, PT, R4, 0x7fffff79, PT ;  /* 0x7fffff790400780c */ /* 0x000fe20003fc6070 */
[----:B------:R-:W-:-:S02]  /*1ad40*/  VIADD R4, R184, 0xffffff9b ;  /* 0xffffff9bb8047836 */ /* 0x000fc40000000000 */
[----:B------:R-:W-:Y:S01]  /*1ad50*/  LDGSTS.E [R20+0x2c008], desc[UR4][R186.64], !P0 ;  /* 0x2c008000ba147fae */ /* 0x000fe2000c121844 */
[----:B------:R-:W1:Y:S02]  /*1ad60*/  LDC R184, c[0x0][0x230] ;  /* 0x00008c00ffb87b82 */ /* 0x000e640000000800 */
[----:B------:R-:W-:Y:S01]  /*1ad70*/  ISETP.GE.U32.AND P5, PT, R4, 0x7fffff5c, PT ;  /* 0x7fffff5c0400780c */ /* 0x000fe20003fa6070 */
[----:B------:R-:W-:-:S05]  /*1ad80*/  IMAD.WIDE R242, R2, 0x4, R242 ;  /* 0x0000000402f27825 */ /* 0x000fca00078e02f2 */
[----:B------:R1:W-:Y:S04]  /*1ad90*/  STL.64 [R1+0x10d8], R242 ;  /* 0x0010d8f201007387 */ /* 0x0003e80000100a00 */
[----:B------:R1:W-:Y:S01]  /*1ada0*/  LDGSTS.E [R20+0x2000c], desc[UR4][R242.64], !P6 ;  /* 0x2000c000f2147fae */ /* 0x0003e2000f121844 */
[----:B--2---:R-:W-:-:S05]  /*1adb0*/  IMAD.WIDE R240, R2, 0x4, R240 ;  /* 0x0000000402f07825 */ /* 0x004fca00078e02f0 */
[----:B------:R-:W-:Y:S01]  /*1adc0*/  LDGSTS.E [R20+0x2400c], desc[UR4][R240.64], !P6 ;  /* 0x2400c000f0147fae */ /* 0x000fe2000f121844 */
[----:B---3--:R-:W-:-:S05]  /*1add0*/  IMAD.WIDE R188, R2, 0x4, R10 ;  /* 0x0000000402bc7825 */ /* 0x008fca00078e020a */
[----:B------:R2:W-:Y:S01]  /*1ade0*/  LDGSTS.E [R20+0x2800c], desc[UR4][R188.64], !P6 ;  /* 0x2800c000bc147fae */ /* 0x0005e2000f121844 */
[----:B----4-:R-:W-:-:S03]  /*1adf0*/  IMAD.WIDE R10, R2, 0x4, R238 ;  /* 0x00000004020a7825 */ /* 0x010fc600078e02ee */
[----:B------:R-:W3:Y:S04]  /*1ae00*/  LDL.LU.64 R238, [R1+0x1d8] ;  /* 0x0001d80001ee7983 */ /* 0x000ee80000300a00 */
[----:B------:R-:W-:Y:S04]  /*1ae10*/  STL.64 [R1+0x10d0], R240 ;  /* 0x0010d0f001007387 */ /* 0x000fe80000100a00 */
[----:B------:R-:W4:Y:S04]  /*1ae20*/  LDL.LU.64 R186, [R1+0x1d0] ;  /* 0x0001d00001ba7983 */ /* 0x000f280000300a00 */
[----:B------:R2:W-:Y:S04]  /*1ae30*/  STL.64 [R1+0x10c8], R188 ;  /* 0x0010c8bc01007387 */ /* 0x0005e80000100a00 */
[----:B------:R2:W-:Y:S04]  /*1ae40*/  STL.64 [R1+0x10c0], R10 ;  /* 0x0010c00a01007387 */ /* 0x0005e80000100a00 */
[----:B------:R-:W-:Y:S01]  /*1ae50*/  LDGSTS.E [R20+0x2c00c], desc[UR4][R10.64], !P6 ;  /* 0x2c00c0000a147fae */ /* 0x000fe2000f121844 */
[----:B-1----:R-:W-:-:S03]  /*1ae60*/  IMAD.WIDE R242, R2, 0x4, R244 ;  /* 0x0000000402f27825 */ /* 0x002fc600078e02f4 */
[----:B------:R-:W4:Y:S01]  /*1ae70*/  LDL.LU.64 R244, [R1+0x1c8] ;  /* 0x0001c80001f47983 */ /* 0x000f220000300a00 */
[----:B--2---:R-:W-:-:S03]  /*1ae80*/  IMAD.WIDE R188, R2, 0x4, R248 ;  /* 0x0000000402bc7825 */ /* 0x004fc600078e02f8 */
[----:B------:R-:W2:Y:S04]  /*1ae90*/  LDL.LU.64 R10, [R1+0x1c0] ;  /* 0x0001c000010a7983 */ /* 0x000ea80000300a00 */
[----:B------:R-:W-:Y:S04]  /*1aea0*/  STL.64 [R1+0x10b8], R242 ;  /* 0x0010b8f201007387 */ /* 0x000fe80000100a00 */
[----:B------:R-:W2:Y:S01]  /*1aeb0*/  LDL.LU.64 R240, [R1+0x1b8] ;  /* 0x0001b80001f07983 */ /* 0x000ea20000300a00 */
[----:B------:R-:W-:-:S03]  /*1aec0*/  IMAD.WIDE R14, R2, 0x4, R14 ;  /* 0x00000004020e7825 */ /* 0x000fc600078e020e */
[----:B------:R1:W-:Y:S04]  /*1aed0*/  STL.64 [R1+0x10b0], R188 ;  /* 0x0010b0bc01007387 */ /* 0x0003e80000100a00 */
[----:B------:R-:W2:Y:S01]  /*1aee0*/  LDL.LU.64 R248, [R1+0x1b0] ;  /* 0x0001b00001f87983 */ /* 0x000ea20000300a00 */
[----:B------:R-:W-:-:S03]  /*1aef0*/  IMAD.WIDE R12, R2, 0x4, R12 ;  /* 0x00000004020c7825 */ /* 0x000fc600078e020c */
[----:B------:R1:W-:Y:S04]  /*1af00*/  LDGSTS.E [R20+0x30000], desc[UR4][R242.64], !P5 ;  /* 0x30000000f2147fae */ /* 0x0003e8000e921844 */
[----:B------:R1:W-:Y:S04]  /*1af10*/  STL.64 [R1+0x10a8], R14 ;  /* 0x0010a80e01007387 */ /* 0x0003e80000100a00 */
[----:B------:R-:W-:Y:S04]  /*1af20*/  LDGSTS.E [R20+0x34000], desc[UR4][R188.64], !P5 ;  /* 0x34000000bc147fae */ /* 0x000fe8000e921844 */
[----:B------:R1:W-:Y:S04]  /*1af30*/  STL.64 [R1+0x10a0], R12 ;  /* 0x0010a00c01007387 */ /* 0x0003e80000100a00 */
[----:B------:R-:W-:Y:S04]  /*1af40*/  LDGSTS.E [R20+0x38000], desc[UR4][R14.64], !P5 ;  /* 0x380000000e147fae */ /* 0x000fe8000e921844 */
[----:B-1----:R-:W2:Y:S04]  /*1af50*/  LDL.LU.64 R188, [R1+0x1a8] ;  /* 0x0001a80001bc7983 */ /* 0x002ea80000300a00 */
[----:B------:R-:W-:Y:S01]  /*1af60*/  LDGSTS.E [R20+0x3c000], desc[UR4][R12.64], !P5 ;  /* 0x3c0000000c147fae */ /* 0x000fe2000e921844 */
[----:B------:R-:W-:-:S03]  /*1af70*/  IMAD.WIDE R246, R2, 0x4, R246 ;  /* 0x0000000402f67825 */ /* 0x000fc600078e02f6 */
[----:B------:R-:W2:Y:S01]  /*1af80*/  LDL.LU.64 R14, [R1+0x1a0] ;  /* 0x0001a000010e7983 */ /* 0x000ea20000300a00 */
[----:B------:R-:W-:-:S03]  /*1af90*/  IMAD.WIDE R242, R2, 0x4, R250 ;  /* 0x0000000402f27825 */ /* 0x000fc600078e02fa */
[----:B------:R-:W-:Y:S04]  /*1afa0*/  STL.64 [R1+0x1098], R246 ;  /* 0x001098f601007387 */ /* 0x000fe80000100a00 */
[----:B------:R-:W2:Y:S04]  /*1afb0*/  LDL.LU.64 R12, [R1+0x198] ;  /* 0x00019800010c7983 */ /* 0x000ea80000300a00 */
[----:B------:R-:W-:Y:S04]  /*1afc0*/  STL.64 [R1+0x1090], R242 ;  /* 0x001090f201007387 */ /* 0x000fe80000100a00 */
[----:B------:R-:W2:Y:S01]  /*1afd0*/  LDL.LU.64 R250, [R1+0x190] ;  /* 0x0001900001fa7983 */ /* 0x000ea20000300a00 */
[----:B------:R-:W-:-:S02]  /*1afe0*/  IADD3 R4, R183, -0x66, RZ ;  /* 0xffffff9ab7047810 */ /* 0x000fc40007ffe0ff */
[----:B------:R-:W1:Y:S02]  /*1aff0*/  LDC R183, c[0x0][0x230] ;  /* 0x00008c00ffb77b82 */ /* 0x000e640000000800 */
[----:B------:R-:W-:Y:S01]  /*1b000*/  ISETP.GE.U32.AND P4, PT, R4, 0x7fffff5b, PT ;  /* 0x7fffff5b0400780c */ /* 0x000fe20003f86070 */
[----:B------:R-:W-:-:S05]  /*1b010*/  VIADD R4, R182, 0xffffff99 ;  /* 0xffffff99b6047836 */ /* 0x000fca0000000000 */
[----:B------:R-:W-:-:S07]  /*1b020*/  ISETP.GE.U32.AND P3, PT, R4, 0x7fffff5a, PT ;  /* 0x7fffff5a0400780c */ /* 0x000fce0003f66070 */
[----:B------:R-:W-:Y:S01]  /*1b030*/  LDGSTS.E [R20+0x30004], desc[UR4][R246.64], !P4 ;  /* 0x30004000f6147fae */ /* 0x000fe2000e121844 */
[----:B------:R-:W1:Y:S03]  /*1b040*/  LDC R182, c[0x0][0x230] ;  /* 0x00008c00ffb67b82 */ /* 0x000e660000000800 */
[----:B------:R-:W-:Y:S01]  /*1b050*/  LDGSTS.E [R20+0x34004], desc[UR4][R242.64], !P4 ;  /* 0x34004000f2147fae */ /* 0x000fe2000e121844 */
[----:B---3--:R-:W-:-:S04]  /*1b060*/  IMAD.WIDE R238, R2, 0x4, R238 ;  /* 0x0000000402ee7825 */ /* 0x008fc800078e02ee */
[C---:B----4-:R-:W-:Y:S01]  /*1b070*/  IMAD.WIDE R186, R2.reuse, 0x4, R186 ;  /* 0x0000000402ba7825 */ /* 0x050fe200078e02ba */
[----:B------:R3:W-:Y:S04]  /*1b080*/  STL.64 [R1+0x1088], R238 ;  /* 0x001088ee01007387 */ /* 0x0007e80000100a00 */
[----:B------:R4:W-:Y:S04]  /*1b090*/  STL.64 [R1+0x1080], R186 ;  /* 0x001080ba01007387 */ /* 0x0009e80000100a00 */
[----:B------:R-:W-:Y:S04]  /*1b0a0*/  LDGSTS.E [R20+0x38004], desc[UR4][R238.64], !P4 ;  /* 0x38004000ee147fae */ /* 0x000fe8000e121844 */
[----:B------:R4:W-:Y:S04]  /*1b0b0*/  LDGSTS.E [R20+0x3c004], desc[UR4][R186.64], !P4 ;  /* 0x3c004000ba147fae */ /* 0x0009e8000e121844 */
[----:B---3--:R-:W3:Y:S01]  /*1b0c0*/  LDL.LU.64 R238, [R1+0x528] ;  /* 0x0005280001ee7983 */ /* 0x008ee20000300a00 */
[----:B------:R-:W-:-:S03]  /*1b0d0*/  IMAD.WIDE R244, R2, 0x4, R244 ;  /* 0x0000000402f47825 */ /* 0x000fc600078e02f4 */
[----:B------:R-:W3:Y:S01]  /*1b0e0*/  LDL.LU.64 R242, [R1+0x520] ;  /* 0x0005200001f27983 */ /* 0x000ee20000300a00 */
[----:B--2---:R-:W-:-:S03]  /*1b0f0*/  IMAD.WIDE R10, R2, 0x4, R10 ;  /* 0x00000004020a7825 */ /* 0x004fc600078e020a */
[----:B------:R-:W2:Y:S01]  /*1b100*/  LDL.LU.64 R246, [R1+0x518] ;  /* 0x0005180001f67983 */ /* 0x000ea20000300a00 */
[----:B------:R-:W-:-:S03]  /*1b110*/  IMAD.WIDE R240, R2, 0x4, R240 ;  /* 0x0000000402f07825 */ /* 0x000fc600078e02f0 */
[----:B------:R-:W-:Y:S04]  /*1b120*/  STL.64 [R1+0x1078], R244 ;  /* 0x001078f401007387 */ /* 0x000fe80000100a00 */
[----:B------:R1:W-:Y:S01]  /*1b130*/  STL.64 [R1+0x1070], R10 ;  /* 0x0010700a01007387 */ /* 0x0003e20000100a00 */
[----:B----4-:R-:W-:-:S03]  /*1b140*/  IMAD.WIDE R186, R2, 0x4, R248 ;  /* 0x0000000402ba7825 */ /* 0x010fc600078e02f8 */
[----:B------:R-:W-:Y:S04]  /*1b150*/  LDGSTS.E [R20+0x30008], desc[UR4][R244.64], !P3 ;  /* 0x30008000f4147fae */ /* 0x000fe8000d921844 */
[----:B------:R4:W-:Y:S04]  /*1b160*/  STL.64 [R1+0x1068], R240 ;  /* 0x001068f001007387 */ /* 0x0009e80000100a00 */
[----:B------:R-:W-:Y:S04]  /*1b170*/  LDGSTS.E [R20+0x34008], desc[UR4][R10.64], !P3 ;  /* 0x340080000a147fae */ /* 0x000fe8000d921844 */
[----:B------:R4:W-:Y:S04]  /*1b180*/  STL.64 [R1+0x1060], R186 ;  /* 0x001060ba01007387 */ /* 0x0009e80000100a00 */
[----:B------:R-:W-:Y:S04]  /*1b190*/  LDGSTS.E [R20+0x38008], desc[UR4][R240.64], !P3 ;  /* 0x38008000f0147fae */ /* 0x000fe8000d921844 */
[----:B-1----:R-:W2:Y:S01]  /*1b1a0*/  LDL.LU.64 R10, [R1+0x510] ;  /* 0x00051000010a7983 */ /* 0x002ea20000300a00 */
[----:B------:R-:W-:-:S03]  /*1b1b0*/  IMAD.WIDE R188, R2, 0x4, R188 ;  /* 0x0000000402bc7825 */ /* 0x000fc600078e02bc */
[----:B------:R-:W2:Y:S04]  /*1b1c0*/  LDL.LU.64 R244, [R1+0x508] ;  /* 0x0005080001f47983 */ /* 0x000ea80000300a00 */
[----:B------:R1:W-:Y:S04]  /*1b1d0*/  LDGSTS.E [R20+0x3c008], desc[UR4][R186.64], !P3 ;  /* 0x3c008000ba147fae */ /* 0x0003e8000d921844 */
[----:B----4-:R-:W4:Y:S04]  /*1b1e0*/  LDL.LU.64 R240, [R1+0x500] ;  /* 0x0005000001f07983 */ /* 0x010f280000300a00 */
[----:B------:R-:W4:Y:S01]  /*1b1f0*/  LDL.LU.64 R248, [R1+0x4f8] ;  /* 0x0004f80001f87983 */ /* 0x000f220000300a00 */
[----:B-1----:R-:W-:-:S03]  /*1b200*/  IMAD.WIDE R186, R2, 0x4, R14 ;  /* 0x0000000402ba7825 */ /* 0x002fc600078e020e */
[----:B------:R-:W-:Y:S01]  /*1b210*/  STL.64 [R1+0x1058], R188 ;  /* 0x001058bc01007387 */ /* 0x000fe20000100a00 */
[----:B------:R-:W-:-:S03]  /*1b220*/  IMAD.WIDE R14, R2, 0x4, R12 ;  /* 0x00000004020e7825 */ /* 0x000fc600078e020c */
[----:B------:R3:W-:Y:S01]  /*1b230*/  STL.64 [R1+0x1050], R186 ;  /* 0x001050ba01007387 */ /* 0x0007e20000100a00 */
[----:B------:R-:W-:-:S03]  /*1b240*/  IMAD.WIDE R12, R2, 0x4, R250 ;  /* 0x00000004020c7825 */ /* 0x000fc600078e02fa */
[----:B------:R-:W-:Y:S04]  /*1b250*/  STL.64 [R1+0x1048], R14 ;  /* 0x0010480e01007387 */ /* 0x000fe80000100a00 */
[----:B------:R-:W-:Y:S04]  /*1b260*/  STL.64 [R1+0x1040], R12 ;  /* 0x0010400c01007387 */ /* 0x000fe80000100a00 */
[----:B------:R-:W4:Y:S01]  /*1b270*/  LDL.LU.64 R250, [R1+0x4f0] ;  /* 0x0004f00001fa7983 */ /* 0x000f220000300a00 */
[----:B------:R-:W-:Y:S02]  /*1b280*/  VIADD R4, R184, 0xffffff98 ;  /* 0xffffff98b8047836 */ /* 0x000fe40000000000 */
[----:B------:R-:W1:Y:S03]  /*1b290*/  LDC R184, c[0x0][0x230] ;  /* 0x00008c00ffb87b82 */ /* 0x000e660000000800 */
[----:B------:R-:W-:Y:S01]  /*1b2a0*/  ISETP.GE.U32.AND P1, PT, R4, 0x7fffff59, PT ;  /* 0x7fffff590400780c */ /* 0x000fe20003f26070 */
[----:B------:R-:W-:Y:S01]  /*1b2b0*/  VIADD R4, R185, 0xffffffb7 ;  /* 0xffffffb7b9047836 */ /* 0x000fe20000000000 */
[----:B------:R3:W-:Y:S03]  /*1b2c0*/  STL.64 [R1+0x31e8], R20 ;  /* 0x0031e81401007387 */ /* 0x0007e60000100a00 */
[----:B------:R-:W1:Y:S01]  /*1b2d0*/  LDC R185, c[0x0][0x230] ;  /* 0x00008c00ffb97b82 */ /* 0x000e620000000800 */
[----:B------:R-:W-:-:S07]  /*1b2e0*/  ISETP.GE.U32.AND P0, PT, R4, 0x7fffff78, PT ;  /* 0x7fffff780400780c */ /* 0x000fce0003f06070 */
[----:B------:R-:W-:Y:S04]  /*1b2f0*/  LDGSTS.E [R20+0x3000c], desc[UR4][R188.64], !P1 ;  /* 0x3000c000bc147fae */ /* 0x000fe8000c921844 */
[----:B------:R3:W-:Y:S04]  /*1b300*/  LDGSTS.E [R20+0x3400c], desc[UR4][R186.64], !P1 ;  /* 0x3400c000ba147fae */ /* 0x0007e8000c921844 */
[----:B------:R-:W-:Y:S04]  /*1b310*/  LDGSTS.E [R20+0x3800c], desc[UR4][R14.64], !P1 ;  /* 0x3800c0000e147fae */ /* 0x000fe8000c921844 */
[----:B------:R3:W-:Y:S01]  /*1b320*/  LDGSTS.E [R20+0x3c00c], desc[UR4][R12.64], !P1 ;  /* 0x3c00c0000c147fae */ /* 0x0007e2000c921844 */
[----:B------:R-:W-:-:S02]  /*1b330*/  VIADD R4, R183, 0xffffffb6 ;  /* 0xffffffb6b7047836 */ /* 0x000fc40000000000 */
[----:B------:R-:W1:Y:S03]  /*1b340*/  LDC R183, c[0x0][0x230] ;  /* 0x00008c00ffb77b82 */ /* 0x000e660000000800 */
[----:B------:R-:W-:Y:S01]  /*1b350*/  ISETP.GE.U32.AND P6, PT, R4, 0x7fffff77, PT ;  /* 0x7fffff770400780c */ /* 0x000fe20003fc6070 */
[----:B---3--:R-:W-:-:S04]  /*1b360*/  IMAD.WIDE R186, R2, 0x4, R238 ;  /* 0x0000000402ba7825 */ /* 0x008fc800078e02ee */
[C---:B------:R-:W-:Y:S01]  /*1b370*/  IMAD.WIDE R20, R2.reuse, 0x4, R242 ;  /* 0x0000000402147825 */ /* 0x040fe200078e02f2 */
[----:B------:R-:W-:Y:S03]  /*1b380*/  LDGSTS.E [R19+0x20000], desc[UR4][R186.64], !P0 ;  /* 0x20000000ba137fae */ /* 0x000fe6000c121844 */
[C---:B--2---:R-:W-:Y:S01]  /*1b390*/  IMAD.WIDE R12, R2.reuse, 0x4, R246 ;  /* 0x00000004020c7825 */ /* 0x044fe200078e02f6 */
[----:B------:R-:W2:Y:S04]  /*1b3a0*/  LDL.LU.64 R242, [R1+0x4e8] ;  /* 0x0004e80001f27983 */ /* 0x000ea80000300a00 */
[----:B------:R-:W-:Y:S04]  /*1b3b0*/  STL.64 [R1+0x1038], R186 ;  /* 0x001038ba01007387 */ /* 0x000fe80000100a00 */
[----:B------:R-:W3:Y:S04]  /*1b3c0*/  LDL.LU.64 R238, [R1+0x4e0] ;  /* 0x0004e00001ee7983 */ /* 0x000ee80000300a00 */
[----:B------:R1:W-:Y:S04]  /*1b3d0*/  STL.64 [R1+0x1030], R20 ;  /* 0x0010301401007387 */ /* 0x0003e80000100a00 */
[----:B------:R-:W3:Y:S04]  /*1b3e0*/  LDL.LU.64 R14, [R1+0x4d8] ;  /* 0x0004d800010e7983 */ /* 0x000ee80000300a00 */
[----:B------:R-:W-:Y:S04]  /*1b3f0*/  STL.64 [R1+0x1028], R12 ;  /* 0x0010280c01007387 */ /* 0x000fe80000100a00 */
[----:B------:R-:W3:Y:S04]  /*1b400*/  LDL.LU.64 R246, [R1+0x4d0] ;  /* 0x0004d00001f67983 */ /* 0x000ee80000300a00 */
[----:B------:R1:W-:Y:S04]  /*1b410*/  LDGSTS.E [R19+0x24000], desc[UR4][R20.64], !P0 ;  /* 0x2400000014137fae */ /* 0x0003e8000c121844 */
[----:B------:R1:W-:Y:S01]  /*1b420*/  LDGSTS.E [R19+0x28000], desc[UR4][R12.64], !P0 ;  /* 0x280000000c137fae */ /* 0x0003e2000c121844 */
[----:B------:R-:W-:-:S04]  /*1b430*/  IMAD.WIDE R10, R2, 0x4, R10 ;  /* 0x00000004020a7825 */ /* 0x000fc800078e020a */
[C---:B------:R-:W-:Y:S01]  /*1b440*/  IMAD.WIDE R244, R2.reuse, 0x4, R244 ;  /* 0x0000000402f47825 */ /* 0x040fe200078e02f4 */
[----:B------:R1:W-:Y:S04]  /*1b450*/  STL.64 [R1+0x1020], R10 ;  /* 0x0010200a01007387 */ /* 0x0003e80000100a00 */
[----:B------:R-:W3:Y:S01]  /*1b460*/  LDL.LU.64 R188, [R1+0x4c8] ;  /* 0x0004c80001bc7983 */ /* 0x000ee20000300a00 */
[----:B----4-:R-:W-:-:S03]  /*1b470*/  IMAD.WIDE R240, R2, 0x4, R240 ;  /* 0x0000000402f07825 */ /* 0x010fc600078e02f0 */
[----:B------:R-:W-:Y:S01]  /*1b480*/  STL.64 [R1+0x1018], R244 ;  /* 0x001018f401007387 */ /* 0x000fe20000100a00 */
[----:B-1----:R-:W-:-:S03]  /*1b490*/  IMAD.WIDE R20, R2, 0x4, R248 ;  /* 0x0000000402147825 */ /* 0x002fc600078e02f8 */
[----:B------:R-:W4:Y:S04]  /*1b4a0*/  LDL.LU.64 R186, [R1+0x4c0] ;  /* 0x0004c00001ba7983 */ /* 0x000f280000300a00 */
[----:B------:R-:W-:Y:S04]  /*1b4b0*/  LDGSTS.E [R19+0x2c000], desc[UR4][R10.64], !P0 ;  /* 0x2c0000000a137fae */ /* 0x000fe8000c121844 */
[----:B------:R-:W-:Y:S04]  /*1b4c0*/  STL.64 [R1+0x1010], R240 ;  /* 0x001010f001007387 */ /* 0x000fe80000100a00 */
[----:B------:R-:W-:Y:S04]  /*1b4d0*/  LDGSTS.E [R19+0x20004], desc[UR4][R244.64], !P6 ;  /* 0x20004000f4137fae */ /* 0x000fe8000f121844 */
[----:B------:R-:W4:Y:S04]  /*1b4e0*/  LDL.LU.64 R10, [R1+0x4b8] ;  /* 0x0004b800010a7983 */ /* 0x000f280000300a00 */
[----:B------:R-:W-:Y:S01]  /*1b4f0*/  STL.64 [R1+0x1008], R20 ;  /* 0x0010081401007387 */ /* 0x000fe20000100a00 */
[----:B------:R-:W-:-:S03]  /*1b500*/  IMAD.WIDE R12, R2, 0x4, R250 ;  /* 0x00000004020c7825 */ /* 0x000fc600078e02fa */
[----:B------:R-:W4:Y:S04]  /*1b510*/  LDL.LU.64 R248, [R1+0x4b0] ;  /* 0x0004b00001f87983 */ /* 0x000f280000300a00 */
[----:B------:R-:W-:Y:S04]  /*1b520*/  LDGSTS.E [R19+0x24004], desc[UR4][R240.64], !P6 ;  /* 0x24004000f0137fae */ /* 0x000fe8000f121844 */
[----:B------:R1:W-:Y:S04]  /*1b530*/  LDGSTS.E [R19+0x28004], desc[UR4][R20.64], !P6 ;  /* 0x2800400014137fae */ /* 0x0003e8000f121844 */
[----:B------:R1:W-:Y:S04]  /*1b540*/  STL.64 [R1+0x1000], R12 ;  /* 0x0010000c01007387 */ /* 0x0003e80000100a00 */
[----:B------:R-:W-:Y:S04]  /*1b550*/  LDGSTS.E [R19+0x2c004], desc[UR4][R12.64], !P6 ;  /* 0x2c0040000c137fae */ /* 0x000fe8000f121844 */
[----:B-1----:R-:W4:Y:S04]  /*1b560*/  LDL.LU.64 R12, [R1+0x188] ;  /* 0x00018800010c7983 */ /* 0x002f280000300a00 */
[----:B------:R-:W4:Y:S04]  /*1b570*/  LDL.LU.64 R240, [R1+0x180] ;  /* 0x0001800001f07983 */ /* 0x000f280000300a00 */
[----:B------:R-:W4:Y:S04]  /*1b580*/  LDL.LU.64 R244, [R1+0x178] ;  /* 0x0001780001f47983 */ /* 0x000f280000300a00 */
[----:B------:R-:W4:Y:S01]  /*1b590*/  LDL.LU.64 R250, [R1+0x170] ;  /* 0x0001700001fa7983 */ /* 0x000f220000300a00 */
[----:B------:R-:W-:-:S02]  /*1b5a0*/  VIADD R4, R182, 0xffffffb5 ;  /* 0xffffffb5b6047836 */ /* 0x000fc40000000000 */
[----:B------:R-:W1:Y:S03]  /*1b5b0*/  LDC R182, c[0x0][0x230] ;  /* 0x00008c00ffb67b82 */ /* 0x000e660000000800 */
[----:B------:R-:W-:Y:S01]  /*1b5c0*/  ISETP.GE.U32.AND P5, PT, R4, 0x7fffff76, PT ;  /* 0x7fffff760400780c */ /* 0x000fe20003fa6070 */
[----:B------:R-:W-:-:S04]  /*1b5d0*/  VIADD R4, R185, 0xffffffb4 ;  /* 0xffffffb4b9047836 */ /* 0x000fc80000000000 */
[----:B------:R-:W1:Y:S01]  /*1b5e0*/  LDC R185, c[0x0][0x230] ;  /* 0x00008c00ffb97b82 */ /* 0x000e620000000800 */
[----:B------:R-:W-:Y:S01]  /*1b5f0*/  ISETP.GE.U32.AND P4, PT, R4, 0x7fffff75, PT ;  /* 0x7fffff750400780c */ /* 0x000fe20003f86070 */
[----:B--2---:R-:W-:-:S04]  /*1b600*/  IMAD.WIDE R242, R2, 0x4, R242 ;  /* 0x0000000402f27825 */ /* 0x004fc800078e02f2 */
[C---:B---3--:R-:W-:Y:S01]  /*1b610*/  IMAD.WIDE R238, R2.reuse, 0x4, R238 ;  /* 0x0000000402ee7825 */ /* 0x048fe200078e02ee */
[----:B------:R-:W-:Y:S03]  /*1b620*/  STL.64 [R1+0xff8], R242 ;  /* 0x000ff8f201007387 */ /* 0x000fe60000100a00 */
[C---:B------:R-:W-:Y:S01]  /*1b630*/  IMAD.WIDE R20, R2.reuse, 0x4, R14 ;  /* 0x0000000402147825 */ /* 0x040fe200078e020e */
[----:B------:R2:W-:Y:S04]  /*1b640*/  STL.64 [R1+0xff0], R238 ;  /* 0x000ff0ee01007387 */ /* 0x0005e80000100a00 */
[----:B------:R-:W-:Y:S01]  /*1b650*/  LDGSTS.E [R19+0x20008], desc[UR4][R242.64], !P5 ;  /* 0x20008000f2137fae */ /* 0x000fe2000e921844 */
[----:B------:R-:W-:-:S03]  /*1b660*/  IMAD.WIDE R14, R2, 0x4, R246 ;  /* 0x00000004020e7825 */ /* 0x000fc600078e02f6 */
[----:B------:R-:W-:Y:S04]  /*1b670*/  STL.64 [R1+0xfe8], R20 ;  /* 0x000fe81401007387 */ /* 0x000fe80000100a00 */
[----:B------:R-:W-:Y:S04]  /*1b680*/  LDGSTS.E [R19+0x24008], desc[UR4][R238.64], !P5 ;  /* 0x24008000ee137fae */ /* 0x000fe8000e921844 */
[----:B------:R3:W-:Y:S04]  /*1b690*/  STL.64 [R1+0xfe0], R14 ;  /* 0x000fe00e01007387 */ /* 0x0007e80000100a00 */
[----:B------:R1:W-:Y:S04]  /*1b6a0*/  LDGSTS.E [R19+0x28008], desc[UR4][R20.64], !P5 ;  /* 0x2800800014137fae */ /* 0x0003e8000e921844 */
[----:B--2---:R-:W2:Y:S01]  /*1b6b0*/  LDL.LU.64 R238, [R1+0x168] ;  /* 0x0001680001ee7983 */ /* 0x004ea20000300a00 */
[----:B------:R-:W-:-:S03]  /*1b6c0*/  IMAD.WIDE R188, R2, 0x4, R188 ;  /* 0x0000000402bc7825 */ /* 0x000fc600078e02bc */
[----:B------:R-:W-:Y:S04]  /*1b6d0*/  LDGSTS.E [R19+0x2c008], desc[UR4][R14.64], !P5 ;  /* 0x2c0080000e137fae */ /* 0x000fe8000e921844 */
[----:B------:R1:W-:Y:S01]  /*1b6e0*/  LDGSTS.E [R19+0x2000c], desc[UR4][R188.64], !P4 ;  /* 0x2000c000bc137fae */ /* 0x0003e2000e121844 */
[----:B----4-:R-:W-:-:S05]  /*1b6f0*/  IMAD.WIDE R186, R2, 0x4, R186 ;  /* 0x0000000402ba7825 */ /* 0x010fca00078e02ba */
[----:B------:R4:W-:Y:S04]  /*1b700*/  LDGSTS.E [R19+0x2400c], desc[UR4][R186.64], !P4 ;  /* 0x2400c000ba137fae */ /* 0x0009e8000e121844 */
[----:B---3--:R-:W3:Y:S04]  /*1b710*/  LDL.LU.64 R14, [R1+0x160] ;  /* 0x00016000010e7983 */ /* 0x008ee80000300a00 */
[----:B------:R-:W3:Y:S01]  /*1b720*/  LDL.LU.64 R242, [R1+0x158] ;  /* 0x0001580001f27983 */ /* 0x000ee20000300a00 */
[----:B-1----:R-:W-:-:S03]  /*1b730*/  IMAD.WIDE R20, R2, 0x4, R10 ;  /* 0x0000000402147825 */ /* 0x002fc600078e020a */
[----:B------:R-:W3:Y:S04]  /*1b740*/  LDL.LU.64 R246, [R1+0x150] ;  /* 0x0001500001f67983 */ /* 0x000ee80000300a00 */
[----:B------:R1:W-:Y:S01]  /*1b750*/  STL.64 [R1+0xfd8], R188 ;  /* 0x000fd8bc01007387 */ /* 0x0003e20000100a00 */
[----:B------:R-:W-:-:S03]  /*1b760*/  IMAD.WIDE R10, R2, 0x4, R248 ;  /* 0x00000004020a7825 */ /* 0x000fc600078e02f8 */
[----:B------:R4:W-:Y:S04]  /*1b770*/  STL.64 [R1+0xfd0], R186 ;  /* 0x000fd0ba01007387 */ /* 0x0009e80000100a00 */
[----:B------:R4:W-:Y:S04]  /*1b780*/  STL.64 [R1+0xfc8], R20 ;  /* 0x000fc81401007387 */ /* 0x0009e80000100a00 */
[----:B------:R4:W-:Y:S04]  /*1b790*/  STL.64 [R1+0xfc0], R10 ;  /* 0x000fc00a01007387 */ /* 0x0009e80000100a00 */
[----:B------:R-:W3:Y:S04]  /*1b7a0*/  LDL.LU.64 R248, [R1+0x148] ;  /* 0x0001480001f87983 */ /* 0x000ee80000300a00 */
[----:B------:R4:W-:Y:S04]  /*1b7b0*/  LDGSTS.E [R19+0x2800c], desc[UR4][R20.64], !P4 ;  /* 0x2800c00014137fae */ /* 0x0009e8000e121844 */
[----:B------:R4:W-:Y:S01]  /*1b7c0*/  LDGSTS.E [R19+0x2c00c], desc[UR4][R10.64], !P4 ;  /* 0x2c00c0000a137fae */ /* 0x0009e2000e121844 */
[----:B-1----:R-:W-:-:S04]  /*1b7d0*/  IMAD.WIDE R188, R2, 0x4, R12 ;  /* 0x0000000402bc7825 */ /* 0x002fc800078e020c */
[C---:B----4-:R-:W-:Y:S01]  /*1b7e0*/  IMAD.WIDE R186, R2.reuse, 0x4, R240 ;  /* 0x0000000402ba7825 */ /* 0x050fe200078e02f0 */
[----:B------:R1:W-:Y:S03]  /*1b7f0*/  STL.64 [R1+0xfb8], R188 ;  /* 0x000fb8bc01007387 */ /* 0x0003e60000100a00 */
[C---:B------:R-:W-:Y:S01]  /*1b800*/  IMAD.WIDE R20, R2.reuse, 0x4, R244 ;  /* 0x0000000402147825 */ /* 0x040fe200078e02f4 */
[----:B------:R-:W4:Y:S04]  /*1b810*/  LDL.LU.64 R240, [R1+0x140] ;  /* 0x0001400001f07983 */ /* 0x000f280000300a00 */
[----:B------:R-:W-:Y:S01]  /*1b820*/  STL.64 [R1+0xfb0], R186 ;  /* 0x000fb0ba01007387 */ /* 0x000fe20000100a00 */
[----:B------:R-:W-:-:S03]  /*1b830*/  IMAD.WIDE R10, R2, 0x4, R250 ;  /* 0x00000004020a7825 */ /* 0x000fc600078e02fa */
[----:B------:R-:W4:Y:S04]  /*1b840*/  LDL.LU.64 R12, [R1+0x138] ;  /* 0x00013800010c7983 */ /* 0x000f280000300a00 */
[----:B------:R3:W-:Y:S04]  /*1b850*/  STL.64 [R1+0xfa8], R20 ;  /* 0x000fa81401007387 */ /* 0x0007e80000100a00 */
[----:B------:R-:W4:Y:S04]  /*1b860*/  LDL.LU.64 R244, [R1+0x130] ;  /* 0x0001300001f47983 */ /* 0x000f280000300a00 */
[----:B------:R3:W-:Y:S04]  /*1b870*/  STL.64 [R1+0xfa0], R10 ;  /* 0x000fa00a01007387 */ /* 0x0007e80000100a00 */
[----:B------:R-:W4:Y:S01]  /*1b880*/  LDL.LU.64 R250, [R1+0x128] ;  /* 0x0001280001fa7983 */ /* 0x000f220000300a00 */
[----:B------:R-:W-:-:S02]  /*1b890*/  VIADD R4, R184, 0xffffff97 ;  /* 0xffffff97b8047836 */ /* 0x000fc40000000000 */
[----:B------:R-:W4:Y:S03]  /*1b8a0*/  LDC R184, c[0x0][0x230] ;  /* 0x00008c00ffb87b82 */ /* 0x000f260000000800 */
[----:B------:R-:W-:Y:S01]  /*1b8b0*/  ISETP.GE.U32.AND P3, PT, R4, 0x7fffff58, PT ;  /* 0x7fffff580400780c */ /* 0x000fe20003f66070 */
[----:B------:R-:W-:-:S04]  /*1b8c0*/  VIADD R4, R183, 0xffffff96 ;  /* 0xffffff96b7047836 */ /* 0x000fc80000000000 */
[----:B------:R-:W4:Y:S01]  /*1b8d0*/  LDC R183, c[0x0][0x230] ;  /* 0x00008c00ffb77b82 */ /* 0x000f220000000800 */
[----:B------:R-:W-:-:S07]  /*1b8e0*/  ISETP.GE.U32.AND P1, PT, R4, 0x7fffff57, PT ;  /* 0x7fffff570400780c */ /* 0x000fce0003f26070 */
[----:B------:R-:W-:Y:S04]  /*1b8f0*/  LDGSTS.E [R19+0x30000], desc[UR4][R188.64], !P3 ;  /* 0x30000000bc137fae */ /* 0x000fe8000d921844 */
[----:B------:R-:W-:Y:S04]  /*1b900*/  LDGSTS.E [R19+0x34000], desc[UR4][R186.64], !P3 ;  /* 0x34000000ba137fae */ /* 0x000fe8000d921844 */
[----:B------:R3:W-:Y:S01]  /*1b910*/  LDGSTS.E [R19+0x38000], desc[UR4][R20.64], !P3 ;  /* 0x3800000014137fae */ /* 0x0007e2000d921844 */
[----:B------:R-:W-:Y:S02]  /*1b920*/  VIADD R4, R182, 0xffffff95 ;  /* 0xffffff95b6047836 */ /* 0x000fe40000000000 */
[----:B------:R-:W4:Y:S01]  /*1b930*/  LDC R182, c[0x0][0x230] ;  /* 0x00008c00ffb67b82 */ /* 0x000f220000000800 */
[----:B------:R3:W-:Y:S02]  /*1b940*/  LDGSTS.E [R19+0x3c000], desc[UR4][R10.64], !P3 ;  /* 0x3c0000000a137fae */ /* 0x0007e4000d921844 */
[----:B------:R-:W-:Y:S01]  /*1b950*/  ISETP.GE.U32.AND P0, PT, R4, 0x7fffff56, PT ;  /* 0x7fffff560400780c */ /* 0x000fe20003f06070 */
[----:B--2---:R-:W-:-:S05]  /*1b960*/  IMAD.WIDE R238, R2, 0x4, R238 ;  /* 0x0000000402ee7825 */ /* 0x004fca00078e02ee */
[----:B------:R2:W-:Y:S04]  /*1b970*/  STL.64 [R1+0xf98], R238 ;  /* 0x000f98ee01007387 */ /* 0x0005e80000100a00 */
[----:B-1----:R-:W4:Y:S04]  /*1b980*/  LDL.LU.64 R188, [R1+0x120] ;  /* 0x0001200001bc7983 */ /* 0x002f280000300a00 */
[----:B------:R-:W-:Y:S01]  /*1b990*/  LDGSTS.E [R19+0x30004], desc[UR4][R238.64], !P1 ;  /* 0x30004000ee137fae */ /* 0x000fe2000c921844 */
[----:B---3--:R-:W-:-:S04]  /*1b9a0*/  IMAD.WIDE R20, R2, 0x4, R14 ;  /* 0x0000000402147825 */ /* 0x008fc800078e020e */
[C---:B------:R-:W-:Y:S01]  /*1b9b0*/  IMAD.WIDE R14, R2.reuse, 0x4, R242 ;  /* 0x00000004020e7825 */ /* 0x040fe200078e02f2 */
[----:B------:R-:W-:Y:S03]  /*1b9c0*/  STL.64 [R1+0xf88], R20 ;  /* 0x000f881401007387 */ /* 0x000fe60000100a00 */
[C---:B------:R-:W-:Y:S01]  /*1b9d0*/  IMAD.WIDE R10, R2.reuse, 0x4, R246 ;  /* 0x00000004020a7825 */ /* 0x040fe200078e02f6 */
[----:B------:R-:W3:Y:S04]  /*1b9e0*/  LDL.LU.64 R186, [R1+0x118] ;  /* 0x0001180001ba7983 */ /* 0x000ee80000300a00 */
[----:B------:R-:W-:Y:S04]  /*1b9f0*/  STL.64 [R1+0xf78], R14 ;  /* 0x000f780e01007387 */ /* 0x000fe80000100a00 */
[----:B------:R-:W3:Y:S04]  /*1ba00*/  LDL.LU.64 R246, [R1+0x110] ;  /* 0x0001100001f67983 */ /* 0x000ee80000300a00 */
[----:B------:R1:W-:Y:S04]  /*1ba10*/  STL.64 [R1+0xf70], R10 ;  /* 0x000f700a01007387 */ /* 0x0003e80000100a00 */
[----:B------:R4:W-:Y:S01]  /*1ba20*/  LDGSTS.E [R19+0x34004], desc[UR4][R20.64], !P1 ;  /* 0x3400400014137fae */ /* 0x0009e2000c921844 */
[----:B------:R-:W-:-:S03]  /*1ba30*/  IMAD.WIDE R242, R2, 0x4, R248 ;  /* 0x0000000402f27825 */ /* 0x000fc600078e02f8 */
[----:B------:R-:W-:Y:S04]  /*1ba40*/  LDGSTS.E [R19+0x38004], desc[UR4][R14.64], !P1 ;  /* 0x380040000e137fae */ /* 0x000fe8000c921844 */
[----:B--2---:R-:W2:Y:S04]  /*1ba50*/  LDL.LU.64 R238, [R1+0x4a8] ;  /* 0x0004a80001ee7983 */ /* 0x004ea80000300a00 */
[----:B------:R-:W-:Y:S04]  /*1ba60*/  LDGSTS.E [R19+0x3c004], desc[UR4][R10.64], !P1 ;  /* 0x3c0040000a137fae */ /* 0x000fe8000c921844 */
[----:B------:R-:W-:Y:S04]  /*1ba70*/  LDGSTS.E [R19+0x30008], desc[UR4][R242.64], !P0 ;  /* 0x30008000f2137fae */ /* 0x000fe8000c121844 */
[----:B-1----:R-:W2:Y:S04]  /*1ba80*/  LDL.LU.64 R10, [R1+0x4a0] ;  /* 0x0004a000010a7983 */ /* 0x002ea80000300a00 */
[----:B------:R-:W2:Y:S01]  /*1ba90*/  LDL.LU.64 R14, [R1+0x498] ;  /* 0x00049800010e7983 */ /* 0x000ea20000300a00 */
[----:B----4-:R-:W-:-:S03]  /*1baa0*/  IMAD.WIDE R240, R2, 0x4, R240 ;  /* 0x0000000402f07825 */ /* 0x010fc600078e02f0 */
[----:B------:R-:W-:Y:S04]  /*1bab0*/  STL.64 [R1+0xf68], R242 ;  /* 0x000f68f201007387 */ /* 0x000fe80000100a00 */
[----:B------:R-:W4:Y:S01]  /*1bac0*/  LDL.LU.64 R248, [R1+0x490] ;  /* 0x0004900001f87983 */ /* 0x000f220000300a00 */
[----:B------:R-:W-:-:S03]  /*1bad0*/  IMAD.WIDE R20, R2, 0x4, R12 ;  /* 0x0000000402147825 */ /* 0x000fc600078e020c */
[----:B------:R1:W-:Y:S01]  /*1bae0*/  STL.64 [R1+0xf60], R240 ;  /* 0x000f60f001007387 */ /* 0x0003e20000100a00 */
[----:B------:R-:W-:-:S03]  /*1baf0*/  IMAD.WIDE R12, R2, 0x4, R244 ;  /* 0x00000004020c7825 */ /* 0x000fc600078e02f4 */
[----:B------:R-:W-:Y:S04]  /*1bb00*/  STL.64 [R1+0xf58], R20 ;  /* 0x000f581401007387 */ /* 0x000fe80000100a00 */
[----:B------:R-:W-:Y:S04]  /*1bb10*/  LDGSTS.E [R19+0x34008], desc[UR4][R240.64], !P0 ;  /* 0x34008000f0137fae */ /* 0x000fe8000c121844 */
[----:B------:R1:W-:Y:S01]  /*1bb20*/  STL.64 [R1+0xf50], R12 ;  /* 0x000f500c01007387 */ /* 0x0003e20000100a00 */
[----:B------:R-:W-:-:S03]  /*1bb30*/  IMAD.WIDE R244, R2, 0x4, R250 ;  /* 0x0000000402f47825 */ /* 0x000fc600078e02fa */
[----:B------:R3:W-:Y:S04]  /*1bb40*/  LDGSTS.E [R19+0x38008], desc[UR4][R20.64], !P0 ;  /* 0x3800800014137fae */ /* 0x0007e8000c121844 */
[----:B-1----:R-:W4:Y:S04]  /*1bb50*/  LDL.LU.64 R240, [R1+0x488] ;  /* 0x0004880001f07983 */ /* 0x002f280000300a00 */
[----:B------:R-:W-:Y:S04]  /*1bb60*/  LDGSTS.E [R19+0x3c008], desc[UR4][R12.64], !P0 ;  /* 0x3c0080000c137fae */ /* 0x000fe8000c121844 */
[----:B------:R-:W4:Y:S04]  /*1bb70*/  LDL.LU.64 R12, [R1+0x480] ;  /* 0x00048000010c7983 */ /* 0x000f280000300a00 */
        /* <DEDUP_REMOVED lines=9> */
[----:B------:R-:W-:Y:S01]  /*1bc10*/  LDGSTS.E [R19+0x3000c], desc[UR4][R244.64], !P6 ;  /* 0x3000c000f4137fae */ /* 0x000fe2000f121844 */
[----:B------:R-:W-:-:S05]  /*1bc20*/  IMAD.WIDE R188, R2, 0x4, R188 ;  /* 0x0000000402bc7825 */ /* 0x000fca00078e02bc */
[----:B------:R2:W-:Y:S04]  /*1bc30*/  STL.64 [R1+0xf40], R188 ;  /* 0x000f40bc01007387 */ /* 0x0005e80000100a00 */
[----:B------:R2:W-:Y:S01]  /*1bc40*/  LDGSTS.E [R19+0x3400c], desc[UR4][R188.64], !P6 ;  /* 0x3400c000bc137fae */ /* 0x0005e2000f121844 */
[----:B---3--:R-:W-:-:S04]  /*1bc50*/  IMAD.WIDE R186, R2, 0x4, R186 ;  /* 0x0000000402ba7825 */ /* 0x008fc800078e02ba */
[C---:B------:R-:W-:Y:S01]  /*1bc60*/  IMAD.WIDE R20, R2.reuse, 0x4, R246 ;  /* 0x0000000402147825 */ /* 0x040fe200078e02f6 */
[----:B------:R3:W-:Y:S04]  /*1bc70*/  STL.64 [R1+0xf38], R186 ;  /* 0x000f38ba01007387 */ /* 0x0007e80000100a00 */
[----:B------:R4:W-:Y:S04]  /*1bc80*/  STL.64 [R1+0xf30], R20 ;  /* 0x000f301401007387 */ /* 0x0009e80000100a00 */
[----:B-1----:R-:W4:Y:S04]  /*1bc90*/  LDL.LU.64 R244, [R1+0x468] ;  /* 0x0004680001f47983 */ /* 0x002f280000300a00 */
[----:B------:R3:W-:Y:S01]  /*1bca0*/  LDGSTS.E [R19+0x3800c], desc[UR4][R186.64], !P6 ;  /* 0x3800c000ba137fae */ /* 0x0007e2000f121844 */
[----:B--2---:R-:W-:-:S03]  /*1bcb0*/  IMAD.WIDE R238, R2, 0x4, R238 ;  /* 0x0000000402ee7825 */ /* 0x004fc600078e02ee */
[----:B------:R4:W-:Y:S04]  /*1bcc0*/  LDGSTS.E [R19+0x3c00c], desc[UR4][R20.64], !P6 ;  /* 0x3c00c00014137fae */ /* 0x0009e8000f121844 */
[----:B------:R-:W2:Y:S04]  /*1bcd0*/  LDL.LU.64 R246, [R1+0x460] ;  /* 0x0004600001f67983 */ /* 0x000ea80000300a00 */
[----:B------:R1:W-:Y:S04]  /*1bce0*/  STL.64 [R1+0xf28], R238 ;  /* 0x000f28ee01007387 */ /* 0x0003e80000100a00 */
[----:B------:R-:W-:Y:S01]  /*1bcf0*/  LDGSTS.E [R18+0x20000], desc[UR4][R238.64], !P5 ;  /* 0x20000000ee127fae */ /* 0x000fe2000e921844 */
[----:B------:R-:W-:-:S04]  /*1bd00*/  IMAD.WIDE R188, R2, 0x4, R10 ;  /* 0x0000000402bc7825 */ /* 0x000fc800078e020a */
[C---:B---3--:R-:W-:Y:S01]  /*1bd10*/  IMAD.WIDE R186, R2.reuse, 0x4, R14 ;  /* 0x0000000402ba7825 */ /* 0x048fe200078e020e */
[----:B------:R3:W-:Y:S04]  /*1bd20*/  LDGSTS.E [R18+0x24000], desc[UR4][R188.64], !P5 ;  /* 0x24000000bc127fae */ /* 0x0007e8000e921844 */
[----:B------:R-:W2:Y:S01]  /*1bd30*/  LDL.LU.64 R14, [R1+0x458] ;  /* 0x00045800010e7983 */ /* 0x000ea20000300a00 */
[----:B----4-:R-:W-:-:S03]  /*1bd40*/  IMAD.WIDE R20, R2, 0x4, R248 ;  /* 0x0000000402147825 */ /* 0x010fc600078e02f8 */
[----:B------:R3:W-:Y:S04]  /*1bd50*/  STL.64 [R1+0xf20], R188 ;  /* 0x000f20bc01007387 */ /* 0x0007e80000100a00 */
[----:B------:R-:W4:Y:S04]  /*1bd60*/  LDL.LU.64 R10, [R1+0x450] ;  /* 0x00045000010a7983 */ /* 0x000f280000300a00 */
[----:B------:R-:W-:Y:S04]  /*1bd70*/  STL.64 [R1+0xf18], R186 ;  /* 0x000f18ba01007387 */ /* 0x000fe80000100a00 */
[----:B------:R3:W-:Y:S04]  /*1bd80*/  STL.64 [R1+0xf10], R20 ;  /* 0x000f101401007387 */ /* 0x0007e80000100a00 */
[----:B-1----:R-:W4:Y:S04]  /*1bd90*/  LDL.LU.64 R238, [R1+0x448] ;  /* 0x0004480001ee7983 */ /* 0x002f280000300a00 */
[----:B------:R-:W4:Y:S01]  /*1bda0*/  LDL.LU.64 R248, [R1+0x440] ;  /* 0x0004400001f87983 */ /* 0x000f220000300a00 */
[----:B------:R-:W-:-:S03]  /*1bdb0*/  IMAD.WIDE R240, R2, 0x4, R240 ;  /* 0x0000000402f07825 */ /* 0x000fc600078e02f0 */
[----:B------:R-:W-:Y:S04]  /*1bdc0*/  LDGSTS.E [R18+0x28000], desc[UR4][R186.64], !P5 ;  /* 0x28000000ba127fae */ /* 0x000fe8000e921844 */
[----:B------:R1:W-:Y:S04]  /*1bdd0*/  STL.64 [R1+0xf08], R240 ;  /* 0x000f08f001007387 */ /* 0x0003e80000100a00 */
[----:B------:R1:W-:Y:S01]  /*1bde0*/  LDGSTS.E [R18+0x2c000], desc[UR4][R20.64], !P5 ;  /* 0x2c00000014127fae */ /* 0x0003e2000e921844 */
[----:B---3--:R-:W-:-:S03]  /*1bdf0*/  IMAD.WIDE R188, R2, 0x4, R12 ;  /* 0x0000000402bc7825 */ /* 0x008fc600078e020c */
[----:B------:R-:W3:Y:S04]  /*1be00*/  LDL.LU.64 R12, [R1+0x438] ;  /* 0x00043800010c7983 */ /* 0x000ee80000300a00 */
[----:B------:R-:W-:Y:S01]  /*1be10*/  STL.64 [R1+0xf00], R188 ;  /* 0x000f00bc01007387 */ /* 0x000fe20000100a00 */
[----:B-1----:R-:W-:-:S03]  /*1be20*/  IMAD.WIDE R20, R2, 0x4, R250 ;  /* 0x0000000402147825 */ /* 0x002fc600078e02fa */
[----:B------:R-:W3:Y:S01]  /*1be30*/  LDL.LU.64 R250, [R1+0x430] ;  /* 0x0004300001fa7983 */ /* 0x000ee20000300a00 */
[----:B------:R-:W-:Y:S02]  /*1be40*/  VIADD R4, R183, 0xffffffb2 ;  /* 0xffffffb2b7047836 */ /* 0x000fe40000000000 */
[----:B------:R-:W-:Y:S01]  /*1be50*/  IMAD.WIDE R186, R2, 0x4, R242 ;  /* 0x0000000402ba7825 */ /* 0x000fe200078e02f2 */
[----:B------:R-:W1:Y:S02]  /*1be60*/  LDC R183, c[0x0][0x230] ;  /* 0x00008c00ffb77b82 */ /* 0x000e640000000800 */
[----:B------:R-:W-:Y:S01]  /*1be70*/  ISETP.GE.U32.AND P4, PT, R4, 0x7fffff73, PT ;  /* 0x7fffff730400780c */ /* 0x000fe20003f86070 */
[----:B------:R-:W-:Y:S01]  /*1be80*/  VIADD R4, R182, 0xffffffb1 ;  /* 0xffffffb1b6047836 */ /* 0x000fe20000000000 */
[----:B------:R1:W-:Y:S04]  /*1be90*/  STL.64 [R1+0xef8], R186 ;  /* 0x000ef8ba01007387 */ /* 0x0003e80000100a00 */
[----:B------:R-:W-:Y:S01]  /*1bea0*/  ISETP.GE.U32.AND P3, PT, R4, 0x7fffff72, PT ;  /* 0x7fffff720400780c */ /* 0x000fe20003f66070 */
[----:B------:R2:W-:Y:S06]  /*1beb0*/  STL.64 [R1+0xef0], R20 ;  /* 0x000ef01401007387 */ /* 0x0005ec0000100a00 */
[----:B------:R-:W-:Y:S01]  /*1bec0*/  LDGSTS.E [R18+0x20004], desc[UR4][R240.64], !P4 ;  /* 0x20004000f0127fae */ /* 0x000fe2000e121844 */
[----:B------:R-:W3:Y:S03]  /*1bed0*/  LDC R182, c[0x0][0x230] ;  /* 0x00008c00ffb67b82 */ /* 0x000ee60000000800 */
[----:B------:R-:W-:Y:S04]  /*1bee0*/  LDGSTS.E [R18+0x24004], desc[UR4][R188.64], !P4 ;  /* 0x24004000bc127fae */ /* 0x000fe8000e121844 */
[----:B------:R1:W-:Y:S04]  /*1bef0*/  LDGSTS.E [R18+0x28004], desc[UR4][R186.64], !P4 ;  /* 0x28004000ba127fae */ /* 0x0003e8000e121844 */
[----:B------:R2:W-:Y:S01]  /*1bf00*/  LDGSTS.E [R18+0x2c004], desc[UR4][R20.64], !P4 ;  /* 0x2c00400014127fae */ /* 0x0005e2000e121844 */
[----:B------:R-:W-:-:S02]  /*1bf10*/  VIADD R4, R185, 0xffffffb0 ;  /* 0xffffffb0b9047836 */ /* 0x000fc40000000000 */
[----:B------:R-:W3:Y:S01]  /*1bf20*/  LDC R185, c[0x0][0x230] ;  /* 0x00008c00ffb97b82 */ /* 0x000ee20000000800 */
[----:B------:R-:W3:Y:S04]  /*1bf30*/  LDL.LU.64 R240, [R1+0x108] ;  /* 0x0001080001f07983 */ /* 0x000ee80000300a00 */
[----:B------:R-:W3:Y:S01]  /*1bf40*/  LDL.LU.64 R242, [R1+0x100] ;  /* 0x0001000001f27983 */ /* 0x000ee20000300a00 */
[----:B------:R-:W-:Y:S01]  /*1bf50*/  ISETP.GE.U32.AND P1, PT, R4, 0x7fffff71, PT ;  /* 0x7fffff710400780c */ /* 0x000fe20003f26070 */
[----:B-1----:R-:W-:-:S05]  /*1bf60*/  IMAD.WIDE R186, R2, 0x4, R244 ;  /* 0x0000000402ba7825 */ /* 0x002fca00078e02f4 */
[----:B------:R1:W-:Y:S04]  /*1bf70*/  STL.64 [R1+0xee8], R186 ;  /* 0x000ee8ba01007387 */ /* 0x0003e80000100a00 */
[----:B------:R-:W3:Y:S01]  /*1bf80*/  LDL.LU.64 R244, [R1+0xf8] ;  /* 0x0000f80001f47983 */ /* 0x000ee20000300a00 */
[----:B--2---:R-:W-:-:S03]  /*1bf90*/  IMAD.WIDE R20, R2, 0x4, R246 ;  /* 0x0000000402147825 */ /* 0x004fc600078e02f6 */
[----:B------:R1:W-:Y:S04]  /*1bfa0*/  LDGSTS.E [R18+0x20008], desc[UR4][R186.64], !P3 ;  /* 0x20008000ba127fae */ /* 0x0003e8000d921844 */
[----:B------:R-:W-:Y:S04]  /*1bfb0*/  STL.64 [R1+0xee0], R20 ;  /* 0x000ee01401007387 */ /* 0x000fe80000100a00 */
[----:B------:R-:W2:Y:S04]  /*1bfc0*/  LDL.LU.64 R246, [R1+0xf0] ;  /* 0x0000f00001f67983 */ /* 0x000ea80000300a00 */
[----:B------:R3:W-:Y:S01]  /*1bfd0*/  LDGSTS.E [R18+0x24008], desc[UR4][R20.64], !P3 ;  /* 0x2400800014127fae */ /* 0x0007e2000d921844 */
[----:B------:R-:W-:-:S04]  /*1bfe0*/  IMAD.WIDE R14, R2, 0x4, R14 ;  /* 0x00000004020e7825 */ /* 0x000fc800078e020e */
[C---:B----4-:R-:W-:Y:S01]  /*1bff0*/  IMAD.WIDE R10, R2.reuse, 0x4, R10 ;  /* 0x00000004020a7825 */ /* 0x050fe200078e020a */
[----:B------:R-:W-:Y:S04]  /*1c000*/  STL.64 [R1+0xed8], R14 ;  /* 0x000ed80e01007387 */ /* 0x000fe80000100a00 */
[----:B------:R4:W-:Y:S04]  /*1c010*/  STL.64 [R1+0xed0], R10 ;  /* 0x000ed00a01007387 */ /* 0x0009e80000100a00 */
[----:B------:R-:W-:Y:S01]  /*1c020*/  LDGSTS.E [R18+0x28008], desc[UR4][R14.64], !P3 ;  /* 0x280080000e127fae */ /* 0x000fe2000d921844 */
[----:B------:R-:W-:-:S03]  /*1c030*/  IMAD.WIDE R238, R2, 0x4, R238 ;  /* 0x0000000402ee7825 */ /* 0x000fc600078e02ee */
[----:B------:R-:W-:Y:S04]  /*1c040*/  LDGSTS.E [R18+0x2c008], desc[UR4][R10.64], !P3 ;  /* 0x2c0080000a127fae */ /* 0x000fe8000d921844 */
[----:B------:R-:W2:Y:S01]  /*1c050*/  LDL.LU.64 R188, [R1+0xe8] ;  /* 0x0000e80001bc7983 */ /* 0x000ea20000300a00 */
[----:B-1----:R-:W-:-:S03]  /*1c060*/  IMAD.WIDE R186, R2, 0x4, R248 ;  /* 0x0000000402ba7825 */ /* 0x002fc600078e02f8 */
[----:B------:R-:W-:Y:S04]  /*1c070*/  LDGSTS.E [R18+0x2000c], desc[UR4][R238.64], !P1 ;  /* 0x2000c000ee127fae */ /* 0x000fe8000c921844 */
[----:B----4-:R-:W4:Y:S04]  /*1c080*/  LDL.LU.64 R10, [R1+0xe0] ;  /* 0x0000e000010a7983 */ /* 0x010f280000300a00 */
[----:B------:R-:W-:Y:S04]  /*1c090*/  STL.64 [R1+0xec8], R238 ;  /* 0x000ec8ee01007387 */ /* 0x000fe80000100a00 */
[----:B------:R-:W4:Y:S04]  /*1c0a0*/  LDL.LU.64 R14, [R1+0xd8] ;  /* 0x0000d800010e7983 */ /* 0x000f280000300a00 */
[----:B------:R-:W-:Y:S01]  /*1c0b0*/  STL.64 [R1+0xec0], R186 ;  /* 0x000ec0ba01007387 */ /* 0x000fe20000100a00 */
[----:B---3--:R-:W-:-:S03]  /*1c0c0*/  IMAD.WIDE R20, R2, 0x4, R12 ;  /* 0x0000000402147825 */ /* 0x008fc600078e020c */
[----:B------:R-:W3:Y:S04]  /*1c0d0*/  LDL.LU.64 R248, [R1+0xd0] ;  /* 0x0000d00001f87983 */ /* 0x000ee80000300a00 */
[----:B------:R1:W-:Y:S01]  /*1c0e0*/  LDGSTS.E [R18+0x2400c], desc[UR4][R186.64], !P1 ;  /* 0x2400c000ba127fae */ /* 0x0003e2000c921844 */
[----:B------:R-:W-:-:S03]  /*1c0f0*/  IMAD.WIDE R12, R2, 0x4, R250 ;  /* 0x00000004020c7825 */ /* 0x000fc600078e02fa */
[----:B------:R-:W-:Y:S04]  /*1c100*/  STL.64 [R1+0xeb8], R20 ;  /* 0x000eb81401007387 */ /* 0x000fe80000100a00 */
[----:B------:R2:W-:Y:S04]  /*1c110*/  LDGSTS.E [R18+0x2800c], desc[UR4][R20.64], !P1 ;  /* 0x2800c00014127fae */ /* 0x0005e8000c921844 */
[----:B------:R1:W-:Y:S04]  /*1c120*/  STL.64 [R1+0xeb0], R12 ;  /* 0x000eb00c01007387 */ /* 0x0003e80000100a00 */
[----:B------:R-:W-:Y:S04]  /*1c130*/  LDGSTS.E [R18+0x2c00c], desc[UR4][R12.64], !P1 ;  /* 0x2c00c0000c127fae */ /* 0x000fe8000c921844 */
[----:B-1----:R-:W3:Y:S04]  /*1c140*/  LDL.LU.64 R12, [R1+0xc8] ;  /* 0x0000c800010c7983 */ /* 0x002ee80000300a00 */
[----:B------:R-:W3:Y:S04]  /*1c150*/  LDL.LU.64 R238, [R1+0xc0] ;  /* 0x0000c00001ee7983 */ /* 0x000ee80000300a00 */
[----:B------:R-:W3:Y:S01]  /*1c160*/  LDL.LU.64 R250, [R1+0xb8] ;  /* 0x0000b80001fa7983 */ /* 0x000ee20000300a00 */
[----:B------:R-:W-:-:S02]  /*1c170*/  VIADD R4, R184, 0xffffff93 ;  /* 0xffffff93b8047836 */ /* 0x000fc40000000000 */
[----:B------:R-:W-:Y:S01]  /*1c180*/  IMAD.WIDE R240, R2, 0x4, R240 ;  /* 0x0000000402f07825 */ /* 0x000fe200078e02f0 */
[----:B------:R-:W1:Y:S02]  /*1c190*/  LDC R184, c[0x0][0x230] ;  /* 0x00008c00ffb87b82 */ /* 0x000e640000000800 */
[----:B------:R-:W-:Y:S01]  /*1c1a0*/  ISETP.GE.U32.AND P0, PT, R4, 0x7fffff54, PT ;  /* 0x7fffff540400780c */ /* 0x000fe20003f06070 */
[----:B------:R-:W-:Y:S01]  /*1c1b0*/  IMAD.WIDE R242, R2, 0x4, R242 ;  /* 0x0000000402f27825 */ /* 0x000fe200078e02f2 */
[----:B------:R1:W-:Y:S01]  /*1c1c0*/  STL.64 [R1+0xea8], R240 ;  /* 0x000ea8f001007387 */ /* 0x0003e20000100a00 */
[----:B------:R-:W-:-:S03]  /*1c1d0*/  IADD3 R4, R183, -0x6e, RZ ;  /* 0xffffff92b7047810 */ /* 0x000fc60007ffe0ff */
[----:B------:R2:W-:Y:S01]  /*1c1e0*/  STL.64 [R1+0xea0], R242 ;  /* 0x000ea0f201007387 */ /* 0x0005e20000100a00 */
[----:B------:R-:W-:-:S06]  /*1c1f0*/  ISETP.GE.U32.AND P6, PT, R4, 0x7fffff53, PT ;  /* 0x7fffff530400780c */ /* 0x000fcc0003fc6070 */
[----:B------:R-:W-:Y:S01]  /*1c200*/  LDGSTS.E [R18+0x30000], desc[UR4][R240.64], !P0 ;  /* 0x30000000f0127fae */ /* 0x000fe2000c121844 */
[----:B------:R-:W3:Y:S03]  /*1c210*/  LDC R183, c[0x0][0x230] ;  /* 0x00008c00ffb77b82 */ /* 0x000ee60000000800 */
[----:B------:R-:W-:Y:S01]  /*1c220*/  LDGSTS.E [R18+0x34000], desc[UR4][R242.64], !P0 ;  /* 0x34000000f2127fae */ /* 0x000fe2000c121844 */
[----:B------:R-:W-:-:S05]  /*1c230*/  IMAD.WIDE R186, R2, 0x4, R244 ;  /* 0x0000000402ba7825 */ /* 0x000fca00078e02f4 */
[----:B------:R2:W-:Y:S04]  /*1c240*/  STL.64 [R1+0xe98], R186 ;  /* 0x000e98ba01007387 */ /* 0x0005e80000100a00 */
[----:B-1----:R-:W3:Y:S01]  /*1c250*/  LDL.LU.64 R240, [R1+0xb0] ;  /* 0x0000b00001f07983 */ /* 0x002ee20000300a00 */
[----:B--2---:R-:W-:-:S03]  /*1c260*/  IMAD.WIDE R20, R2, 0x4, R246 ;  /* 0x0000000402147825 */ /* 0x004fc600078e02f6 */
[----:B------:R1:W-:Y:S04]  /*1c270*/  LDGSTS.E [R18+0x38000], desc[UR4][R186.64], !P0 ;  /* 0x38000000ba127fae */ /* 0x0003e8000c121844 */
[----:B------:R4:W-:Y:S04]  /*1c280*/  STL.64 [R1+0xe90], R20 ;  /* 0x000e901401007387 */ /* 0x0009e80000100a00 */
[----:B------:R4:W-:Y:S04]  /*1c290*/  LDGSTS.E [R18+0x3c000], desc[UR4][R20.64], !P0 ;  /* 0x3c00000014127fae */ /* 0x0009e8000c121844 */
[----:B------:R-:W2:Y:S04]  /*1c2a0*/  LDL.LU.64 R246, [R1+0xa8] ;  /* 0x0000a80001f67983 */ /* 0x000ea80000300a00 */
[----:B------:R-:W2:Y:S04]  /*1c2b0*/  LDL.LU.64 R244, [R1+0xa0] ;  /* 0x0000a00001f47983 */ /* 0x000ea80000300a00 */
[----:B------:R-:W2:Y:S01]  /*1c2c0*/  LDL.LU.64 R242, [R1+0x98] ;  /* 0x0000980001f27983 */ /* 0x000ea20000300a00 */
[----:B-1----:R-:W-:-:S04]  /*1c2d0*/  IMAD.WIDE R186, R2, 0x4, R188 ;  /* 0x0000000402ba7825 */ /* 0x002fc800078e02bc */
[C---:B----4-:R-:W-:Y:S01]  /*1c2e0*/  IMAD.WIDE R20, R2.reuse, 0x4, R10 ;  /* 0x0000000402147825 */ /* 0x050fe200078e020a */
[----:B------:R-:W-:Y:S03]  /*1c2f0*/  STL.64 [R1+0xe88], R186 ;  /* 0x000e88ba01007387 */ /* 0x000fe60000100a00 */
[C---:B------:R-:W-:Y:S01]  /*1c300*/  IMAD.WIDE R14, R2.reuse, 0x4, R14 ;  /* 0x00000004020e7825 */ /* 0x040fe200078e020e */
[----:B------:R-:W-:Y:S04]  /*1c310*/  STL.64 [R1+0xe80], R20 ;  /* 0x000e801401007387 */ /* 0x000fe80000100a00 */
[----:B------:R-:W-:Y:S01]  /*1c320*/  STL.64 [R1+0xe78], R14 ;  /* 0x000e780e01007387 */ /* 0x000fe20000100a00 */
[----:B---3--:R-:W-:-:S03]  /*1c330*/  IMAD.WIDE R10, R2, 0x4, R248 ;  /* 0x00000004020a7825 */ /* 0x008fc600078e02f8 */
[----:B------:R1:W-:Y:S04]  /*1c340*/  LDGSTS.E [R18+0x30004], desc[UR4][R186.64], !P6 ;  /* 0x30004000ba127fae */ /* 0x0003e8000f121844 */
[----:B------:R-:W3:Y:S04]  /*1c350*/  LDL.LU.64 R248, [R1+0x90] ;  /* 0x0000900001f87983 */ /* 0x000ee80000300a00 */
[----:B------:R4:W-:Y:S04]  /*1c360*/  LDGSTS.E [R18+0x34004], desc[UR4][R20.64], !P6 ;  /* 0x3400400014127fae */ /* 0x0009e8000f121844 */
[----:B------:R4:W-:Y:S04]  /*1c370*/  LDGSTS.E [R18+0x38004], desc[UR4][R14.64], !P6 ;  /* 0x380040000e127fae */ /* 0x0009e8000f121844 */
[----:B------:R1:W-:Y:S04]  /*1c380*/  STL.64 [R1+0xe70], R10 ;  /* 0x000e700a01007387 */ /* 0x0003e80000100a00 */
[----:B------:R-:W-:Y:S01]  /*1c390*/  LDGSTS.E [R18+0x3c004], desc[UR4][R10.64], !P6 ;  /* 0x3c0040000a127fae */ /* 0x000fe2000f121844 */
[----:B------:R-:W-:-:S03]  /*1c3a0*/  IMAD.WIDE R188, R2, 0x4, R12 ;  /* 0x0000000402bc7825 */ /* 0x000fc600078e020c */
[----:B-1----:R-:W3:Y:S01]  /*1c3b0*/  LDL.LU.64 R10, [R1+0x428] ;  /* 0x00042800010a7983 */ /* 0x002ee20000300a00 */
[----:B------:R-:W-:-:S03]  /*1c3c0*/  IMAD.WIDE R186, R2, 0x4, R238 ;  /* 0x0000000402ba7825 */ /* 0x000fc600078e02ee */
[----:B------:R1:W-:Y:S01]  /*1c3d0*/  STL.64 [R1+0xe68], R188 ;  /* 0x000e68bc01007387 */ /* 0x0003e20000100a00 */
[----:B----4-:R-:W-:-:S03]  /*1c3e0*/  IMAD.WIDE R20, R2, 0x4, R250 ;  /* 0x0000000402147825 */ /* 0x010fc600078e02fa */
[----:B------:R-:W4:Y:S04]  /*1c3f0*/  LDL.LU.64 R12, [R1+0x420] ;  /* 0x00042000010c7983 */ /* 0x000f280000300a00 */
[----:B------:R2:W-:Y:S04]  /*1c400*/  STL.64 [R1+0xe60], R186 ;  /* 0x000e60ba01007387 */ /* 0x0005e80000100a00 */
[----:B------:R-:W4:Y:S04]  /*1c410*/  LDL.LU.64 R238, [R1+0x418] ;  /* 0x0004180001ee7983 */ /* 0x000f280000300a00 */
[----:B------:R-:W-:Y:S04]  /*1c420*/  STL.64 [R1+0xe58], R20 ;  /* 0x000e581401007387 */ /* 0x000fe80000100a00 */
[----:B------:R-:W4:Y:S01]  /*1c430*/  LDL.LU.64 R250, [R1+0x410] ;  /* 0x0004100001fa7983 */ /* 0x000f220000300a00 */
[----:B------:R-:W-:-:S02]  /*1c440*/  VIADD R4, R182, 0xffffff91 ;  /* 0xffffff91b6047836 */ /* 0x000fc40000000000 */
[----:B------:R-:W4:Y:S03]  /*1c450*/  LDC R182, c[0x0][0x230] ;  /* 0x00008c00ffb67b82 */ /* 0x000f260000000800 */
[----:B------:R-:W-:Y:S01]  /*1c460*/  ISETP.GE.U32.AND P5, PT, R4, 0x7fffff52, PT ;  /* 0x7fffff520400780c */ /* 0x000fe20003fa6070 */
[----:B------:R-:W-:-:S04]  /*1c470*/  VIADD R4, R184, 0xffffff90 ;  /* 0xffffff90b8047836 */ /* 0x000fc80000000000 */
[----:B------:R-:W4:Y:S01]  /*1c480*/  LDC R184, c[0x0][0x230] ;  /* 0x00008c00ffb87b82 */ /* 0x000f220000000800 */
[----:B------:R-:W-:Y:S01]  /*1c490*/  ISETP.GE.U32.AND P4, PT, R4, 0x7fffff51, PT ;  /* 0x7fffff510400780c */ /* 0x000fe20003f86070 */
[----:B------:R-:W-:-:S06]  /*1c4a0*/  VIADD R4, R185, 0xffffffaf ;  /* 0xffffffafb9047836 */ /* 0x000fcc0000000000 */
[----:B------:R-:W-:Y:S01]  /*1c4b0*/  LDGSTS.E [R18+0x30008], desc[UR4][R188.64], !P5 ;  /* 0x30008000bc127fae */ /* 0x000fe2000e921844 */
[----:B------:R-:W4:Y:S03]  /*1c4c0*/  LDC R185, c[0x0][0x230] ;  /* 0x00008c00ffb97b82 */ /* 0x000f260000000800 */
[----:B------:R2:W-:Y:S04]  /*1c4d0*/  LDGSTS.E [R18+0x34008], desc[UR4][R186.64], !P5 ;  /* 0x34008000ba127fae */ /* 0x0005e8000e921844 */
[----:B------:R3:W-:Y:S01]  /*1c4e0*/  LDGSTS.E [R18+0x38008], desc[UR4][R20.64], !P5 ;  /* 0x3800800014127fae */ /* 0x0007e2000e921844 */
[----:B------:R-:W-:Y:S01]  /*1c4f0*/  ISETP.GE.U32.AND P3, PT, R4, 0x7fffff70, PT ;  /* 0x7fffff700400780c */ /* 0x000fe20003f66070 */
[----:B------:R-:W-:-:S05]  /*1c500*/  IMAD.WIDE R14, R2, 0x4, R240 ;  /* 0x00000004020e7825 */ /* 0x000fca00078e02f0 */
[----:B------:R2:W-:Y:S04]  /*1c510*/  STL.64 [R1+0xe50], R14 ;  /* 0x000e500e01007387 */ /* 0x0005e80000100a00 */
[----:B-1----:R-:W4:Y:S04]  /*1c520*/  LDL.LU.64 R188, [R1+0x408] ;  /* 0x0004080001bc7983 */ /* 0x002f280000300a00 */
[----:B------:R-:W-:Y:S01]  /*1c530*/  LDGSTS.E [R18+0x3c008], desc[UR4][R14.64], !P5 ;  /* 0x3c0080000e127fae */ /* 0x000fe2000e921844 */
[----:B--2---:R-:W-:-:S04]  /*1c540*/  IMAD.WIDE R246, R2, 0x4, R246 ;  /* 0x0000000402f67825 */ /* 0x004fc800078e02f6 */
[C---:B------:R-:W-:Y:S01]  /*1c550*/  IMAD.WIDE R244, R2.reuse, 0x4, R244 ;  /* 0x0000000402f47825 */ /* 0x040fe200078e02f4 */
[----:B------:R-:W-:Y:S03]  /*1c560*/  STL.64 [R1+0xe48], R246 ;  /* 0x000e48f601007387 */ /* 0x000fe60000100a00 */
[C---:B------:R-:W-:Y:S01]  /*1c570*/  IMAD.WIDE R186, R2.reuse, 0x4, R242 ;  /* 0x0000000402ba7825 */ /* 0x040fe200078e02f2 */
[----:B------:R-:W2:Y:S04]  /*1c580*/  LDL.LU.64 R14, [R1+0x400] ;  /* 0x00040000010e7983 */ /* 0x000ea80000300a00 */
[----:B------:R1:W-:Y:S04]  /*1c590*/  STL.64 [R1+0xe40], R244 ;  /* 0x000e40f401007387 */ /* 0x0003e80000100a00 */
[----:B------:R-:W2:Y:S04]  /*1c5a0*/  LDL.LU.64 R240, [R1+0x3f8] ;  /* 0x0003f80001f07983 */ /* 0x000ea80000300a00 */
[----:B------:R-:W-:Y:S04]  /*1c5b0*/  STL.64 [R1+0xe38], R186 ;  /* 0x000e38ba01007387 */ /* 0x000fe80000100a00 */
[----:B------:R-:W2:Y:S04]  /*1c5c0*/  LDL.LU.64 R242, [R1+0x3f0] ;  /* 0x0003f00001f27983 */ /* 0x000ea80000300a00 */
[----:B------:R-:W-:Y:S04]  /*1c5d0*/  LDGSTS.E [R18+0x3000c], desc[UR4][R246.64], !P4 ;  /* 0x3000c000f6127fae */ /* 0x000fe8000e121844 */
[----:B------:R-:W-:Y:S04]  /*1c5e0*/  LDGSTS.E [R18+0x3400c], desc[UR4][R244.64], !P4 ;  /* 0x3400c000f4127fae */ /* 0x000fe8000e121844 */
[----:B------:R-:W-:Y:S01]  /*1c5f0*/  LDGSTS.E [R18+0x3800c], desc[UR4][R186.64], !P4 ;  /* 0x3800c000ba127fae */ /* 0x000fe2000e121844 */
[----:B---3--:R-:W-:-:S05]  /*1c600*/  IMAD.WIDE R20, R2, 0x4, R248 ;  /* 0x0000000402147825 */ /* 0x008fca00078e02f8 */
[----:B------:R4:W-:Y:S04]  /*1c610*/  STL.64 [R1+0xe30], R20 ;  /* 0x000e301401007387 */ /* 0x0009e80000100a00 */
[----:B-1----:R-:W3:Y:S04]  /*1c620*/  LDL.LU.64 R244, [R1+0x3e8] ;  /* 0x0003e80001f47983 */ /* 0x002ee80000300a00 */
[----:B------:R-:W3:Y:S04]  /*1c630*/  LDL.LU.64 R246, [R1+0x3e0] ;  /* 0x0003e00001f67983 */ /* 0x000ee80000300a00 */
[----:B------:R-:W3:Y:S04]  /*1c640*/  LDL.LU.64 R248, [R1+0x3d8] ;  /* 0x0003d80001f87983 */ /* 0x000ee80000300a00 */
[----:B------:R4:W-:Y:S04]  /*1c650*/  LDGSTS.E [R18+0x3c00c], desc[UR4][R20.64], !P4 ;  /* 0x3c00c00014127fae */ /* 0x0009e8000e121844 */
[----:B------:R1:W-:Y:S01]  /*1c660*/  STL.64 [R1+0x3200], R18 ;  /* 0x0032001201007387 */ /* 0x0003e20000100a00 */
[----:B------:R-:W-:-:S04]  /*1c670*/  IMAD.WIDE R10, R2, 0x4, R10 ;  /* 0x00000004020a7825 */ /* 0x000fc800078e020a */
[C---:B----4-:R-:W-:Y:S01]  /*1c680*/  IMAD.WIDE R20, R2.reuse, 0x4, R12 ;  /* 0x0000000402147825 */ /* 0x050fe200078e020c */
[----:B------:R4:W-:Y:S03]  /*1c690*/  STL.64 [R1+0xe28], R10 ;  /* 0x000e280a01007387 */ /* 0x0009e60000100a00 */
[C---:B-1----:R-:W-:Y:S01]  /*1c6a0*/  IMAD.WIDE R18, R2.reuse, 0x4, R238 ;  /* 0x0000000402127825 */ /* 0x042fe200078e02ee */
[----:B------:R-:W-:Y:S04]  /*1c6b0*/  STL.64 [R1+0xe20], R20 ;  /* 0x000e201401007387 */ /* 0x000fe80000100a00 */
[----:B------:R-:W-:Y:S01]  /*1c6c0*/  LDGSTS.E [R17+0x20000], desc[UR4][R10.64], !P3 ;  /* 0x200000000a117fae */ /* 0x000fe2000d921844 */
[----:B------:R-:W-:-:S03]  /*1c6d0*/  IMAD.WIDE R12, R2, 0x4, R250 ;  /* 0x00000004020c7825 */ /* 0x000fc600078e02fa */
[----:B------:R-:W-:Y:S04]  /*1c6e0*/  STL.64 [R1+0xe18], R18 ;  /* 0x000e181201007387 */ /* 0x000fe80000100a00 */
[----:B------:R2:W-:Y:S04]  /*1c6f0*/  LDGSTS.E [R17+0x24000], desc[UR4][R20.64], !P3 ;  /* 0x2400000014117fae */ /* 0x0005e8000d921844 */
[----:B----4-:R-:W4:Y:S04]  /*1c700*/  LDL.LU.64 R10, [R1+0x3d0] ;  /* 0x0003d000010a7983 */ /* 0x010f280000300a00 */
[----:B------:R1:W-:Y:S04]  /*1c710*/  LDGSTS.E [R17+0x28000], desc[UR4][R18.64], !P3 ;  /* 0x2800000012117fae */ /* 0x0003e8000d921844 */
[----:B------:R1:W-:Y:S04]  /*1c720*/  STL.64 [R1+0xe10], R12 ;  /* 0x000e100c01007387 */ /* 0x0003e80000100a00 */
[----:B------:R-:W-:Y:S04]  /*1c730*/  LDGSTS.E [R17+0x2c000], desc[UR4][R12.64], !P3 ;  /* 0x2c0000000c117fae */ /* 0x000fe8000d921844 */
[----:B-1----:R-:W4:Y:S04]  /*1c740*/  LDL.LU.64 R12, [R1+0x3c8] ;  /* 0x0003c800010c7983 */ /* 0x002f280000300a00 */
        /* <DEDUP_REMOVED lines=8> */
[----:B------:R-:W-:-:S05]  /*1c7d0*/  IMAD.WIDE R186, R2, 0x4, R188 ;  /* 0x0000000402ba7825 */ /* 0x000fca00078e02bc */
[----:B------:R-:W-:Y:S04]  /*1c7e0*/  STL.64 [R1+0xe08], R186 ;  /* 0x000e08ba01007387 */ /* 0x000fe80000100a00 */
[----:B------:R-:W-:Y:S01]  /*1c7f0*/  LDGSTS.E [R17+0x20004], desc[UR4][R186.64], !P1 ;  /* 0x20004000ba117fae */ /* 0x000fe2000c921844 */
[----:B--2---:R-:W-:-:S05]  /*1c800*/  IMAD.WIDE R20, R2, 0x4, R14 ;  /* 0x0000000402147825 */ /* 0x004fca00078e020e */
[----:B------:R3:W-:Y:S01]  /*1c810*/  STL.64 [R1+0xe00], R20 ;  /* 0x000e001401007387 */ /* 0x0007e20000100a00 */
[----:B------:R-:W-:-:S03]  /*1c820*/  IMAD.WIDE R18, R2, 0x4, R240 ;  /* 0x0000000402127825 */ /* 0x000fc600078e02f0 */
[----:B------:R3:W-:Y:S04]  /*1c830*/  LDGSTS.E [R17+0x24004], desc[UR4][R20.64], !P1 ;  /* 0x2400400014117fae */ /* 0x0007e8000c921844 */
[----:B------:R2:W-:Y:S01]  /*1c840*/  STL.64 [R1+0xdf8], R18 ;  /* 0x000df81201007387 */ /* 0x0005e20000100a00 */
[----:B------:R-:W-:-:S03]  /*1c850*/  IMAD.WIDE R14, R2, 0x4, R242 ;  /* 0x00000004020e7825 */ /* 0x000fc600078e02f2 */
[----:B------:R2:W-:Y:S04]  /*1c860*/  LDGSTS.E [R17+0x28004], desc[UR4][R18.64], !P1 ;  /* 0x2800400012117fae */ /* 0x0005e8000c921844 */
[----:B------:R-:W4:Y:S04]  /*1c870*/  LDL.LU.64 R240, [R1+0x3b0] ;  /* 0x0003b00001f07983 */ /* 0x000f280000300a00 */
[----:B------:R1:W-:Y:S04]  /*1c880*/  STL.64 [R1+0xdf0], R14 ;  /* 0x000df00e01007387 */ /* 0x0003e80000100a00 */
[----:B------:R1:W-:Y:S01]  /*1c890*/  LDGSTS.E [R17+0x2c004], desc[UR4][R14.64], !P1 ;  /* 0x2c0040000e117fae */ /* 0x0003e2000c921844 */
[----:B---3--:R-:W-:-:S03]  /*1c8a0*/  IMAD.WIDE R20, R2, 0x4, R244 ;  /* 0x0000000402147825 */ /* 0x008fc600078e02f4 */
[----:B------:R-:W3:Y:S01]  /*1c8b0*/  LDL.LU.64 R244, [R1+0x88] ;  /* 0x0000880001f47983 */ /* 0x000ee20000300a00 */
[----:B--2---:R-:W-:-:S03]  /*1c8c0*/  IMAD.WIDE R18, R2, 0x4, R246 ;  /* 0x0000000402127825 */ /* 0x004fc600078e02f6 */
[----:B------:R2:W-:Y:S01]  /*1c8d0*/  STL.64 [R1+0xde8], R20 ;  /* 0x000de81401007387 */ /* 0x0005e20000100a00 */
[----:B-1----:R-:W-:-:S03]  /*1c8e0*/  IMAD.WIDE R14, R2, 0x4, R248 ;  /* 0x00000004020e7825 */ /* 0x002fc600078e02f8 */
[----:B------:R-:W3:Y:S04]  /*1c8f0*/  LDL.LU.64 R242, [R1+0x80] ;  /* 0x0000800001f27983 */ /* 0x000ee80000300a00 */
[----:B------:R1:W-:Y:S04]  /*1c900*/  STL.64 [R1+0xde0], R18 ;  /* 0x000de01201007387 */ /* 0x0003e80000100a00 */
[----:B------:R-:W3:Y:S04]  /*1c910*/  LDL.LU.64 R246, [R1+0x78] ;  /* 0x0000780001f67983 */ /* 0x000ee80000300a00 */
[----:B------:R1:W-:Y:S04]  /*1c920*/  STL.64 [R1+0xdd8], R14 ;  /* 0x000dd80e01007387 */ /* 0x0003e80000100a00 */
[----:B------:R-:W3:Y:S04]  /*1c930*/  LDL.LU.64 R248, [R1+0x70] ;  /* 0x0000700001f87983 */ /* 0x000ee80000300a00 */
[----:B------:R2:W-:Y:S04]  /*1c940*/  LDGSTS.E [R17+0x20008], desc[UR4][R20.64], !P0 ;  /* 0x2000800014117fae */ /* 0x0005e8000c121844 */
[----:B------:R1:W-:Y:S04]  /*1c950*/  LDGSTS.E [R17+0x24008], desc[UR4][R18.64], !P0 ;  /* 0x2400800012117fae */ /* 0x0003e8000c121844 */
[----:B------:R1:W-:Y:S01]  /*1c960*/  LDGSTS.E [R17+0x28008], desc[UR4][R14.64], !P0 ;  /* 0x280080000e117fae */ /* 0x0003e2000c121844 */
[----:B----4-:R-:W-:-:S05]  /*1c970*/  IMAD.WIDE R10, R2, 0x4, R10 ;  /* 0x00000004020a7825 */ /* 0x010fca00078e020a */
[----:B------:R4:W-:Y:S04]  /*1c980*/  STL.64 [R1+0xdd0], R10 ;  /* 0x000dd00a01007387 */ /* 0x0009e80000100a00 */
[----:B------:R-:W3:Y:S04]  /*1c990*/  LDL.LU.64 R186, [R1+0x68] ;  /* 0x0000680001ba7983 */ /* 0x000ee80000300a00 */
[----:B------:R-:W-:Y:S01]  /*1c9a0*/  LDGSTS.E [R17+0x2c008], desc[UR4][R10.64], !P0 ;  /* 0x2c0080000a117fae */ /* 0x000fe2000c121844 */
[----:B--2---:R-:W-:-:S04]  /*1c9b0*/  IMAD.WIDE R20, R2, 0x4, R12 ;  /* 0x0000000402147825 */ /* 0x004fc800078e020c */
[C---:B-1----:R-:W-:Y:S01]  /*1c9c0*/  IMAD.WIDE R18, R2.reuse, 0x4, R238 ;  /* 0x0000000402127825 */ /* 0x042fe200078e02ee */
[----:B------:R-:W-:Y:S03]  /*1c9d0*/  STL.64 [R1+0xdc8], R20 ;  /* 0x000dc81401007387 */ /* 0x000fe60000100a00 */
[----:B------:R-:W-:Y:S01]  /*1c9e0*/  IMAD.WIDE R14, R2, 0x4, R250 ;  /* 0x00000004020e7825 */ /* 0x000fe200078e02fa */
[----:B------:R-:W2:Y:S04]  /*1c9f0*/  LDL.LU.64 R188, [R1+0x60] ;  /* 0x0000600001bc7983 */ /* 0x000ea80000300a00 */
[----:B------:R-:W-:Y:S04]  /*1ca00*/  STL.64 [R1+0xdc0], R18 ;  /* 0x000dc01201007387 */ /* 0x000fe80000100a00 */
[----:B----4-:R-:W4:Y:S04]  /*1ca10*/  LDL.LU.64 R10, [R1+0x58] ;  /* 0x00005800010a7983 */ /* 0x010f280000300a00 */
        /* <DEDUP_REMOVED lines=8> */
[----:B------:R3:W-:Y:S04]  /*1caa0*/  LDGSTS.E [R17+0x2000c], desc[UR4][R20.64], !P6 ;  /* 0x2000c00014117fae */ /* 0x0007e8000f121844 */
[----:B------:R3:W-:Y:S04]  /*1cab0*/  LDGSTS.E [R17+0x2400c], desc[UR4][R18.64], !P6 ;  /* 0x2400c00012117fae */ /* 0x0007e8000f121844 */
[----:B------:R-:W-:Y:S01]  /*1cac0*/  LDGSTS.E [R17+0x2800c], desc[UR4][R14.64], !P6 ;  /* 0x2800c0000e117fae */ /* 0x000fe2000f121844 */
[----:B------:R-:W-:-:S05]  /*1cad0*/  IMAD.WIDE R12, R2, 0x4, R240 ;  /* 0x00000004020c7825 */ /* 0x000fca00078e02f0 */
[----:B------:R1:W-:Y:S04]  /*1cae0*/  STL.64 [R1+0xdb0], R12 ;  /* 0x000db00c01007387 */ /* 0x0003e80000100a00 */
[----:B------:R-:W-:Y:S04]  /*1caf0*/  LDGSTS.E [R17+0x2c00c], desc[UR4][R12.64], !P6 ;  /* 0x2c00c0000c117fae */ /* 0x000fe8000f121844 */
[----:B-1----:R-:W4:Y:S04]  /*1cb00*/  LDL.LU.64 R14, [R1+0x48] ;  /* 0x00004800010e7983 */ /* 0x002f280000300a00 */
[----:B------:R-:W4:Y:S04]  /*1cb10*/  LDL.LU.64 R12, [R1+0x40] ;  /* 0x00004000010c7983 */ /* 0x000f280000300a00 */
[----:B------:R-:W4:Y:S04]  /*1cb20*/  LDL.LU.64 R238, [R1+0x38] ;  /* 0x0000380001ee7983 */ /* 0x000f280000300a00 */
[----:B------:R-:W4:Y:S01]  /*1cb30*/  LDL.LU.64 R240, [R1+0x30] ;  /* 0x0000300001f07983 */ /* 0x000f220000300a00 */
[----:B---3--:R-:W-:-:S04]  /*1cb40*/  IMAD.WIDE R244, R2, 0x4, R244 ;  /* 0x0000000402f47825 */ /* 0x008fc800078e02f4 */
[C---:B------:R-:W-:Y:S01]  /*1cb50*/  IMAD.WIDE R242, R2.reuse, 0x4, R242 ;  /* 0x0000000402f27825 */ /* 0x040fe200078e02f2 */
[----:B------:R-:W-:Y:S03]  /*1cb60*/  STL.64 [R1+0xda8], R244 ;  /* 0x000da8f401007387 */ /* 0x000fe60000100a00 */
[C---:B------:R-:W-:Y:S01]  /*1cb70*/  IMAD.WIDE R20, R2.reuse, 0x4, R246 ;  /* 0x0000000402147825 */ /* 0x040fe200078e02f6 */
[----:B------:R1:W-:Y:S04]  /*1cb80*/  STL.64 [R1+0xda0], R242 ;  /* 0x000da0f201007387 */ /* 0x0003e80000100a00 */
[----:B------:R-:W-:Y:S01]  /*1cb90*/  LDGSTS.E [R17+0x30000], desc[UR4][R244.64], !P5 ;  /* 0x30000000f4117fae */ /* 0x000fe2000e921844 */
[----:B------:R-:W-:-:S03]  /*1cba0*/  IMAD.WIDE R18, R2, 0x4, R248 ;  /* 0x0000000402127825 */ /* 0x000fc600078e02f8 */
[----:B------:R2:W-:Y:S04]  /*1cbb0*/  STL.64 [R1+0xd98], R20 ;  /* 0x000d981401007387 */ /* 0x0005e80000100a00 */
[----:B------:R-:W-:Y:S04]  /*1cbc0*/  LDGSTS.E [R17+0x34000], desc[UR4][R242.64], !P5 ;  /* 0x34000000f2117fae */ /* 0x000fe8000e921844 */
[----:B------:R4:W-:Y:S04]  /*1cbd0*/  STL.64 [R1+0xd90], R18 ;  /* 0x000d901201007387 */ /* 0x0009e80000100a00 */
[----:B------:R2:W-:Y:S04]  /*1cbe0*/  LDGSTS.E [R17+0x38000], desc[UR4][R20.64], !P5 ;  /* 0x3800000014117fae */ /* 0x0005e8000e921844 */
[----:B-1----:R-:W3:Y:S04]  /*1cbf0*/  LDL.LU.64 R242, [R1+0x28] ;  /* 0x0000280001f27983 */ /* 0x002ee80000300a00 */
[----:B------:R-:W3:Y:S04]  /*1cc00*/  LDL.LU.64 R244, [R1+0x20] ;  /* 0x0000200001f47983 */ /* 0x000ee80000300a00 */
[----:B------:R-:W3:Y:S04]  /*1cc10*/  LDL.LU.64 R246, [R1+0x18] ;  /* 0x0000180001f67983 */ /* 0x000ee80000300a00 */
[----:B------:R-:W3:Y:S04]  /*1cc20*/  LDL.LU.64 R248, [R1+0x10] ;  /* 0x0000100001f87983 */ /* 0x000ee80000300a00 */
[----:B------:R4:W-:Y:S01]  /*1cc30*/  LDGSTS.E [R17+0x3c000], desc[UR4][R18.64], !P5 ;  /* 0x3c00000012117fae */ /* 0x0009e2000e921844 */
[----:B------:R-:W-:-:S05]  /*1cc40*/  IMAD.WIDE R186, R2, 0x4, R186 ;  /* 0x0000000402ba7825 */ /* 0x000fca00078e02ba */
[----:B------:R1:W-:Y:S01]  /*1cc50*/  STL.64 [R1+0xd88], R186 ;  /* 0x000d88ba01007387 */ /* 0x0003e20000100a00 */
[----:B--2---:R-:W-:-:S04]  /*1cc60*/  IMAD.WIDE R20, R2, 0x4, R188 ;  /* 0x0000000402147825 */ /* 0x004fc800078e02bc */
[C---:B----4-:R-:W-:Y:S01]  /*1cc70*/  IMAD.WIDE R18, R2.reuse, 0x4, R10 ;  /* 0x0000000402127825 */ /* 0x050fe200078e020a */
[----:B------:R2:W-:Y:S03]  /*1cc80*/  STL.64 [R1+0xd80], R20 ;  /* 0x000d801401007387 */ /* 0x0005e60000100a00 */
[----:B------:R-:W-:Y:S01]  /*1cc90*/  IMAD.WIDE R10, R2, 0x4, R250 ;  /* 0x00000004020a7825 */ /* 0x000fe200078e02fa */
[----:B------:R4:W-:Y:S04]  /*1cca0*/  STL.64 [R1+0xd78], R18 ;  /* 0x000d781201007387 */ /* 0x0009e80000100a00 */
[----:B------:R4:W-:Y:S04]  /*1ccb0*/  STL.64 [R1+0xd70], R10 ;  /* 0x000d700a01007387 */ /* 0x0009e80000100a00 */
[----:B------:R-:W3:Y:S01]  /*1ccc0*/  LDL.LU.64 R250, [R1+0x3a8] ;  /* 0x0003a80001fa7983 */ /* 0x000ee20000300a00 */
[----:B------:R-:W-:-:S02]  /*1ccd0*/  VIADD R4, R183, 0xffffff8e ;  /* 0xffffff8eb7047836 */ /* 0x000fc40000000000 */
[----:B------:R-:W3:Y:S03]  /*1cce0*/  LDC R183, c[0x0][0x230] ;  /* 0x00008c00ffb77b82 */ /* 0x000ee60000000800 */
[----:B------:R-:W-:Y:S01]  /*1ccf0*/  ISETP.GE.U32.AND P4, PT, R4, 0x7fffff4f, PT ;  /* 0x7fffff4f0400780c */ /* 0x000fe20003f86070 */
[----:B------:R-:W-:-:S04]  /*1cd00*/  VIADD R4, R182, 0xffffff8d ;  /* 0xffffff8db6047836 */ /* 0x000fc80000000000 */
[----:B------:R-:W3:Y:S01]  /*1cd10*/  LDC R182, c[0x0][0x230] ;  /* 0x00008c00ffb67b82 */ /* 0x000ee20000000800 */
[----:B------:R-:W-:Y:S01]  /*1cd20*/  ISETP.GE.U32.AND P3, PT, R4, 0x7fffff4e, PT ;  /* 0x7fffff4e0400780c */ /* 0x000fe20003f66070 */
[----:B------:R-:W-:-:S06]  /*1cd30*/  VIADD R4, R184, 0xffffff8c ;  /* 0xffffff8cb8047836 */ /* 0x000fcc0000000000 */
[----:B------:R1:W-:Y:S01]  /*1cd40*/  LDGSTS.E [R17+0x30004], desc[UR4][R186.64], !P4 ;  /* 0x30004000ba117fae */ /* 0x0003e2000e121844 */
[----:B------:R-:W3:Y:S03]  /*1cd50*/  LDC R184, c[0x0][0x230] ;  /* 0x00008c00ffb87b82 */ /* 0x000ee60000000800 */
[----:B------:R2:W-:Y:S01]  /*1cd60*/  LDGSTS.E [R17+0x34004], desc[UR4][R20.64], !P4 ;  /* 0x3400400014117fae */ /* 0x0005e2000e121844 */
[----:B------:R-:W-:-:S03]  /*1cd70*/  ISETP.GE.U32.AND P1, PT, R4, 0x7fffff4d, PT ;  /* 0x7fffff4d0400780c */ /* 0x000fc60003f26070 */
[----:B------:R4:W-:Y:S04]  /*1cd80*/  LDGSTS.E [R17+0x38004], desc[UR4][R18.64], !P4 ;  /* 0x3800400012117fae */ /* 0x0009e8000e121844 */
[----:B------:R-:W-:Y:S01]  /*1cd90*/  LDGSTS.E [R17+0x3c004], desc[UR4][R10.64], !P4 ;  /* 0x3c0040000a117fae */ /* 0x000fe2000e121844 */
[----:B------:R-:W-:-:S05]  /*1cda0*/  IMAD.WIDE R188, R2, 0x4, R14 ;  /* 0x0000000402bc7825 */ /* 0x000fca00078e020e */
[----:B------:R3:W-:Y:S01]  /*1cdb0*/  STL.64 [R1+0xd68], R188 ;  /* 0x000d68bc01007387 */ /* 0x0007e20000100a00 */
[----:B-1----:R-:W-:-:S03]  /*1cdc0*/  IMAD.WIDE R186, R2, 0x4, R12 ;  /* 0x0000000402ba7825 */ /* 0x002fc600078e020c */
[----:B------:R-:W3:Y:S01]  /*1cdd0*/  LDL.LU.64 R14, [R1+0x3a0] ;  /* 0x0003a000010e7983 */ /* 0x000ee20000300a00 */
[----:B--2---:R-:W-:-:S03]  /*1cde0*/  IMAD.WIDE R20, R2, 0x4, R238 ;  /* 0x0000000402147825 */ /* 0x004fc600078e02ee */
[----:B------:R1:W-:Y:S01]  /*1cdf0*/  STL.64 [R1+0xd60], R186 ;  /* 0x000d60ba01007387 */ /* 0x0003e20000100a00 */
[----:B----4-:R-:W-:-:S03]  /*1ce00*/  IMAD.WIDE R18, R2, 0x4, R240 ;  /* 0x0000000402127825 */ /* 0x010fc600078e02f0 */
[----:B------:R3:W-:Y:S04]  /*1ce10*/  LDGSTS.E [R17+0x30008], desc[UR4][R188.64], !P3 ;  /* 0x30008000bc117fae */ /* 0x0007e8000d921844 */
[----:B------:R-:W2:Y:S04]  /*1ce20*/  LDL.LU.64 R10, [R1+0x398] ;  /* 0x00039800010a7983 */ /* 0x000ea80000300a00 */
[----:B------:R4:W-:Y:S04]  /*1ce30*/  STL.64 [R1+0xd58], R20 ;  /* 0x000d581401007387 */ /* 0x0009e80000100a00 */
[----:B------:R1:W-:Y:S04]  /*1ce40*/  LDGSTS.E [R17+0x34008], desc[UR4][R186.64], !P3 ;  /* 0x34008000ba117fae */ /* 0x0003e8000d921844 */
[----:B------:R-:W2:Y:S04]  /*1ce50*/  LDL.LU.64 R12, [R1+0x390] ;  /* 0x00039000010c7983 */ /* 0x000ea80000300a00 */
[----:B------:R4:W-:Y:S04]  /*1ce60*/  LDGSTS.E [R17+0x38008], desc[UR4][R20.64], !P3 ;  /* 0x3800800014117fae */ /* 0x0009e8000d921844 */
[----:B------:R4:W-:Y:S04]  /*1ce70*/  STL.64 [R1+0xd50], R18 ;  /* 0x000d501201007387 */ /* 0x0009e80000100a00 */
[----:B------:R4:W-:Y:S01]  /*1ce80*/  LDGSTS.E [R17+0x3c008], desc[UR4][R18.64], !P3 ;  /* 0x3c00800012117fae */ /* 0x0009e2000d921844 */
[----:B---3--:R-:W-:-:S04]  /*1ce90*/  IMAD.WIDE R188, R2, 0x4, R242 ;  /* 0x0000000402bc7825 */ /* 0x008fc800078e02f2 */
[C---:B-1----:R-:W-:Y:S01]  /*1cea0*/  IMAD.WIDE R186, R2.reuse, 0x4, R244 ;  /* 0x0000000402ba7825 */ /* 0x042fe200078e02f4 */
[----:B------:R-:W-:Y:S03]  /*1ceb0*/  STL.64 [R1+0xd48], R188 ;  /* 0x000d48bc01007387 */ /* 0x000fe60000100a00 */
[C---:B----4-:R-:W-:Y:S01]  /*1cec0*/  IMAD.WIDE R20, R2.reuse, 0x4, R246 ;  /* 0x0000000402147825 */ /* 0x050fe200078e02f6 */
[----:B------:R-:W3:Y:S03]  /*1ced0*/  LDL.LU.64 R238, [R1+0x388] ;  /* 0x0003880001ee7983 */ /* 0x000ee60000300a00 */
[C---:B------:R-:W-:Y:S01]  /*1cee0*/  IMAD.WIDE R18, R2.reuse, 0x4, R248 ;  /* 0x0000000402127825 */ /* 0x040fe200078e02f8 */
[----:B------:R-:W-:Y:S04]  /*1cef0*/  STL.64 [R1+0xd38], R186 ;  /* 0x000d38ba01007387 */ /* 0x000fe80000100a00 */
[----:B------:R-:W4:Y:S04]  /*1cf00*/  LDL.LU.64 R240, [R1+0x380] ;  /* 0x0003800001f07983 */ /* 0x000f280000300a00 */
[----:B------:R-:W-:Y:S04]  /*1cf10*/  STL.64 [R1+0xd30], R20 ;  /* 0x000d301401007387 */ /* 0x000fe80000100a00 */
[----:B------:R-:W4:Y:S04]  /*1cf20*/  LDL.LU.64 R242, [R1+0x378] ;  /* 0x0003780001f27983 */ /* 0x000f280000300a00 */
[----:B------:R1:W-:Y:S04]  /*1cf30*/  STL.64 [R1+0xd28], R18 ;  /* 0x000d281201007387 */ /* 0x0003e80000100a00 */
[----:B------:R-:W4:Y:S04]  /*1cf40*/  LDL.LU.64 R244, [R1+0x370] ;  /* 0x0003700001f47983 */ /* 0x000f280000300a00 */
[----:B------:R-:W-:Y:S04]  /*1cf50*/  LDGSTS.E [R17+0x3000c], desc[UR4][R188.64], !P1 ;  /* 0x3000c000bc117fae */ /* 0x000fe8000c921844 */
[----:B------:R-:W-:Y:S04]  /*1cf60*/  LDGSTS.E [R17+0x3400c], desc[UR4][R186.64], !P1 ;  /* 0x3400c000ba117fae */ /* 0x000fe8000c921844 */
[----:B------:R-:W-:Y:S04]  /*1cf70*/  LDGSTS.E [R17+0x3800c], desc[UR4][R20.64], !P1 ;  /* 0x3800c00014117fae */ /* 0x000fe8000c921844 */
[----:B------:R1:W-:Y:S04]  /*1cf80*/  LDGSTS.E [R17+0x3c00c], desc[UR4][R18.64], !P1 ;  /* 0x3c00c00012117fae */ /* 0x0003e8000c921844 */
[----:B------:R-:W-:Y:S04]  /*1cf90*/  STL [R1+0x3208], R17 ;  /* 0x0032081101007387 */ /* 0x000fe80000100800 */
[----:B------:R-:W4:Y:S04]  /*1cfa0*/  LDL.LU.64 R248, [R1+0x368] ;  /* 0x0003680001f87983 */ /* 0x000f280000300a00 */
[----:B------:R-:W4:Y:S01]  /*1cfb0*/  LDL.LU.64 R246, [R1+0x360] ;  /* 0x0003600001f67983 */ /* 0x000f220000300a00 */
[----:B-1----:R-:W-:-:S03]  /*1cfc0*/  IMAD.WIDE R18, R2, 0x4, R250 ;  /* 0x0000000402127825 */ /* 0x002fc600078e02fa */
[----:B------:R-:W4:Y:S04]  /*1cfd0*/  LDL.LU.64 R250, [R1+0x358] ;  /* 0x0003580001fa7983 */ /* 0x000f280000300a00 */
[----:B------:R1:W-:Y:S04]  /*1cfe0*/  STL.64 [R1+0xd20], R18 ;  /* 0x000d201201007387 */ /* 0x0003e80000100a00 */
[----:B------:R-:W4:Y:S01]  /*1cff0*/  LDL.LU.64 R186, [R1+0x350] ;  /* 0x0003500001ba7983 */ /* 0x000f220000300a00 */
[----:B------:R-:W-:Y:S02]  /*1d000*/  VIADD R4, R185, 0xffffffab ;  /* 0xffffffabb9047836 */ /* 0x000fe40000000000 */
[----:B------:R-:W1:Y:S03]  /*1d010*/  LDC R185, c[0x0][0x230] ;  /* 0x00008c00ffb97b82 */ /* 0x000e660000000800 */
[----:B------:R-:W-:Y:S01]  /*1d020*/  ISETP.GE.U32.AND P0, PT, R4, 0x7fffff6c, PT ;  /* 0x7fffff6c0400780c */ /* 0x000fe20003f06070 */
[----:B------:R-:W-:-:S04]  /*1d030*/  VIADD R4, R183, 0xffffffaa ;  /* 0xffffffaab7047836 */ /* 0x000fc80000000000 */
[----:B------:R-:W1:Y:S01]  /*1d040*/  LDC R183, c[0x0][0x230] ;  /* 0x00008c00ffb77b82 */ /* 0x000e620000000800 */
[----:B------:R-:W-:Y:S01]  /*1d050*/  ISETP.GE.U32.AND P6, PT, R4, 0x7fffff6b, PT ;  /* 0x7fffff6b0400780c */ /* 0x000fe20003fc6070 */
[----:B------:R-:W-:-:S05]  /*1d060*/  VIADD R4, R182, 0xffffffa9 ;  /* 0xffffffa9b6047836 */ /* 0x000fca0000000000 */
[----:B------:R-:W-:Y:S01]  /*1d070*/  ISETP.GE.U32.AND P5, PT, R4, 0x7fffff6a, PT ;  /* 0x7fffff6a0400780c */ /* 0x000fe20003fa6070 */
[----:B------:R-:W1:Y:S01]  /*1d080*/  LDC R182, c[0x0][0x230] ;  /* 0x00008c00ffb67b82 */ /* 0x000e620000000800 */
[----:B------:R-:W-:Y:S01]  /*1d090*/  LDGSTS.E [R16+0x20000], desc[UR4][R18.64], !P0 ;  /* 0x2000000012107fae */ /* 0x000fe2000c121844 */
[----:B-1----:R-:W-:-:S06]  /*1d0a0*/  VIADD R4, R185, 0xffffffa8 ;  /* 0xffffffa8b9047836 */ /* 0x002fcc0000000000 */
[----:B------:R-:W1:Y:S01]  /*1d0b0*/  LDC R185, c[0x0][0x230] ;  /* 0x00008c00ffb97b82 */ /* 0x000e620000000800 */
[----:B------:R-:W-:Y:S01]  /*1d0c0*/  ISETP.GE.U32.AND P4, PT, R4, 0x7fffff69, PT ;  /* 0x7fffff690400780c */ /* 0x000fe20003f86070 */
[----:B------:R-:W-:-:S06]  /*1d0d0*/  VIADD R4, R184, 0xffffff8b ;  /* 0xffffff8bb8047836 */ /* 0x000fcc0000000000 */
[----:B------:R-:W1:Y:S01]  /*1d0e0*/  LDC R184, c[0x0][0x230] ;  /* 0x00008c00ffb87b82 */ /* 0x000e620000000800 */
[----:B------:R-:W-:Y:S02]  /*1d0f0*/  ISETP.GE.U32.AND P3, PT, R4, 0x7fffff4c, PT ;  /* 0x7fffff4c0400780c */ /* 0x000fe40003f66070 */
[----:B------:R-:W-:-:S04]  /*1d100*/  IADD3 R4, R183, -0x76, RZ ;  /* 0xffffff8ab7047810 */ /* 0x000fc80007ffe0ff */
[----:B------:R-:W-:Y:S01]  /*1d110*/  ISETP.GE.U32.AND P1, PT, R4, 0x7fffff4b, PT ;  /* 0x7fffff4b0400780c */ /* 0x000fe20003f26070 */
[----:B------:R-:W-:Y:S01]  /*1d120*/  VIADD R4, R182, 0xffffff89 ;  /* 0xffffff89b6047836 */ /* 0x000fe20000000000 */
[----:B------:R-:W4:Y:S08]  /*1d130*/  LDC R183, c[0x0][0x230] ;  /* 0x00008c00ffb77b82 */ /* 0x000f300000000800 */
[----:B------:R-:W4:Y:S01]  /*1d140*/  LDC R182, c[0x0][0x230] ;  /* 0x00008c00ffb67b82 */ /* 0x000f220000000800 */
[----:B------:R-:W-:-:S05]  /*1d150*/  IMAD.WIDE R14, R2, 0x4, R14 ;  /* 0x00000004020e7825 */ /* 0x000fca00078e020e */
[----:B------:R-:W-:Y:S04]  /*1d160*/  STL.64 [R1+0xd18], R14 ;  /* 0x000d180e01007387 */ /* 0x000fe80000100a00 */
[----:B------:R-:W-:Y:S01]  /*1d170*/  LDGSTS.E [R16+0x24000], desc[UR4][R14.64], !P0 ;  /* 0x240000000e107fae */ /* 0x000fe2000c121844 */
[----:B--2---:R-:W-:-:S05]  /*1d180*/  IMAD.WIDE R10, R2, 0x4, R10 ;  /* 0x00000004020a7825 */ /* 0x004fca00078e020a */
[----:B------:R2:W-:Y:S04]  /*1d190*/  STL.64 [R1+0xd10], R10 ;  /* 0x000d100a01007387 */ /* 0x0005e80000100a00 */
[----:B------:R-:W-:Y:S01]  /*1d1a0*/  LDGSTS.E [R16+0x28000], desc[UR4][R10.64], !P0 ;  /* 0x280000000a107fae */ /* 0x000fe2000c121844 */
[----:B------:R-:W-:-:S05]  /*1d1b0*/  IMAD.WIDE R12, R2, 0x4, R12 ;  /* 0x00000004020c7825 */ /* 0x000fca00078e020c */
[----:B------:R4:W-:Y:S04]  /*1d1c0*/  STL.64 [R1+0xd08], R12 ;  /* 0x000d080c01007387 */ /* 0x0009e80000100a00 */
[----:B------:R-:W4:Y:S04]  /*1d1d0*/  LDL.LU.64 R18, [R1+0x348] ;  /* 0x0003480001127983 */ /* 0x000f280000300a00 */
[----:B------:R-:W4:Y:S04]  /*1d1e0*/  LDL.LU.64 R20, [R1+0x340] ;  /* 0x0003400001147983 */ /* 0x000f280000300a00 */
[----:B------:R-:W4:Y:S04]  /*1d1f0*/  LDL.LU.64 R188, [R1+0x338] ;  /* 0x0003380001bc7983 */ /* 0x000f280000300a00 */
[----:B--2---:R-:W2:Y:S04]  /*1d200*/  LDL.LU.64 R10, [R1+0x330] ;  /* 0x00033000010a7983 */ /* 0x004ea80000300a00 */
[----:B------:R-:W-:Y:S01]  /*1d210*/  LDGSTS.E [R16+0x2c000], desc[UR4][R12.64], !P0 ;  /* 0x2c0000000c107fae */ /* 0x000fe2000c121844 */
[----:B------:R-:W-:Y:S01]  /*1d220*/  ISETP.GE.U32.AND P0, PT, R4, 0x7fffff4a, PT ;  /* 0x7fffff4a0400780c */ /* 0x000fe20003f06070 */
[----:B-1----:R-:W-:-:S02]  /*1d230*/  VIADD R4, R184, 0xffffff88 ;  /* 0xffffff88b8047836 */ /* 0x002fc40000000000 */
[----:B---3--:R-:W-:-:S05]  /*1d240*/  IMAD.WIDE R238, R2, 0x4, R238 ;  /* 0x0000000402ee7825 */ /* 0x008fca00078e02ee */
[----:B------:R1:W-:Y:S01]  /*1d250*/  STL.64 [R1+0xd00], R238 ;  /* 0x000d00ee01007387 */ /* 0x0003e20000100a00 */
[----:B----4-:R-:W-:-:S03]  /*1d260*/  IMAD.WIDE R240, R2, 0x4, R240 ;  /* 0x0000000402f07825 */ /* 0x010fc600078e02f0 */
[----:B------:R-:W3:Y:S04]  /*1d270*/  LDL.LU.64 R14, [R1+0x8] ;  /* 0x00000800010e7983 */ /* 0x000ee80000300a00 */
[----:B------:R4:W-:Y:S01]  /*1d280*/  STL.64 [R1+0xcf8], R240 ;  /* 0x000cf8f001007387 */ /* 0x0009e20000100a00 */
[----:B------:R-:W-:-:S03]  /*1d290*/  IMAD.WIDE R242, R2, 0x4, R242 ;  /* 0x0000000402f27825 */ /* 0x000fc600078e02f2 */
[----:B------:R-:W3:Y:S04]  /*1d2a0*/  LDL.LU.64 R12, [R1] ;  /* 0x00000000010c7983 */ /* 0x000ee80000300a00 */
[----:B------:R-:W-:Y:S01]  /*1d2b0*/  LDGSTS.E [R16+0x20004], desc[UR4][R238.64], !P6 ;  /* 0x20004000ee107fae */ /* 0x000fe2000f121844 */
[----:B------:R-:W-:-:S03]  /*1d2c0*/  IMAD.WIDE R244, R2, 0x4, R244 ;  /* 0x0000000402f47825 */ /* 0x000fc600078e02f4 */
[----:B------:R4:W-:Y:S04]  /*1d2d0*/  STL.64 [R1+0xcf0], R242 ;  /* 0x000cf0f201007387 */ /* 0x0009e80000100a00 */
[----:B------:R-:W-:Y:S04]  /*1d2e0*/  LDGSTS.E [R16+0x24004], desc[UR4][R240.64], !P6 ;  /* 0x24004000f0107fae */ /* 0x000fe8000f121844 */
[----:B------:R4:W-:Y:S04]  /*1d2f0*/  STL.64 [R1+0xce8], R244 ;  /* 0x000ce8f401007387 */ /* 0x0009e80000100a00 */
[----:B------:R-:W-:Y:S04]  /*1d300*/  LDGSTS.E [R16+0x28004], desc[UR4][R242.64], !P6 ;  /* 0x28004000f2107fae */ /* 0x000fe8000f121844 */
[----:B-1----:R-:W3:Y:S04]  /*1d310*/  LDL.LU.64 R238, [R1+0x3290] ;  /* 0x0032900001ee7983 */ /* 0x002ee80000300a00 */
[----:B------:R-:W-:Y:S01]  /*1d320*/  LDGSTS.E [R16+0x2c004], desc[UR4][R244.64], !P6 ;  /* 0x2c004000f4107fae */ /* 0x000fe2000f121844 */
[----:B------:R-:W-:Y:S01]  /*1d330*/  ISETP.GE.U32.AND P6, PT, R4, 0x7fffff49, PT ;  /* 0x7fffff490400780c */ /* 0x000fe20003fc6070 */
[----:B------:R-:W-:-:S02]  /*1d340*/  IMAD.WIDE R248, R2, 0x4, R248 ;  /* 0x0000000402f87825 */ /* 0x000fc400078e02f8 */
[----:B----4-:R-:W4:Y:S02]  /*1d350*/  LDL.LU.64 R240, [R1+0x3288] ;  /* 0x0032880001f07983 */ /* 0x010f240000300a00 */
[C---:B------:R-:W-:Y:S02]  /*1d360*/  IMAD.WIDE R246, R2.reuse, 0x4, R246 ;  /* 0x0000000402f67825 */ /* 0x040fe400078e02f6 */
[----:B------:R-:W4:Y:S02]  /*1d370*/  LDL.LU.64 R242, [R1+0x3280] ;  /* 0x0032800001f27983 */ /* 0x000f240000300a00 */
[----:B------:R-:W-:Y:S02]  /*1d380*/  VIADD R4, R185, 0xffffffa7 ;  /* 0xffffffa7b9047836 */ /* 0x000fe40000000000 */
[----:B------:R-:W4:Y:S01]  /*1d390*/  LDL.LU.64 R244, [R1+0x3278] ;  /* 0x0032780001f47983 */ /* 0x000f220000300a00 */
[----:B------:R-:W-:Y:S02]  /*1d3a0*/  IMAD.MOV.U32 R184, RZ, RZ, R246 ;  /* 0x000000ffffb87224 */ /* 0x000fe400078e00f6 */
[----:B------:R-:W-:Y:S01]  /*1d3b0*/  IMAD.MOV.U32 R185, RZ, RZ, R247 ;  /* 0x000000ffffb97224 */ /* 0x000fe200078e00f7 */
[----:B------:R-:W-:Y:S01]  /*1d3c0*/  STL.64 [R1+0xce0], R248 ;  /* 0x000ce0f801007387 */ /* 0x000fe20000100a00 */
[----:B------:R-:W-:-:S03]  /*1d3d0*/  IMAD.WIDE R250, R2, 0x4, R250 ;  /* 0x0000000402fa7825 */ /* 0x000fc600078e02fa */
[----:B------:R1:W-:Y:S01]  /*1d3e0*/  STL.64 [R1+0xcd8], R246 ;  /* 0x000cd8f601007387 */ /* 0x0003e20000100a00 */
[----:B------:R-:W-:-:S03]  /*1d3f0*/  IMAD.WIDE R186, R2, 0x4, R186 ;  /* 0x0000000402ba7825 */ /* 0x000fc600078e02ba */
[----:B------:R-:W-:Y:S04]  /*1d400*/  LDGSTS.E [R16+0x20008], desc[UR4][R248.64], !P5 ;  /* 0x20008000f8107fae */ /* 0x000fe8000e921844 */
[----:B------:R-:W-:Y:S04]  /*1d410*/  LDGSTS.E [R16+0x24008], desc[UR4][R184.64], !P5 ;  /* 0x24008000b8107fae */ /* 0x000fe8000e921844 */
[----:B-1----:R-:W4:Y:S04]  /*1d420*/  LDL.LU.64 R246, [R1+0x3270] ;  /* 0x0032700001f67983 */ /* 0x002f280000300a00 */
[----:B------:R-:W4:Y:S04]  /*1d430*/  LDL.LU.64 R248, [R1+0x3268] ;  /* 0x0032680001f87983 */ /* 0x000f280000300a00 */
[----:B------:R1:W-:Y:S04]  /*1d440*/  STL.64 [R1+0xcd0], R250 ;  /* 0x000cd0fa01007387 */ /* 0x0003e80000100a00 */
[----:B------:R1:W-:Y:S04]  /*1d450*/  STL.64 [R1+0xcc8], R186 ;  /* 0x000cc8ba01007387 */ /* 0x0003e80000100a00 */
[----:B------:R-:W-:Y:S04]  /*1d460*/  LDGSTS.E [R16+0x28008], desc[UR4][R250.64], !P5 ;  /* 0x28008000fa107fae */ /* 0x000fe8000e921844 */
[----:B------:R1:W-:Y:S04]  /*1d470*/  LDGSTS.E [R16+0x2c008], desc[UR4][R186.64], !P5 ;  /* 0x2c008000ba107fae */ /* 0x0003e8000e921844 */
[----:B-1----:R-:W4:Y:S01]  /*1d480*/  LDL.LU.64 R250, [R1+0x3260] ;  /* 0x0032600001fa7983 */ /* 0x002f220000300a00 */
[----:B------:R-:W1:Y:S01]  /*1d490*/  LDC R186, c[0x0][0x230] ;  /* 0x00008c00ffba7b82 */ /* 0x000e620000000800 */
[----:B------:R-:W-:-:S04]  /*1d4a0*/  IMAD.WIDE R184, R2, 0x4, R18 ;  /* 0x0000000402b87825 */ /* 0x000fc800078e0212 */
[C---:B------:R-:W-:Y:S01]  /*1d4b0*/  IMAD.WIDE R20, R2.reuse, 0x4, R20 ;  /* 0x0000000402147825 */ /* 0x040fe200078e0214 */
[----:B------:R1:W-:Y:S03]  /*1d4c0*/  STL.64 [R1+0xcc0], R184 ;  /* 0x000cc0b801007387 */ /* 0x0003e60000100a00 */
[C---:B------:R-:W-:Y:S01]  /*1d4d0*/  IMAD.WIDE R18, R2.reuse, 0x4, R188 ;  /* 0x0000000402127825 */ /* 0x040fe200078e02bc */
[----:B------:R1:W-:Y:S03]  /*1d4e0*/  LDGSTS.E [R16+0x2000c], desc[UR4][R184.64], !P4 ;  /* 0x2000c000b8107fae */ /* 0x0003e6000e121844 */
[----:B--2---:R-:W-:Y:S01]  /*1d4f0*/  IMAD.WIDE R10, R2, 0x4, R10 ;  /* 0x00000004020a7825 */ /* 0x004fe200078e020a */
[----:B------:R-:W-:Y:S04]  /*1d500*/  STL.64 [R1+0xcb8], R20 ;  /* 0x000cb81401007387 */ /* 0x000fe80000100a00 */
[----:B------:R-:W-:Y:S04]  /*1d510*/  LDGSTS.E [R16+0x2400c], desc[UR4][R20.64], !P4 ;  /* 0x2400c00014107fae */ /* 0x000fe8000e121844 */
[----:B------:R3:W-:Y:S01]  /*1d520*/  STL.64 [R1+0xcb0], R18 ;  /* 0x000cb01201007387 */ /* 0x0007e20000100a00 */
[----:B------:R-:W-:Y:S01]  /*1d530*/  ISETP.GE.U32.AND P5, PT, R4, 0x7fffff68, PT ;  /* 0x7fffff680400780c */ /* 0x000fe20003fa6070 */
[C---:B------:R-:W-:Y:S01]  /*1d540*/  IMAD.WIDE R190, R2.reuse, 0x4, R190 ;  /* 0x0000000402be7825 */ /* 0x040fe200078e02be */
[----:B-1----:R-:W1:Y:S01]  /*1d550*/  LDC R185, c[0x0][0x230] ;  /* 0x00008c00ffb97b82 */ /* 0x002e620000000800 */
[----:B------:R3:W-:Y:S04]  /*1d560*/  LDGSTS.E [R16+0x2800c], desc[UR4][R18.64], !P4 ;  /* 0x2800c00012107fae */ /* 0x0007e8000e121844 */
[----:B------:R-:W-:Y:S03]  /*1d570*/  STL.64 [R1+0xca8], R10 ;  /* 0x000ca80a01007387 */ /* 0x000fe60000100a00 */
[----:B------:R-:W2:Y:S01]  /*1d580*/  LDC R184, c[0x0][0x230] ;  /* 0x00008c00ffb87b82 */ /* 0x000ea20000000800 */
[----:B------:R-:W-:Y:S01]  /*1d590*/  LDGSTS.E [R16+0x2c00c], desc[UR4][R10.64], !P4 ;  /* 0x2c00c0000a107fae */ /* 0x000fe2000e121844 */
[----:B---3--:R-:W-:-:S04]  /*1d5a0*/  IMAD.WIDE R18, R2, 0x4, R14 ;  /* 0x0000000402127825 */ /* 0x008fc800078e020e */
[C---:B------:R-:W-:Y:S01]  /*1d5b0*/  IMAD.WIDE R14, R2.reuse, 0x4, R12 ;  /* 0x00000004020e7825 */ /* 0x040fe200078e020c */
[----:B------:R-:W-:Y:S04]  /*1d5c0*/  STL.64 [R1+0xca0], R18 ;  /* 0x000ca01201007387 */ /* 0x000fe80000100a00 */
[----:B------:R-:W-:Y:S04]  /*1d5d0*/  LDGSTS.E [R16+0x30000], desc[UR4][R18.64], !P3 ;  /* 0x3000000012107fae */ /* 0x000fe8000d921844 */
[----:B------:R4:W-:Y:S04]  /*1d5e0*/  STL.64 [R1+0xc98], R14 ;  /* 0x000c980e01007387 */ /* 0x0009e80000100a00 */
[----:B------:R4:W-:Y:S02]  /*1d5f0*/  LDGSTS.E [R16+0x34000], desc[UR4][R14.64], !P3 ;  /* 0x340000000e107fae */ /* 0x0009e4000d921844 */
[----:B----4-:R-:W-:-:S04]  /*1d600*/  IMAD.WIDE R14, R2, 0x4, R244 ;  /* 0x00000004020e7825 */ /* 0x010fc800078e02f4 */
[----:B------:R-:W-:-:S04]  /*1d610*/  IMAD.WIDE R18, R2, 0x4, R246 ;  /* 0x0000000402127825 */ /* 0x000fc800078e02f6 */
[----:B------:R-:W-:-:S04]  /*1d620*/  IMAD.WIDE R10, R2, 0x4, R248 ;  /* 0x00000004020a7825 */ /* 0x000fc800078e02f8 */
[----:B------:R-:W-:-:S05]  /*1d630*/  IMAD.WIDE R12, R2, 0x4, R250 ;  /* 0x00000004020c7825 */ /* 0x000fca00078e02fa */
[----:B------:R3:W-:Y:S04]  /*1d640*/  STL.64 [R1+0xc90], R12 ;  /* 0x000c900c01007387 */ /* 0x0007e80000100a00 */
[----:B------:R3:W-:Y:S04]  /*1d650*/  LDGSTS.E [R16+0x38000], desc[UR4][R12.64], !P3 ;  /* 0x380000000c107fae */ /* 0x0007e8000d921844 */
[----:B------:R4:W-:Y:S04]  /*1d660*/  STL.64 [R1+0xc88], R10 ;  /* 0x000c880a01007387 */ /* 0x0009e80000100a00 */
[----:B------:R4:W-:Y:S01]  /*1d670*/  LDGSTS.E [R16+0x3c000], desc[UR4][R10.64], !P3 ;  /* 0x3c0000000a107fae */ /* 0x0009e2000d921844 */
[----:B---3--:R-:W-:-:S03]  /*1d680*/  IMAD.WIDE R12, R2, 0x4, R242 ;  /* 0x00000004020c7825 */ /* 0x008fc600078e02f2 */
[----:B------:R-:W-:Y:S04]  /*1d690*/  STL.64 [R1+0xc80], R18 ;  /* 0x000c801201007387 */ /* 0x000fe80000100a00 */
[----:B------:R3:W-:Y:S01]  /*1d6a0*/  LDGSTS.E [R16+0x30004], desc[UR4][R18.64], !P1 ;  /* 0x3000400012107fae */ /* 0x0007e2000c921844 */
[----:B----4-:R-:W-:-:S03]  /*1d6b0*/  IMAD.WIDE R10, R2, 0x4, R240 ;  /* 0x00000004020a7825 */ /* 0x010fc600078e02f0 */
[----:B------:R-:W-:Y:S04]  /*1d6c0*/  STL.64 [R1+0xc78], R14 ;  /* 0x000c780e01007387 */ /* 0x000fe80000100a00 */
[----:B------:R-:W-:Y:S04]  /*1d6d0*/  LDGSTS.E [R16+0x34004], desc[UR4][R14.64], !P1 ;  /* 0x340040000e107fae */ /* 0x000fe8000c921844 */
[----:B------:R-:W-:Y:S04]  /*1d6e0*/  STL.64 [R1+0xc70], R12 ;  /* 0x000c700c01007387 */ /* 0x000fe80000100a00 */
[----:B------:R-:W-:Y:S04]  /*1d6f0*/  LDGSTS.E [R16+0x38004], desc[UR4][R12.64], !P1 ;  /* 0x380040000c107fae */ /* 0x000fe8000c921844 */
[----:B------:R4:W-:Y:S04]  /*1d700*/  STL.64 [R1+0xc68], R10 ;  /* 0x000c680a01007387 */ /* 0x0009e80000100a00 */
[----:B------:R-:W-:Y:S04]  /*1d710*/  LDGSTS.E [R16+0x3c004], desc[UR4][R10.64], !P1 ;  /* 0x3c0040000a107fae */ /* 0x000fe8000c921844 */
[----:B----4-:R-:W4:Y:S04]  /*1d720*/  LDL.LU.64 R10, [R1+0x328] ;  /* 0x00032800010a7983 */ /* 0x010f280000300a00 */
[----:B------:R-:W2:Y:S04]  /*1d730*/  LDL.LU.64 R188, [R1+0x320] ;  /* 0x0003200001bc7983 */ /* 0x000ea80000300a00 */
[----:B------:R-:W2:Y:S04]  /*1d740*/  LDL.LU.64 R14, [R1+0x318] ;  /* 0x00031800010e7983 */ /* 0x000ea80000300a00 */
[----:B------:R-:W2:Y:S01]  /*1d750*/  LDL.LU.64 R12, [R1+0x310] ;  /* 0x00031000010c7983 */ /* 0x000ea20000300a00 */
[----:B------:R-:W-:-:S02]  /*1d760*/  VIADD R4, R183, 0xffffffa6 ;  /* 0xffffffa6b7047836 */ /* 0x000fc40000000000 */
[----:B------:R-:W-:Y:S01]  /*1d770*/  IMAD.WIDE R238, R2, 0x4, R238 ;  /* 0x0000000402ee7825 */ /* 0x000fe200078e02ee */
[----:B------:R-:W1:Y:S02]  /*1d780*/  LDC R183, c[0x0][0x230] ;  /* 0x00008c00ffb77b82 */ /* 0x000e640000000800 */
[----:B------:R-:W-:Y:S01]  /*1d790*/  ISETP.GE.U32.AND P4, PT, R4, 0x7fffff67, PT ;  /* 0x7fffff670400780c */ /* 0x000fe20003f86070 */
[----:B------:R-:W-:Y:S01]  /*1d7a0*/  VIADD R4, R182, 0xffffffa5 ;  /* 0xffffffa5b6047836 */ /* 0x000fe20000000000 */
[----:B------:R-:W-:Y:S01]  /*1d7b0*/  LDGSTS.E [R16+0x30008], desc[UR4][R238.64], !P0 ;  /* 0x30008000ee107fae */ /* 0x000fe2000c121844 */
[----:B------:R-:W-:-:S03]  /*1d7c0*/  IMAD.WIDE R20, R2, 0x4, R234 ;  /* 0x0000000402147825 */ /* 0x000fc600078e02ea */
[----:B------:R-:W-:Y:S01]  /*1d7d0*/  ISETP.GE.U32.AND P3, PT, R4, 0x7fffff66, PT ;  /* 0x7fffff660400780c */ /* 0x000fe20003f66070 */
[----:B------:R-:W-:Y:S02]  /*1d7e0*/  VIADD R4, R186, 0xffffffa4 ;  /* 0xffffffa4ba047836 */ /* 0x000fe40000000000 */
[C---:B---3--:R-:W-:Y:S01]  /*1d7f0*/  IMAD.WIDE R18, R2.reuse, 0x4, R232 ;  /* 0x0000000402127825 */ /* 0x048fe200078e02e8 */
[----:B------:R-:W-:Y:S01]  /*1d800*/  STL.64 [R1+0xc60], R238 ;  /* 0x000c60ee01007387 */ /* 0x000fe20000100a00 */
[----:B------:R-:W3:Y:S02]  /*1d810*/  LDC R182, c[0x0][0x230] ;  /* 0x00008c00ffb67b82 */ /* 0x000ee40000000800 */
[----:B------:R-:W-:-:S05]  /*1d820*/  IMAD.WIDE R186, R2, 0x4, R236 ;  /* 0x0000000402ba7825 */ /* 0x000fca00078e02ec */
[----:B------:R1:W-:Y:S04]  /*1d830*/  STL.64 [R1+0xc58], R186 ;  /* 0x000c58ba01007387 */ /* 0x0003e80000100a00 */
[----:B------:R1:W-:Y:S04]  /*1d840*/  STL.64 [R1+0xc50], R20 ;  /* 0x000c501401007387 */ /* 0x0003e80000100a00 */
[----:B------:R1:W-:Y:S04]  /*1d850*/  LDGSTS.E [R16+0x34008], desc[UR4][R186.64], !P0 ;  /* 0x34008000ba107fae */ /* 0x0003e8000c121844 */
[----:B------:R1:W-:Y:S04]  /*1d860*/  STL.64 [R1+0xc48], R18 ;  /* 0x000c481201007387 */ /* 0x0003e80000100a00 */
[----:B------:R1:W-:Y:S04]  /*1d870*/  LDGSTS.E [R16+0x38008], desc[UR4][R20.64], !P0 ;  /* 0x3800800014107fae */ /* 0x0003e8000c121844 */
[----:B------:R-:W3:Y:S01]  /*1d880*/  LDL.LU.64 R240, [R1+0x308] ;  /* 0x0003080001f07983 */ /* 0x000ee20000300a00 */
[----:B-1----:R-:W-:-:S03]  /*1d890*/  IMAD.WIDE R186, R2, 0x4, R192 ;  /* 0x0000000402ba7825 */ /* 0x002fc600078e02c0 */
[----:B------:R1:W-:Y:S04]  /*1d8a0*/  LDGSTS.E [R16+0x3c008], desc[UR4][R18.64], !P0 ;  /* 0x3c00800012107fae */ /* 0x0003e8000c121844 */
[----:B------:R-:W3:Y:S01]  /*1d8b0*/  LDL.LU.64 R242, [R1+0x300] ;  /* 0x0003000001f27983 */ /* 0x000ee20000300a00 */
[----:B------:R-:W-:-:S03]  /*1d8c0*/  IMAD.WIDE R20, R2, 0x4, R194 ;  /* 0x0000000402147825 */ /* 0x000fc600078e02c2 */
[----:B------:R-:W3:Y:S01]  /*1d8d0*/  LDL.LU.64 R244, [R1+0x2f8] ;  /* 0x0002f80001f47983 */ /* 0x000ee20000300a00 */
[----:B-1----:R-:W-:-:S03]  /*1d8e0*/  IMAD.WIDE R18, R2, 0x4, R196 ;  /* 0x0000000402127825 */ /* 0x002fc600078e02c4 */
[----:B------:R-:W3:Y:S04]  /*1d8f0*/  LDL.LU.64 R246, [R1+0x2f0] ;  /* 0x0002f00001f67983 */ /* 0x000ee80000300a00 */
[----:B------:R-:W-:Y:S04]  /*1d900*/  STL.64 [R1+0x638], R190 ;  /* 0x000638be01007387 */ /* 0x000fe80000100a00 */
[----:B------:R-:W-:Y:S04]  /*1d910*/  STL.64 [R1+0x608], R186 ;  /* 0x000608ba01007387 */ /* 0x000fe80000100a00 */
[----:B------:R2:W-:Y:S04]  /*1d920*/  LDGSTS.E [R16+0x3000c], desc[UR4][R190.64], !P6 ;  /* 0x3000c000be107fae */ /* 0x0005e8000f121844 */
[----:B------:R1:W-:Y:S04]  /*1d930*/  STL.64 [R1+0x5b0], R20 ;  /* 0x0005b01401007387 */ /* 0x0003e80000100a00 */
[----:B------:R2:W-:Y:S04]  /*1d940*/  LDGSTS.E [R16+0x3400c], desc[UR4][R186.64], !P6 ;  /* 0x3400c000ba107fae */ /* 0x0005e8000f121844 */
[----:B------:R1:W-:Y:S04]  /*1d950*/  STL.64 [R1+0x580], R18 ;  /* 0x0005801201007387 */ /* 0x0003e80000100a00 */
[----:B------:R-:W-:Y:S04]  /*1d960*/  LDGSTS.E [R16+0x3800c], desc[UR4][R20.64], !P6 ;  /* 0x3800c00014107fae */ /* 0x000fe8000f121844 */
[----:B------:R-:W3:Y:S04]  /*1d970*/  LDL.LU.64 R248, [R1+0x2e8] ;  /* 0x0002e80001f87983 */ /* 0x000ee80000300a00 */
[----:B------:R2:W-:Y:S04]  /*1d980*/  LDGSTS.E [R16+0x3c00c], desc[UR4][R18.64], !P6 ;  /* 0x3c00c00012107fae */ /* 0x0005e8000f121844 */
[----:B-1----:R-:W3:Y:S04]  /*1d990*/  LDL.LU.64 R20, [R1+0x2e0] ;  /* 0x0002e00001147983 */ /* 0x002ee80000300a00 */
[----:B------:R-:W3:Y:S04]  /*1d9a0*/  LDL.LU.64 R18, [R1+0x2d8] ;  /* 0x0002d80001127983 */ /* 0x000ee80000300a00 */
[----:B------:R-:W3:Y:S04]  /*1d9b0*/  LDL.LU.64 R250, [R1+0x2d0] ;  /* 0x0002d00001fa7983 */ /* 0x000ee80000300a00 */
[----:B------:R1:W-:Y:S01]  /*1d9c0*/  STL [R1+0x3218], R16 ;  /* 0x0032181001007387 */ /* 0x0003e20000100800 */
[----:B----4-:R-:W-:-:S04]  /*1d9d0*/  IMAD.WIDE R10, R2, 0x4, R10 ;  /* 0x00000004020a7825 */ /* 0x010fc800078e020a */
[C---:B--2---:R-:W-:Y:S01]  /*1d9e0*/  IMAD.WIDE R190, R2.reuse, 0x4, R188 ;  /* 0x0000000402be7825 */ /* 0x044fe200078e02bc */
[----:B------:R2:W-:Y:S03]  /*1d9f0*/  STL.64 [R1+0x570], R10 ;  /* 0x0005700a01007387 */ /* 0x0005e60000100a00 */
[C---:B------:R-:W-:Y:S01]  /*1da00*/  IMAD.WIDE R186, R2.reuse, 0x4, R14 ;  /* 0x0000000402ba7825 */ /* 0x040fe200078e020e */
[----:B------:R4:W-:Y:S03]  /*1da10*/  STL.64 [R1+0x560], R190 ;  /* 0x000560be01007387 */ /* 0x0009e60000100a00 */
[C---:B-1----:R-:W-:Y:S01]  /*1da20*/  IMAD.WIDE R16, R2.reuse, 0x4, R12 ;  /* 0x0000000402107825 */ /* 0x042fe200078e020c */
[----:B------:R1:W-:Y:S04]  /*1da30*/  STL.64 [R1+0x550], R186 ;  /* 0x000550ba01007387 */ /* 0x0003e80000100a00 */
[----:B------:R-:W4:Y:S04]  /*1da40*/  LDL.LU.64 R188, [R1+0x2c8] ;  /* 0x0002c80001bc7983 */ /* 0x000f280000300a00 */
[----:B------:R1:W-:Y:S04]  /*1da50*/  STL.64 [R1+0x540], R16 ;  /* 0x0005401001007387 */ /* 0x0003e80000100a00 */
[----:B------:R-:W4:Y:S04]  /*1da60*/  LDL.LU.64 R14, [R1+0x2c0] ;  /* 0x0002c000010e7983 */ /* 0x000f280000300a00 */
[----:B------:R-:W-:Y:S04]  /*1da70*/  LDGSTS.E [R9+0x20000], desc[UR4][R10.64], !P5 ;  /* 0x200000000a097fae */ /* 0x000fe8000e921844 */
[----:B------:R-:W4:Y:S04]  /*1da80*/  LDL.LU.64 R12, [R1+0x2b8] ;  /* 0x0002b800010c7983 */ /* 0x000f280000300a00 */
[----:B------:R4:W-:Y:S04]  /*1da90*/  LDGSTS.E [R9+0x24000], desc[UR4][R190.64], !P5 ;  /* 0x24000000be097fae */ /* 0x0009e8000e921844 */
[----:B--2---:R-:W2:Y:S04]  /*1daa0*/  LDL.LU.64 R10, [R1+0x2b0] ;  /* 0x0002b000010a7983 */ /* 0x004ea80000300a00 */
[----:B------:R1:W-:Y:S04]  /*1dab0*/  LDGSTS.E [R9+0x28000], desc[UR4][R186.64], !P5 ;  /* 0x28000000ba097fae */ /* 0x0003e8000e921844 */
[----:B------:R1:W-:Y:S01]  /*1dac0*/  LDGSTS.E [R9+0x2c000], desc[UR4][R16.64], !P5 ;  /* 0x2c00000010097fae */ /* 0x0003e2000e921844 */
[----:B---3--:R-:W-:-:S04]  /*1dad0*/  IMAD.WIDE R192, R2, 0x4, R240 ;  /* 0x0000000402c07825 */ /* 0x008fc800078e02f0 */
[C---:B----4-:R-:W-:Y:S01]  /*1dae0*/  IMAD.WIDE R190, R2.reuse, 0x4, R242 ;  /* 0x0000000402be7825 */ /* 0x050fe200078e02f2 */
[----:B------:R-:W-:Y:S03]  /*1daf0*/  STL.64 [R1+0x530], R192 ;  /* 0x000530c001007387 */ /* 0x000fe60000100a00 */
[C---:B-1----:R-:W-:Y:S01]  /*1db00*/  IMAD.WIDE R186, R2.reuse, 0x4, R244 ;  /* 0x0000000402ba7825 */ /* 0x042fe200078e02f4 */
[----:B------:R-:W-:Y:S03]  /*1db10*/  LDGSTS.E [R9+0x20004], desc[UR4][R192.64], !P4 ;  /* 0x20004000c0097fae */ /* 0x000fe6000e121844 */
[----:B------:R-:W-:Y:S01]  /*1db20*/  IMAD.WIDE R16, R2, 0x4, R246 ;  /* 0x0000000402107825 */ /* 0x000fe200078e02f6 */
[----:B------:R-:W-:Y:S01]  /*1db30*/  STL.64 [R1+0x520], R190 ;  /* 0x000520be01007387 */ /* 0x000fe20000100a00 */
[----:B------:R-:W-:-:S03]  /*1db40*/  ISETP.GE.U32.AND P1, PT, R4, 0x7fffff65, PT ;  /* 0x7fffff650400780c */ /* 0x000fc60003f26070 */
[----:B------:R-:W-:Y:S01]  /*1db50*/  LDGSTS.E [R9+0x24004], desc[UR4][R190.64], !P4 ;  /* 0x24004000be097fae */ /* 0x000fe2000e121844 */
[----:B------:R-:W-:Y:S02]  /*1db60*/  VIADD R4, R185, 0xffffff87 ;  /* 0xffffff87b9047836 */ /* 0x000fe40000000000 */
[----:B------:R-:W1:Y:S01]  /*1db70*/  LDC R185, c[0x0][0x230] ;  /* 0x00008c00ffb97b82 */ /* 0x000e620000000800 */
[----:B------:R3:W-:Y:S04]  /*1db80*/  STL.64 [R1+0x510], R186 ;  /* 0x000510ba01007387 */ /* 0x0007e80000100a00 */
[----:B------:R3:W-:Y:S04]  /*1db90*/  LDGSTS.E [R9+0x28004], desc[UR4][R186.64], !P4 ;  /* 0x28004000ba097fae */ /* 0x0007e8000e121844 */
[----:B------:R4:W-:Y:S04]  /*1dba0*/  STL.64 [R1+0x500], R16 ;  /* 0x0005001001007387 */ /* 0x0009e80000100a00 */
[----:B------:R4:W-:Y:S01]  /*1dbb0*/  LDGSTS.E [R9+0x2c004], desc[UR4][R16.64], !P4 ;  /* 0x2c00400010097fae */ /* 0x0009e2000e121844 */
[----:B------:R-:W-:Y:S01]  /*1dbc0*/  ISETP.GE.U32.AND P0, PT, R4, 0x7fffff48, PT ;  /* 0x7fffff480400780c */ /* 0x000fe20003f06070 */
[----:B---3--:R-:W-:-:S04]  /*1dbd0*/  IMAD.WIDE R186, R2, 0x4, R248 ;  /* 0x0000000402ba7825 */ /* 0x008fc800078e02f8 */
[C---:B------:R-:W-:Y:S01]  /*1dbe0*/  IMAD.WIDE R20, R2.reuse, 0x4, R20 ;  /* 0x0000000402147825 */ /* 0x040fe200078e0214 */
[----:B------:R-:W-:Y:S04]  /*1dbf0*/  STL.64 [R1+0x4f0], R186 ;  /* 0x0004f0ba01007387 */ /* 0x000fe80000100a00 */
[----:B------:R-:W-:Y:S01]  /*1dc00*/  LDGSTS.E [R9+0x20008], desc[UR4][R186.64], !P3 ;  /* 0x20008000ba097fae */ /* 0x000fe2000d921844 */
[----:B------:R-:W-:-:S03]  /*1dc10*/  IMAD.WIDE R18, R2, 0x4, R18 ;  /* 0x0000000402127825 */ /* 0x000fc600078e0212 */
[----:B------:R-:W-:Y:S01]  /*1dc20*/  STL.64 [R1+0x4e0], R20 ;  /* 0x0004e01401007387 */ /* 0x000fe20000100a00 */
[----:B----4-:R-:W-:-:S03]  /*1dc30*/  IMAD.WIDE R16, R2, 0x4, R250 ;  /* 0x0000000402107825 */ /* 0x010fc600078e02fa */
[----:B------:R-:W-:Y:S04]  /*1dc40*/  LDGSTS.E [R9+0x24008], desc[UR4][R20.64], !P3 ;  /* 0x2400800014097fae */ /* 0x000fe8000d921844 */
[----:B------:R-:W-:Y:S01]  /*1dc50*/  STL.64 [R1+0x4d0], R18 ;  /* 0x0004d01201007387 */ /* 0x000fe20000100a00 */
[----:B------:R-:W-:Y:S02]  /*1dc60*/  VIADD R4, R184, 0xffffff86 ;  /* 0xffffff86b8047836 */ /* 0x000fe40000000000 */
[----:B------:R-:W3:Y:S01]  /*1dc70*/  LDC R184, c[0x0][0x230] ;  /* 0x00008c00ffb87b82 */ /* 0x000ee20000000800 */
[----:B------:R-:W-:Y:S04]  /*1dc80*/  LDGSTS.E [R9+0x28008], desc[UR4][R18.64], !P3 ;  /* 0x2800800012097fae */ /* 0x000fe8000d921844 */
[----:B------:R4:W-:Y:S04]  /*1dc90*/  STL.64 [R1+0x4c0], R16 ;  /* 0x0004c01001007387 */ /* 0x0009e80000100a00 */
[----:B------:R4:W-:Y:S01]  /*1dca0*/  LDGSTS.E [R9+0x2c008], desc[UR4][R16.64], !P3 ;  /* 0x2c00800010097fae */ /* 0x0009e2000d921844 */
[----:B------:R-:W-:Y:S01]  /*1dcb0*/  ISETP.GE.U32.AND P6, PT, R4, 0x7fffff47, PT ;  /* 0x7fffff470400780c */ /* 0x000fe20003fc6070 */
[----:B------:R-:W-:-:S02]  /*1dcc0*/  VIADD R4, R183, 0xffffff85 ;  /* 0xffffff85b7047836 */ /* 0x000fc40000000000 */
[----:B------:R-:W1:Y:S03]  /*1dcd0*/  LDC R183, c[0x0][0x230] ;  /* 0x00008c00ffb77b82 */ /* 0x000e660000000800 */
[----:B------:R-:W-:Y:S01]  /*1dce0*/  ISETP.GE.U32.AND P5, PT, R4, 0x7fffff46, PT ;  /* 0x7fffff460400780c */ /* 0x000fe20003fa6070 */
[----:B----4-:R-:W-:-:S04]  /*1dcf0*/  IMAD.WIDE R16, R2, 0x4, R188 ;  /* 0x0000000402107825 */ /* 0x010fc800078e02bc */
[C---:B------:R-:W-:Y:S01]  /*1dd00*/  IMAD.WIDE R14, R2.reuse, 0x4, R14 ;  /* 0x00000004020e7825 */ /* 0x040fe200078e020e */
[----:B------:R4:W-:Y:S04]  /*1dd10*/  STL.64 [R1+0x4b0], R16 ;  /* 0x0004b01001007387 */ /* 0x0009e80000100a00 */
[----:B------:R4:W-:Y:S01]  /*1dd20*/  LDGSTS.E [R9+0x2000c], desc[UR4][R16.64], !P1 ;  /* 0x2000c00010097fae */ /* 0x0009e2000c921844 */
[----:B------:R-:W-:-:S03]  /*1dd30*/  IMAD.WIDE R12, R2, 0x4, R12 ;  /* 0x00000004020c7825 */ /* 0x000fc600078e020c */
[----:B------:R3:W-:Y:S04]  /*1dd40*/  STL.64 [R1+0x4a0], R14 ;  /* 0x0004a00e01007387 */ /* 0x0007e80000100a00 */
[----:B------:R3:W-:Y:S01]  /*1dd50*/  LDGSTS.E [R9+0x2400c], desc[UR4][R14.64], !P1 ;  /* 0x2400c0000e097fae */ /* 0x0007e2000c921844 */
[----:B--2---:R-:W-:-:S03]  /*1dd60*/  IMAD.WIDE R10, R2, 0x4, R10 ;  /* 0x00000004020a7825 */ /* 0x004fc600078e020a */
[----:B------:R2:W-:Y:S01]  /*1dd70*/  STL.64 [R1+0x490], R12 ;  /* 0x0004900c01007387 */ /* 0x0005e20000100a00 */
[----:B----4-:R-:W-:-:S03]  /*1dd80*/  IMAD.WIDE R16, R2, 0x4, R198 ;  /* 0x0000000402107825 */ /* 0x010fc600078e02c6 */
[----:B------:R2:W-:Y:S01]  /*1dd90*/  LDGSTS.E [R9+0x2800c], desc[UR4][R12.64], !P1 ;  /* 0x2800c0000c097fae */ /* 0x0005e2000c921844 */
[----:B---3--:R-:W-:-:S03]  /*1dda0*/  IMAD.WIDE R14, R2, 0x4, R200 ;  /* 0x00000004020e7825 */ /* 0x008fc600078e02c8 */
[----:B------:R3:W-:Y:S04]  /*1ddb0*/  STL.64 [R1+0x480], R10 ;  /* 0x0004800a01007387 */ /* 0x0007e80000100a00 */
[----:B------:R3:W-:Y:S01]  /*1ddc0*/  LDGSTS.E [R9+0x2c00c], desc[UR4][R10.64], !P1 ;  /* 0x2c00c0000a097fae */ /* 0x0007e2000c921844 */
[----:B--2---:R-:W-:-:S03]  /*1ddd0*/  IMAD.WIDE R12, R2, 0x4, R202 ;  /* 0x00000004020c7825 */ /* 0x004fc600078e02ca */
[----:B------:R2:W-:Y:S04]  /*1dde0*/  STL.64 [R1+0x470], R16 ;  /* 0x0004701001007387 */ /* 0x0005e80000100a00 */
        /* <DEDUP_REMOVED lines=12> */
[----:B------:R4:W-:Y:S01]  /*1deb0*/  STL.64 [R1+0x420], R14 ;  /* 0x0004200e01007387 */ /* 0x0009e20000100a00 */
[----:B---3--:R-:W-:-:S03]  /*1dec0*/  IMAD.WIDE R10, R2, 0x4, R212 ;  /* 0x00000004020a7825 */ /* 0x008fc600078e02d4 */
[----:B------:R2:W-:Y:S04]  /*1ded0*/  LDGSTS.E [R9+0x30004], desc[UR4][R16.64], !P6 ;  /* 0x3000400010097fae */ /* 0x0005e8000f121844 */
[----:B------:R3:W-:Y:S04]  /*1dee0*/  STL.64 [R1+0x410], R12 ;  /* 0x0004100c01007387 */ /* 0x0007e80000100a00 */
[----:B------:R4:W-:Y:S04]  /*1def0*/  LDGSTS.E [R9+0x34004], desc[UR4][R14.64], !P6 ;  /* 0x340040000e097fae */ /* 0x0009e8000f121844 */
[----:B------:R1:W-:Y:S01]  /*1df00*/  STL.64 [R1+0x400], R10 ;  /* 0x0004000a01007387 */ /* 0x0003e20000100a00 */
[----:B--2---:R-:W-:-:S03]  /*1df10*/  IMAD.WIDE R16, R2, 0x4, R214 ;  /* 0x0000000402107825 */ /* 0x004fc600078e02d6 */
[----:B------:R3:W-:Y:S04]  /*1df20*/  LDGSTS.E [R9+0x38004], desc[UR4][R12.64], !P6 ;  /* 0x380040000c097fae */ /* 0x0007e8000f121844 */
[----:B------:R-:W2:Y:S01]  /*1df30*/  LDL.LU.64 R240, [R1+0x2a8] ;  /* 0x0002a80001f07983 */ /* 0x000ea20000300a00 */
[----:B----4-:R-:W-:-:S03]  /*1df40*/  IMAD.WIDE R14, R2, 0x4, R216 ;  /* 0x00000004020e7825 */ /* 0x010fc600078e02d8 */
[----:B------:R1:W-:Y:S04]  /*1df50*/  LDGSTS.E [R9+0x3c004], desc[UR4][R10.64], !P6 ;  /* 0x3c0040000a097fae */ /* 0x0003e8000f121844 */
[----:B------:R-:W4:Y:S01]  /*1df60*/  LDL.LU.64 R242, [R1+0x2a0] ;  /* 0x0002a00001f27983 */ /* 0x000f220000300a00 */
[----:B---3--:R-:W-:-:S03]  /*1df70*/  IMAD.WIDE R12, R2, 0x4, R218 ;  /* 0x00000004020c7825 */ /* 0x008fc600078e02da */
[----:B------:R-:W3:Y:S01]  /*1df80*/  LDL.LU.64 R244, [R1+0x298] ;  /* 0x0002980001f47983 */ /* 0x000ee20000300a00 */
[----:B-1----:R-:W-:-:S03]  /*1df90*/  IMAD.WIDE R10, R2, 0x4, R220 ;  /* 0x00000004020a7825 */ /* 0x002fc600078e02dc */
[----:B------:R-:W3:Y:S04]  /*1dfa0*/  LDL.LU.64 R246, [R1+0x290] ;  /* 0x0002900001f67983 */ /* 0x000ee80000300a00 */
[----:B------:R-:W-:Y:S04]  /*1dfb0*/  STL.64 [R1+0x3f0], R16 ;  /* 0x0003f01001007387 */ /* 0x000fe80000100a00 */
[----:B------:R1:W-:Y:S04]  /*1dfc0*/  STL.64 [R1+0x3e0], R14 ;  /* 0x0003e00e01007387 */ /* 0x0003e80000100a00 */
[----:B------:R1:W-:Y:S04]  /*1dfd0*/  STL.64 [R1+0x3d0], R12 ;  /* 0x0003d00c01007387 */ /* 0x0003e80000100a00 */
[----:B------:R1:W-:Y:S04]  /*1dfe0*/  STL.64 [R1+0x3c0], R10 ;  /* 0x0003c00a01007387 */ /* 0x0003e80000100a00 */
[----:B------:R-:W3:Y:S04]  /*1dff0*/  LDL.LU.64 R248, [R1+0x6c8] ;  /* 0x0006c80001f87983 */ /* 0x000ee80000300a00 */
[----:B------:R-:W3:Y:S04]  /*1e000*/  LDL.LU.64 R188, [R1+0x690] ;  /* 0x0006900001bc7983 */ /* 0x000ee80000300a00 */
[----:B------:R-:W3:Y:S04]  /*1e010*/  LDL.LU.64 R18, [R1+0x6b8] ;  /* 0x0006b80001127983 */ /* 0x000ee80000300a00 */
[----:B------:R-:W-:Y:S04]  /*1e020*/  LDGSTS.E [R9+0x30008], desc[UR4][R16.64], !P5 ;  /* 0x3000800010097fae */ /* 0x000fe8000e921844 */
[----:B------:R-:W3:Y:S04]  /*1e030*/  LDL.LU.64 R250, [R1+0x6a8] ;  /* 0x0006a80001fa7983 */ /* 0x000ee80000300a00 */
[----:B------:R-:W-:Y:S04]  /*1e040*/  LDGSTS.E [R9+0x34008], desc[UR4][R14.64], !P5 ;  /* 0x340080000e097fae */ /* 0x000fe8000e921844 */
[----:B------:R-:W3:Y:S01]  /*1e050*/  LDL.LU.64 R20, [R1+0x698] ;  /* 0x0006980001147983 */ /* 0x000ee20000300a00 */
[----:B------:R-:W-:-:S02]  /*1e060*/  VIADD R4, R182, 0xffffff84 ;  /* 0xffffff84b6047836 */ /* 0x000fc40000000000 */
[----:B------:R-:W1:Y:S01]  /*1e070*/  LDC R182, c[0x0][0x230] ;  /* 0x00008c00ffb67b82 */ /* 0x000e620000000800 */
[----:B------:R1:W-:Y:S04]  /*1e080*/  LDGSTS.E [R9+0x38008], desc[UR4][R12.64], !P5 ;  /* 0x380080000c097fae */ /* 0x0003e8000e921844 */
[----:B-1----:R-:W3:Y:S01]  /*1e090*/  LDL.LU.64 R14, [R1+0x688] ;  /* 0x00068800010e7983 */ /* 0x002ee20000300a00 */
[----:B------:R-:W-:Y:S01]  /*1e0a0*/  ISETP.GE.U32.AND P4, PT, R4, 0x7fffff45, PT ;  /* 0x7fffff450400780c */ /* 0x000fe20003f86070 */
[----:B------:R-:W-:Y:S02]  /*1e0b0*/  VIADD R4, R184, 0xffffffa3 ;  /* 0xffffffa3b8047836 */ /* 0x000fe40000000000 */
[----:B------:R-:W1:Y:S01]  /*1e0c0*/  LDC R184, c[0x0][0x230] ;  /* 0x00008c00ffb87b82 */ /* 0x000e620000000800 */
[----:B------:R1:W-:Y:S02]  /*1e0d0*/  LDGSTS.E [R9+0x3c008], desc[UR4][R10.64], !P5 ;  /* 0x3c0080000a097fae */ /* 0x0003e4000e921844 */
[----:B------:R-:W-:Y:S01]  /*1e0e0*/  ISETP.GE.U32.AND P3, PT, R4, 0x7fffff64, PT ;  /* 0x7fffff640400780c */ /* 0x000fe20003f66070 */
[----:B------:R-:W-:-:S04]  /*1e0f0*/  VIADD R4, R183, 0xffffffa2 ;  /* 0xffffffa2b7047836 */ /* 0x000fc80000000000 */
[----:B------:R-:W1:Y:S01]  /*1e100*/  LDC R183, c[0x0][0x230] ;  /* 0x00008c00ffb77b82 */ /* 0x000e620000000800 */
[----:B------:R-:W-:Y:S01]  /*1e110*/  ISETP.GE.U32.AND P1, PT, R4, 0x7fffff63, PT ;  /* 0x7fffff630400780c */ /* 0x000fe20003f26070 */
[----:B------:R-:W-:-:S06]  /*1e120*/  VIADD R4, R182, 0xffffffa1 ;  /* 0xffffffa1b6047836 */ /* 0x000fcc0000000000 */
[----:B------:R-:W1:Y:S01]  /*1e130*/  LDC R182, c[0x0][0x230] ;  /* 0x00008c00ffb67b82 */ /* 0x000e620000000800 */
[----:B------:R-:W-:Y:S01]  /*1e140*/  IMAD.WIDE R12, R2, 0x4, R222 ;  /* 0x00000004020c7825 */ /* 0x000fe200078e02de */
[----:B------:R-:W-:-:S03]  /*1e150*/  ISETP.GE.U32.AND P0, PT, R4, 0x7fffff62, PT ;  /* 0x7fffff620400780c */ /* 0x000fc60003f06070 */
[----:B-1----:R-:W-:Y:S01]  /*1e160*/  IMAD.WIDE R10, R2, 0x4, R224 ;  /* 0x00000004020a7825 */ /* 0x002fe200078e02e0 */
[----:B------:R-:W-:Y:S01]  /*1e170*/  LDGSTS.E [R9+0x3000c], desc[UR4][R12.64], !P4 ;  /* 0x3000c0000c097fae */ /* 0x000fe2000e121844 */
[----:B------:R-:W-:Y:S02]  /*1e180*/  IADD3 R4, R184, -0x60, RZ ;  /* 0xffffffa0b8047810 */ /* 0x000fe40007ffe0ff */
[----:B------:R-:W1:Y:S01]  /*1e190*/  LDC R184, c[0x0][0x230] ;  /* 0x00008c00ffb87b82 */ /* 0x000e620000000800 */
[C---:B------:R-:W-:Y:S01]  /*1e1a0*/  IMAD.WIDE R186, R2.reuse, 0x4, R226 ;  /* 0x0000000402ba7825 */ /* 0x040fe200078e02e2 */
[----:B------:R1:W-:Y:S03]  /*1e1b0*/  STL.64 [R1+0x3b0], R12 ;  /* 0x0003b00c01007387 */ /* 0x0003e60000100a00 */
[----:B------:R-:W-:Y:S01]  /*1e1c0*/  IMAD.WIDE R16, R2, 0x4, R228 ;  /* 0x0000000402107825 */ /* 0x000fe200078e02e4 */
[----:B------:R1:W-:Y:S04]  /*1e1d0*/  STL.64 [R1+0x3a0], R10 ;  /* 0x0003a00a01007387 */ /* 0x0003e80000100a00 */
[----:B------:R3:W-:Y:S01]  /*1e1e0*/  STL.64 [R1+0x390], R186 ;  /* 0x000390ba01007387 */ /* 0x0007e20000100a00 */
[----:B------:R-:W-:-:S03]  /*1e1f0*/  ISETP.GE.U32.AND P6, PT, R4, 0x7fffff61, PT ;  /* 0x7fffff610400780c */ /* 0x000fc60003fc6070 */
[----:B-1----:R-:W3:Y:S01]  /*1e200*/  LDL.LU.64 R12, [R1+0x6e0] ;  /* 0x0006e000010c7983 */ /* 0x002ee20000300a00 */
[----:B------:R-:W-:-:S03]  /*1e210*/  VIADD R4, R185, 0xffffff83 ;  /* 0xffffff83b9047836 */ /* 0x000fc60000000000 */
[----:B------:R1:W-:Y:S04]  /*1e220*/  STL.64 [R1+0x380], R16 ;  /* 0x0003801001007387 */ /* 0x0003e80000100a00 */
[----:B------:R-:W-:Y:S01]  /*1e230*/  LDGSTS.E [R9+0x3400c], desc[UR4][R10.64], !P4 ;  /* 0x3400c0000a097fae */ /* 0x000fe2000e121844 */
[----:B------:R-:W-:Y:S01]  /*1e240*/  ISETP.GE.U32.AND P5, PT, R4, 0x7fffff44, PT ;  /* 0x7fffff440400780c */ /* 0x000fe20003fa6070 */
[----:B------:R-:W-:Y:S02]  /*1e250*/  VIADD R4, R183, 0xffffff82 ;  /* 0xffffff82b7047836 */ /* 0x000fe40000000000 */
[----:B------:R3:W-:Y:S04]  /*1e260*/  LDGSTS.E [R9+0x3800c], desc[UR4][R186.64], !P4 ;  /* 0x3800c000ba097fae */ /* 0x0007e8000e121844 */
[----:B------:R1:W-:Y:S04]  /*1e270*/  LDGSTS.E [R9+0x3c00c], desc[UR4][R16.64], !P4 ;  /* 0x3c00c00010097fae */ /* 0x0003e8000e121844 */
[----:B------:R-:W3:Y:S01]  /*1e280*/  LDL.LU.64 R10, [R1+0x6f8] ;  /* 0x0006f800010a7983 */ /* 0x000ee20000300a00 */
[----:B------:R-:W-:Y:S01]  /*1e290*/  ISETP.GE.U32.AND P4, PT, R4, 0x7fffff43, PT ;  /* 0x7fffff430400780c */ /* 0x000fe20003f86070 */
[----:B------:R-:W-:-:S02]  /*1e2a0*/  VIADD R4, R182, 0xffffff81 ;  /* 0xffffff81b6047836 */ /* 0x000fc40000000000 */
[----:B------:R-:W-:Y:S02]  /*1e2b0*/  VIADD R182, R184, 0xffffff80 ;  /* 0xffffff80b8b67836 */ /* 0x000fe40000000000 */
[----:B--2---:R-:W-:-:S04]  /*1e2c0*/  IMAD.WIDE R192, R2, 0x4, R240 ;  /* 0x0000000402c07825 */ /* 0x004fc800078e02f0 */
[C---:B----4-:R-:W-:Y:S01]  /*1e2d0*/  IMAD.WIDE R190, R2.reuse, 0x4, R242 ;  /* 0x0000000402be7825 */ /* 0x050fe200078e02f2 */
[----:B------:R2:W-:Y:S03]  /*1e2e0*/  STL.64 [R1+0x370], R192 ;  /* 0x000370c001007387 */ /* 0x0005e60000100a00 */
[C---:B---3--:R-:W-:Y:S01]  /*1e2f0*/  IMAD.WIDE R186, R2.reuse, 0x4, R244 ;  /* 0x0000000402ba7825 */ /* 0x048fe200078e02f4 */
[----:B------:R3:W-:Y:S03]  /*1e300*/  STL.64 [R1+0x360], R190 ;  /* 0x000360be01007387 */ /* 0x0007e60000100a00 */
[C---:B-1----:R-:W-:Y:S01]  /*1e310*/  IMAD.WIDE R16, R2.reuse, 0x4, R246 ;  /* 0x0000000402107825 */ /* 0x042fe200078e02f6 */
[----:B------:R2:W-:Y:S04]  /*1e320*/  LDGSTS.E [R8+0x20000], desc[UR4][R192.64], !P3 ;  /* 0x20000000c0087fae */ /* 0x0005e8000d921844 */
[----:B------:R1:W-:Y:S04]  /*1e330*/  STL.64 [R1+0x350], R186 ;  /* 0x000350ba01007387 */ /* 0x0003e80000100a00 */
[----:B------:R4:W-:Y:S04]  /*1e340*/  STL.64 [R1+0x340], R16 ;  /* 0x0003401001007387 */ /* 0x0009e80000100a00 */
[----:B------:R3:W-:Y:S04]  /*1e350*/  LDGSTS.E [R8+0x24000], desc[UR4][R190.64], !P3 ;  /* 0x24000000be087fae */ /* 0x0007e8000d921844 */
[----:B------:R1:W-:Y:S01]  /*1e360*/  LDGSTS.E [R8+0x28000], desc[UR4][R186.64], !P3 ;  /* 0x28000000ba087fae */ /* 0x0003e2000d921844 */
[----:B--2---:R-:W-:-:S03]  /*1e370*/  IMAD.WIDE R192, R2, 0x4, R248 ;  /* 0x0000000402c07825 */ /* 0x004fc600078e02f8 */
[----:B------:R4:W-:Y:S01]  /*1e380*/  LDGSTS.E [R8+0x2c000], desc[UR4][R16.64], !P3 ;  /* 0x2c00000010087fae */ /* 0x0009e2000d921844 */
[----:B------:R-:W-:-:S03]  /*1e390*/  IMAD.WIDE R184, R2, 0x4, R188 ;  /* 0x0000000402b87825 */ /* 0x000fc600078e02bc */
[----:B------:R-:W-:Y:S04]  /*1e3a0*/  LDGSTS.E [R8+0x20004], desc[UR4][R192.64], !P1 ;  /* 0x20004000c0087fae */ /* 0x000fe8000c921844 */
[----:B------:R-:W2:Y:S01]  /*1e3b0*/  LDL.LU.64 R188, [R1+0x728] ;  /* 0x0007280001bc7983 */ /* 0x000ea20000300a00 */
[----:B---3--:R-:W-:-:S03]  /*1e3c0*/  IMAD.WIDE R190, R2, 0x4, R18 ;  /* 0x0000000402be7825 */ /* 0x008fc600078e0212 */
[----:B------:R-:W-:Y:S04]  /*1e3d0*/  STL.64 [R1+0x330], R192 ;  /* 0x000330c001007387 */ /* 0x000fe80000100a00 */
[----:B------:R-:W3:Y:S04]  /*1e3e0*/  LDL.LU.64 R18, [R1+0x740] ;  /* 0x0007400001127983 */ /* 0x000ee80000300a00 */
[----:B------:R-:W-:Y:S04]  /*1e3f0*/  STL.64 [R1+0x6c8], R184 ;  /* 0x0006c8b801007387 */ /* 0x000fe80000100a00 */
[----:B------:R-:W-:Y:S01]  /*1e400*/  STL.64 [R1+0x320], R190 ;  /* 0x000320be01007387 */ /* 0x000fe20000100a00 */
[----:B-1----:R-:W-:-:S03]  /*1e410*/  IMAD.WIDE R186, R2, 0x4, R250 ;  /* 0x0000000402ba7825 */ /* 0x002fc600078e02fa */
[----:B------:R-:W-:Y:S01]  /*1e420*/  LDGSTS.E [R8+0x24004], desc[UR4][R190.64], !P1 ;  /* 0x24004000be087fae */ /* 0x000fe2000c921844 */
[----:B----4-:R-:W-:-:S03]  /*1e430*/  IMAD.WIDE R16, R2, 0x4, R14 ;  /* 0x0000000402107825 */ /* 0x010fc600078e020e */
[----:B------:R-:W-:Y:S04]  /*1e440*/  LDGSTS.E [R8+0x28004], desc[UR4][R186.64], !P1 ;  /* 0x28004000ba087fae */ /* 0x000fe8000c921844 */
[----:B------:R-:W4:Y:S01]  /*1e450*/  LDL.LU.64 R14, [R1+0x758] ;  /* 0x00075800010e7983 */ /* 0x000f220000300a00 */
[----:B------:R-:W-:-:S03]  /*1e460*/  IMAD.WIDE R20, R2, 0x4, R20 ;  /* 0x0000000402147825 */ /* 0x000fc600078e0214 */
[----:B------:R1:W-:Y:S04]  /*1e470*/  STL.64 [R1+0x318], R186 ;  /* 0x000318ba01007387 */ /* 0x0003e80000100a00 */
[----:B------:R1:W-:Y:S04]  /*1e480*/  STL.64 [R1+0x308], R20 ;  /* 0x0003081401007387 */ /* 0x0003e80000100a00 */
[----:B------:R-:W-:Y:S04]  /*1e490*/  STL.64 [R1+0x300], R16 ;  /* 0x0003001001007387 */ /* 0x000fe80000100a00 */
[----:B------:R-:W-:Y:S01]  /*1e4a0*/  LDGSTS.E [R8+0x2c004], desc[UR4][R20.64], !P1 ;  /* 0x2c00400014087fae */ /* 0x000fe2000c921844 */
[----:B------:R-:W-:Y:S01]  /*1e4b0*/  ISETP.GE.U32.AND P3, PT, R4, 0x7fffff42, PT ;  /* 0x7fffff420400780c */ /* 0x000fe20003f66070 */
[----:B------:R-:W-:-:S02]  /*1e4c0*/  IMAD.SHL.U32 R4, R231, 0x40, RZ ;  /* 0x00000040e7047824 */ /* 0x000fc400078e00ff */
[----:B------:R-:W-:Y:S04]  /*1e4d0*/  LDGSTS.E [R8+0x20008], desc[UR4][R184.64], !P0 ;  /* 0x20008000b8087fae */ /* 0x000fe8000c121844 */
[----:B------:R-:W-:Y:S01]  /*1e4e0*/  LDGSTS.E [R8+0x24008], desc[UR4][R16.64], !P0 ;  /* 0x2400800010087fae */ /* 0x000fe2000c121844 */
[----:B------:R-:W-:-:S05]  /*1e4f0*/  IMAD.WIDE R12, R2, 0x4, R12 ;  /* 0x00000004020c7825 */ /* 0x000fca00078e020c */
[----:B------:R1:W-:Y:S04]  /*1e500*/  STL.64 [R1+0x2f8], R12 ;  /* 0x0002f80c01007387 */ /* 0x0003e80000100a00 */
[----:B------:R1:W-:Y:S01]  /*1e510*/  LDGSTS.E [R8+0x28008], desc[UR4][R12.64], !P0 ;  /* 0x280080000c087fae */ /* 0x0003e2000c121844 */
[----:B------:R-:W-:-:S05]  /*1e520*/  IMAD.WIDE R10, R2, 0x4, R10 ;  /* 0x00000004020a7825 */ /* 0x000fca00078e020a */
[----:B------:R4:W-:Y:S04]  /*1e530*/  STL.64 [R1+0x2f0], R10 ;  /* 0x0002f00a01007387 */ /* 0x0009e80000100a00 */
[----:B-1----:R-:W4:Y:S04]  /*1e540*/  LDL.LU.64 R186, [R1+0x780] ;  /* 0x0007800001ba7983 */ /* 0x002f280000300a00 */
[----:B------:R-:W4:Y:S04]  /*1e550*/  LDL.LU.64 R20, [R1+0x798] ;  /* 0x0007980001147983 */ /* 0x000f280000300a00 */
[----:B------:R-:W4:Y:S04]  /*1e560*/  LDL.LU.64 R192, [R1+0x7a0] ;  /* 0x0007a00001c07983 */ /* 0x000f280000300a00 */
[----:B------:R-:W4:Y:S04]  /*1e570*/  LDL.LU.64 R190, [R1+0x7b8] ;  /* 0x0007b80001be7983 */ /* 0x000f280000300a00 */
[----:B------:R-:W4:Y:S04]  /*1e580*/  LDL.LU.64 R232, [R1+0x7d0] ;  /* 0x0007d00001e87983 */ /* 0x000f280000300a00 */
[----:B------:R-:W4:Y:S01]  /*1e590*/  LDL.LU.64 R234, [R1+0x7e8] ;  /* 0x0007e80001ea7983 */ /* 0x000f220000300a00 */
[----:B------:R-:W-:-:S03]  /*1e5a0*/  IMAD.WIDE R12, R4, 0x4, R180 ;  /* 0x00000004040c7825 */ /* 0x000fc600078e02b4 */
[----:B------:R-:W4:Y:S04]  /*1e5b0*/  LDL.LU.64 R236, [R1+0x810] ;  /* 0x0008100001ec7983 */ /* 0x000f280000300a00 */
[----:B------:R-:W4:Y:S04]  /*1e5c0*/  LDL.LU.64 R238, [R1+0x828] ;  /* 0x0008280001ee7983 */ /* 0x000f280000300a00 */
[----:B------:R-:W4:Y:S04]  /*1e5d0*/  LDL.LU.64 R240, [R1+0x840] ;  /* 0x0008400001f07983 */ /* 0x000f280000300a00 */
[----:B------:R-:W4:Y:S01]  /*1e5e0*/  LDL.LU.64 R242, [R1+0x858] ;  /* 0x0008580001f27983 */ /* 0x000f220000300a00 */
[----:B------:R-:W1:Y:S03]  /*1e5f0*/  S2R R7, SR_TID.X ;  /* 0x0000000000077919 */ /* 0x000e660000002100 */
[----:B------:R4:W-:Y:S01]  /*1e600*/  LDGSTS.E [R8+0x2c008], desc[UR4][R10.64], !P0 ;  /* 0x2c0080000a087fae */ /* 0x0009e2000c121844 */
[----:B--2---:R-:W-:-:S03]  /*1e610*/  IMAD.WIDE R210, R2, 0x4, R188 ;  /* 0x0000000402d27825 */ /* 0x004fc600078e02bc */
[----:B------:R-:W2:Y:S04]  /*1e620*/  LDL.LU.64 R188, [R1+0x880] ;  /* 0x0008800001bc7983 */ /* 0x000ea80000300a00 */
[----:B------:R-:W2:Y:S04]  /*1e630*/  LDL.LU.64 R244, [R1+0x898] ;  /* 0x0008980001f47983 */ /* 0x000ea80000300a00 */
[----:B------:R-:W2:Y:S01]  /*1e640*/  LDL.LU.64 R246, [R1+0x8b0] ;  /* 0x0008b00001f67983 */ /* 0x000ea20000300a00 */
[----:B---3--:R-:W-:-:S03]  /*1e650*/  IMAD.WIDE R202, R2, 0x4, R18 ;  /* 0x0000000402ca7825 */ /* 0x008fc600078e0212 */
[----:B------:R-:W-:Y:S04]  /*1e660*/  STL.64 [R1+0x2e8], R12 ;  /* 0x0002e80c01007387 */ /* 0x000fe80000100a00 */
[----:B------:R-:W3:Y:S04]  /*1e670*/  LDL.LU.64 R248, [R1+0x8c8] ;  /* 0x0008c80001f87983 */ /* 0x000ee80000300a00 */
[----:B------:R-:W3:Y:S04]  /*1e680*/  LDL.LU.64 R18, [R1+0x8f0] ;  /* 0x0008f00001127983 */ /* 0x000ee80000300a00 */
[----:B------:R-:W3:Y:S01]  /*1e690*/  LDL.LU.64 R250, [R1+0x908] ;  /* 0x0009080001fa7983 */ /* 0x000ee20000300a00 */
[----:B----4-:R-:W-:-:S03]  /*1e6a0*/  IMAD.WIDE R194, R2, 0x4, R14 ;  /* 0x0000000402c27825 */ /* 0x010fc600078e020e */
[----:B------:R-:W4:Y:S01]  /*1e6b0*/  LDL.LU.64 R14, [R1+0x920] ;  /* 0x00092000010e7983 */ /* 0x000f220000300a00 */
[----:B------:R-:W-:-:S03]  /*1e6c0*/  IMAD.WIDE R10, R4, 0x4, R22 ;  /* 0x00000004040a7825 */ /* 0x000fc600078e0216 */
[----:B------:R-:W-:Y:S01]  /*1e6d0*/  STL.64 [R1+0x2e0], R210 ;  /* 0x0002e0d201007387 */ /* 0x000fe20000100a00 */
[----:B------:R-:W-:-:S03]  /*1e6e0*/  ISETP.GE.U32.AND P1, PT, R182, 0x7fffff41, PT ;  /* 0x7fffff41b600780c */ /* 0x000fc60003f26070 */
[----:B------:R-:W-:Y:S04]  /*1e6f0*/  STL.64 [R1+0x240], R10 ;  /* 0x0002400a01007387 */ /* 0x000fe80000100a00 */
[----:B------:R-:W-:Y:S01]  /*1e700*/  LDGSTS.E [R8+0x2000c], desc[UR4][R210.64], !P6 ;  /* 0x2000c000d2087fae */ /* 0x000fe2000f121844 */
[----:B-1----:R-:W-:-:S03]  /*1e710*/  LOP3.LUT R7, R7, 0x3f, RZ, 0xc0, !PT ;  /* 0x0000003f07077812 */ /* 0x002fc600078ec0ff */
[----:B------:R-:W-:Y:S04]  /*1e720*/  STL.64 [R1+0x2c0], R202 ;  /* 0x0002c0ca01007387 */ /* 0x000fe80000100a00 */
[----:B------:R-:W-:Y:S01]  /*1e730*/  STL.64 [R1+0x2a0], R194 ;  /* 0x0002a0c201007387 */ /* 0x000fe20000100a00 */
[----:B------:R-:W-:Y:S01]  /*1e740*/  ISETP.GE.AND P0, PT, R7, R182, PT ;  /* 0x000000b60700720c */ /* 0x000fe20003f06270 */
[C---:B------:R-:W-:Y:S02]  /*1e750*/  VIADD R23, R6.reuse, 0x100000 ;  /* 0x0010000006177836 */ /* 0x040fe40000000000 */
[----:B------:R-:W-:Y:S02]  /*1e760*/  VIADD R22, R6, 0x100000 ;  /* 0x0010000006167836 */ /* 0x000fe40000000000 */
[----:B------:R-:W-:-:S04]  /*1e770*/  IMAD.WIDE R186, R2, 0x4, R186 ;  /* 0x0000000402ba7825 */ /* 0x000fc800078e02ba */
[----:B------:R-:W-:-:S04]  /*1e780*/  IMAD.WIDE R20, R2, 0x4, R20 ;  /* 0x0000000402147825 */ /* 0x000fc800078e0214 */
[----:B------:R-:W-:-:S04]  /*1e790*/  IMAD.WIDE R208, R2, 0x4, R192 ;  /* 0x0000000402d07825 */ /* 0x000fc800078e02c0 */
[C---:B------:R-:W-:Y:S01]  /*1e7a0*/  IMAD.WIDE R206, R2.reuse, 0x4, R190 ;  /* 0x0000000402ce7825 */ /* 0x040fe200078e02be */
[----:B------:R-:W-:Y:S03]  /*1e7b0*/  LDGSTS.E [R8+0x2400c], desc[UR4][R208.64], !P6 ;  /* 0x2400c000d0087fae */ /* 0x000fe6000f121844 */
[C---:B------:R-:W-:Y:S01]  /*1e7c0*/  IMAD.WIDE R204, R2.reuse, 0x4, R232 ;  /* 0x0000000402cc7825 */ /* 0x040fe200078e02e8 */
[----:B------:R-:W-:Y:S03]  /*1e7d0*/  LDGSTS.E [R8+0x2800c], desc[UR4][R206.64], !P6 ;  /* 0x2800c000ce087fae */ /* 0x000fe6000f121844 */
[C---:B------:R-:W-:Y:S01]  /*1e7e0*/  IMAD.WIDE R200, R2.reuse, 0x4, R234 ;  /* 0x0000000402c87825 */ /* 0x040fe200078e02ea */
[----:B------:R-:W-:Y:S03]  /*1e7f0*/  STL.64 [R1+0x280], R186 ;  /* 0x000280ba01007387 */ /* 0x000fe60000100a00 */
[C---:B------:R-:W-:Y:S01]  /*1e800*/  IMAD.WIDE R198, R2.reuse, 0x4, R236 ;  /* 0x0000000402c67825 */ /* 0x040fe200078e02ec */
[----:B------:R-:W-:Y:S03]  /*1e810*/  LDGSTS.E [R8+0x2c00c], desc[UR4][R204.64], !P6 ;  /* 0x2c00c000cc087fae */ /* 0x000fe6000f121844 */
[C---:B------:R-:W-:Y:S01]  /*1e820*/  IMAD.WIDE R196, R2.reuse, 0x4, R238 ;  /* 0x0000000402c47825 */ /* 0x040fe200078e02ee */
[----:B------:R-:W-:Y:S03]  /*1e830*/  STL.64 [R1+0x2d8], R208 ;  /* 0x0002d8d001007387 */ /* 0x000fe60000100a00 */
[C---:B------:R-:W-:Y:S01]  /*1e840*/  IMAD.WIDE R192, R2.reuse, 0x4, R240 ;  /* 0x0000000402c07825 */ /* 0x040fe200078e02f0 */
[----:B------:R-:W-:Y:S03]  /*1e850*/  LDGSTS.E [R8+0x30000], desc[UR4][R202.64], !P5 ;  /* 0x30000000ca087fae */ /* 0x000fe6000e921844 */
[C---:B------:R-:W-:Y:S01]  /*1e860*/  IMAD.WIDE R190, R2.reuse, 0x4, R242 ;  /* 0x0000000402be7825 */ /* 0x040fe200078e02f2 */
[----:B------:R-:W-:Y:S04]  /*1e870*/  STL.64 [R1+0x260], R20 ;  /* 0x0002601401007387 */ /* 0x000fe80000100a00 */
[----:B------:R-:W-:Y:S04]  /*1e880*/  LDGSTS.E [R8+0x34000], desc[UR4][R200.64], !P5 ;  /* 0x34000000c8087fae */ /* 0x000fe8000e921844 */
        /* <DEDUP_REMOVED lines=11> */
[----:B------:R-:W-:Y:S01]  /*1e940*/  STL.64 [R1+0x290], R190 ;  /* 0x000290be01007387 */ /* 0x000fe20000100a00 */
[----:B--2---:R-:W-:-:S04]  /*1e950*/  IMAD.WIDE R188, R2, 0x4, R188 ;  /* 0x0000000402bc7825 */ /* 0x004fc800078e02bc */
[C---:B------:R-:W-:Y:S01]  /*1e960*/  IMAD.WIDE R184, R2.reuse, 0x4, R244 ;  /* 0x0000000402b87825 */ /* 0x040fe200078e02f4 */
[----:B------:R-:W-:Y:S03]  /*1e970*/  LDGSTS.E [R8+0x3c004], desc[UR4][R188.64], !P4 ;  /* 0x3c004000bc087fae */ /* 0x000fe6000e121844 */
[C---:B------:R-:W-:Y:S01]  /*1e980*/  IMAD.WIDE R182, R2.reuse, 0x4, R246 ;  /* 0x0000000402b67825 */ /* 0x040fe200078e02f6 */
[----:B------:R-:W-:Y:S04]  /*1e990*/  LDGSTS.E [R8+0x30008], desc[UR4][R186.64], !P3 ;  /* 0x30008000ba087fae */ /* 0x000fe8000d921844 */
[----:B------:R-:W-:Y:S01]  /*1e9a0*/  STL.64 [R1+0x288], R188 ;  /* 0x000288bc01007387 */ /* 0x000fe20000100a00 */
[----:B---3--:R-:W-:-:S03]  /*1e9b0*/  IMAD.WIDE R180, R2, 0x4, R248 ;  /* 0x0000000402b47825 */ /* 0x008fc600078e02f8 */
[----:B------:R-:W-:Y:S01]  /*1e9c0*/  LDGSTS.E [R8+0x34008], desc[UR4][R184.64], !P3 ;  /* 0x34008000b8087fae */ /* 0x000fe2000d921844 */
[----:B------:R-:W-:-:S03]  /*1e9d0*/  IMAD.WIDE R18, R2, 0x4, R18 ;  /* 0x0000000402127825 */ /* 0x000fc600078e0212 */
[----:B------:R-:W-:Y:S01]  /*1e9e0*/  STL.64 [R1+0x278], R184 ;  /* 0x000278b801007387 */ /* 0x000fe20000100a00 */
[----:B------:R-:W-:-:S03]  /*1e9f0*/  IMAD.WIDE R16, R2, 0x4, R250 ;  /* 0x0000000402107825 */ /* 0x000fc600078e02fa */
[----:B------:R-:W-:Y:S01]  /*1ea00*/  LDGSTS.E [R8+0x38008], desc[UR4][R182.64], !P3 ;  /* 0x38008000b6087fae */ /* 0x000fe2000d921844 */
[----:B----4-:R-:W-:-:S03]  /*1ea10*/  IMAD.WIDE R14, R2, 0x4, R14 ;  /* 0x00000004020e7825 */ /* 0x010fc600078e020e */
[----:B------:R-:W-:Y:S04]  /*1ea20*/  STL.64 [R1+0x270], R182 ;  /* 0x000270b601007387 */ /* 0x000fe80000100a00 */
[----:B------:R1:W-:Y:S04]  /*1ea30*/  LDGSTS.E [R8+0x3c008], desc[UR4][R180.64], !P3 ;  /* 0x3c008000b4087fae */ /* 0x0003e8000d921844 */
[----:B------:R1:W-:Y:S04]  /*1ea40*/  STL.64 [R1+0x268], R180 ;  /* 0x000268b401007387 */ /* 0x0003e80000100a00 */
[----:B------:R-:W-:Y:S04]  /*1ea50*/  LDGSTS.E [R8+0x3000c], desc[UR4][R20.64], !P1 ;  /* 0x3000c00014087fae */ /* 0x000fe8000c921844 */
[----:B------:R-:W-:Y:S04]  /*1ea60*/  STL [R1+0x3240], R2 ;  /* 0x0032400201007387 */ /* 0x000fe80000100800 */
[----:B------:R-:W-:Y:S01]  /*1ea70*/  LDGSTS.E [R8+0x3400c], desc[UR4][R18.64], !P1 ;  /* 0x3400c00012087fae */ /* 0x000fe2000c921844 */
[----:B-1----:R-:W-:-:S03]  /*1ea80*/  VIADD R181, R6, 0x100000 ;  /* 0x0010000006b57836 */ /* 0x002fc60000000000 */
[----:B------:R-:W-:Y:S04]  /*1ea90*/  STL.64 [R1+0x258], R18 ;  /* 0x0002581201007387 */ /* 0x000fe80000100a00 */
[----:B------:R-:W-:Y:S01]  /*1eaa0*/  LDGSTS.E [R8+0x3800c], desc[UR4][R16.64], !P1 ;  /* 0x3800c00010087fae */ /* 0x000fe2000c921844 */
[----:B------:R-:W-:-:S03]  /*1eab0*/  VIADD R180, R6, 0x100000 ;  /* 0x0010000006b47836 */ /* 0x000fc60000000000 */
[----:B------:R-:W-:Y:S04]  /*1eac0*/  STL.64 [R1+0x250], R16 ;  /* 0x0002501001007387 */ /* 0x000fe80000100a00 */
[----:B------:R1:W-:Y:S04]  /*1ead0*/  LDGSTS.E [R8+0x3c00c], desc[UR4][R14.64], !P1 ;  /* 0x3c00c0000e087fae */ /* 0x0003e8000c921844 */
[----:B------:R1:W-:Y:S04]  /*1eae0*/  STL.64 [R1+0x248], R14 ;  /* 0x0002480e01007387 */ /* 0x0003e80000100a00 */
[----:B------:R-:W0:Y:S04]  /*1eaf0*/  LDGDEPBAR ;  /* 0x00000000000079af */ /* 0x000e280000000000 */
[----:B------:R2:W-:Y:S01]  /*1eb00*/  LDGSTS.E [R23+0x20000], desc[UR4][R12.64], P2 ;  /* 0x200000000c177fae */ /* 0x0005e20009121844 */
[----:B-1----:R-:W-:-:S03]  /*1eb10*/  IMAD.WIDE R14, R4, 0x4, R28 ;  /* 0x00000004040e7825 */ /* 0x002fc600078e021c */
[----:B------:R1:W-:Y:S04]  /*1eb20*/  LDGSTS.E [R22+0x20400], desc[UR4][R10.64], P2 ;  /* 0x204000000a167fae */ /* 0x0003e80009121844 */
[----:B------:R3:W-:Y:S01]  /*1eb30*/  STL.64 [R1+0x3210], R8 ;  /* 0x0032100801007387 */ /* 0x0007e20000100a00 */
[----:B--2---:R-:W-:-:S03]  /*1eb40*/  IMAD.WIDE R12, R4, 0x4, R24 ;  /* 0x00000004040c7825 */ /* 0x004fc600078e0218 */
[----:B------:R2:W-:Y:S01]  /*1eb50*/  STL.64 [R1+0x238], R14 ;  /* 0x0002380e01007387 */ /* 0x0005e20000100a00 */
[----:B-1----:R-:W-:-:S03]  /*1eb60*/  IMAD.WIDE R10, R4, 0x4, R26 ;  /* 0x00000004040a7825 */ /* 0x002fc600078e021a */
[----:B------:R2:W-:Y:S01]  /*1eb70*/  LDGSTS.E [R181+0x20800], desc[UR4][R14.64], P2 ;  /* 0x208000000eb57fae */ /* 0x0005e20009121844 */
[----:B---3--:R-:W-:-:S03]  /*1eb80*/  IMAD.WIDE R8, R4, 0x4, R36 ;  /* 0x0000000404087825 */ /* 0x008fc600078e0224 */
[----:B------:R1:W-:Y:S01]  /*1eb90*/  STL.64 [R1+0x230], R12 ;  /* 0x0002300c01007387 */ /* 0x0003e20000100a00 */
[----:B------:R-:W-:-:S03]  /*1eba0*/  VIADD R25, R6, 0x100000 ;  /* 0x0010000006197836 */ /* 0x000fc60000000000 */
[----:B------:R1:W-:Y:S01]  /*1ebb0*/  LDGSTS.E [R180+0x20c00], desc[UR4][R12.64], P2 ;  /* 0x20c000000cb47fae */ /* 0x0003e20009121844 */
[----:B------:R-:W-:Y:S02]  /*1ebc0*/  VIADD R24, R6, 0x100000 ;  /* 0x0010000006187836 */ /* 0x000fe40000000000 */
[C---:B--2---:R-:W-:Y:S01]  /*1ebd0*/  IMAD.WIDE R14, R4.reuse, 0x4, R34 ;  /* 0x00000004040e7825 */ /* 0x044fe200078e0222 */
[----:B------:R2:W-:Y:S04]  /*1ebe0*/  STL.64 [R1+0x228], R10 ;  /* 0x0002280a01007387 */ /* 0x0005e80000100a00 */
[----:B------:R2:W-:Y:S01]  /*1ebf0*/  LDGSTS.E [R23+0x21000], desc[UR4][R10.64], P2 ;  /* 0x210000000a177fae */ /* 0x0005e20009121844 */
[----:B-1----:R-:W-:-:S03]  /*1ec00*/  IMAD.WIDE R12, R4, 0x4, R30 ;  /* 0x00000004040c7825 */ /* 0x002fc600078e021e */
[----:B------:R1:W-:Y:S04]  /*1ec10*/  STL.64 [R1+0x220], R8 ;  /* 0x0002200801007387 */ /* 0x0003e80000100a00 */
[----:B------:R1:W-:Y:S01]  /*1ec20*/  LDGSTS.E [R22+0x21400], desc[UR4][R8.64], P2 ;  /* 0x2140000008167fae */ /* 0x0003e20009121844 */
[----:B--2---:R-:W-:-:S03]  /*1ec30*/  IMAD.WIDE R10, R4, 0x4, R32 ;  /* 0x00000004040a7825 */ /* 0x004fc600078e0220 */
        /* <DEDUP_REMOVED lines=120> */
[----:B------:R2:W-:Y:S01]  /*1f3c0*/  STL.64 [R1+0xd8], R14 ;  /* 0x0000d80e01007387 */ /* 0x0005e20000100a00 */
[----:B------:R-:W-:-:S03]  /*1f3d0*/  IMAD.WIDE R16, R4, 0x4, R122 ;  /* 0x0000000404107825 */ /* 0x000fc600078e027a */
[----:B------:R2:W-:Y:S01]  /*1f3e0*/  LDGSTS.E [R25+0x33800], desc[UR4][R14.64], P2 ;  /* 0x338000000e197fae */ /* 0x0005e20009121844 */
[----:B-1----:R-:W-:-:S03]  /*1f3f0*/  IMAD.WIDE R8, R4, 0x4, R124 ;  /* 0x0000000404087825 */ /* 0x002fc600078e027c */
[----:B------:R-:W-:Y:S04]  /*1f400*/  STL.64 [R1+0xd0], R12 ;  /* 0x0000d00c01007387 */ /* 0x000fe80000100a00 */
[----:B------:R-:W-:Y:S04]  /*1f410*/  LDGSTS.E [R24+0x33c00], desc[UR4][R12.64], P2 ;  /* 0x33c000000c187fae */ /* 0x000fe80009121844 */
[----:B------:R1:W-:Y:S01]  /*1f420*/  STL.64 [R1+0xc8], R10 ;  /* 0x0000c80a01007387 */ /* 0x0003e20000100a00 */
[----:B--2---:R-:W-:-:S03]  /*1f430*/  IMAD.WIDE R14, R4, 0x4, R118 ;  /* 0x00000004040e7825 */ /* 0x004fc600078e0276 */
[----:B------:R1:W-:Y:S04]  /*1f440*/  LDGSTS.E [R23+0x34000], desc[UR4][R10.64], P2 ;  /* 0x340000000a177fae */ /* 0x0003e80009121844 */
[----:B------:R2:W-:Y:S04]  /*1f450*/  STL.64 [R1+0xc0], R8 ;  /* 0x0000c00801007387 */ /* 0x0005e80000100a00 */
[----:B------:R2:W-:Y:S01]  /*1f460*/  LDGSTS.E [R22+0x34400], desc[UR4][R8.64], P2 ;  /* 0x3440000008167fae */ /* 0x0005e20009121844 */
[----:B-1----:R-:W-:-:S03]  /*1f470*/  IMAD.WIDE R10, R4, 0x4, R120 ;  /* 0x00000004040a7825 */ /* 0x002fc600078e0278 */
[----:B------:R-:W3:Y:S04]  /*1f480*/  LDL.LU.64 R12, [R1+0xf80] ;  /* 0x000f8000010c7983 */ /* 0x000ee80000300a00 */
[----:B------:R1:W-:Y:S01]  /*1f490*/  STL.64 [R1+0xb8], R16 ;  /* 0x0000b81001007387 */ /* 0x0003e20000100a00 */
[----:B--2---:R-:W-:-:S03]  /*1f4a0*/  IMAD.WIDE R8, R4, 0x4, R132 ;  /* 0x0000000404087825 */ /* 0x004fc600078e0284 */
[----:B------:R2:W-:Y:S04]  /*1f4b0*/  STL.64 [R1+0xb0], R14 ;  /* 0x0000b00e01007387 */ /* 0x0005e80000100a00 */
[----:B------:R4:W-:Y:S04]  /*1f4c0*/  STL.64 [R1+0xa8], R10 ;  /* 0x0000a80a01007387 */ /* 0x0009e80000100a00 */
[----:B------:R4:W-:Y:S04]  /*1f4d0*/  STL.64 [R1+0xa0], R8 ;  /* 0x0000a00801007387 */ /* 0x0009e80000100a00 */
[----:B------:R-:W3:Y:S04]  /*1f4e0*/  LDL.LU.64 R188, [R1+0xf90] ;  /* 0x000f900001bc7983 */ /* 0x000ee80000300a00 */
[----:B------:R1:W-:Y:S04]  /*1f4f0*/  LDGSTS.E [R25+0x34800], desc[UR4][R16.64], P2 ;  /* 0x3480000010197fae */ /* 0x0003e80009121844 */
[----:B------:R2:W-:Y:S04]  /*1f500*/  LDGSTS.E [R24+0x34c00], desc[UR4][R14.64], P2 ;  /* 0x34c000000e187fae */ /* 0x0005e80009121844 */
[----:B------:R4:W-:Y:S01]  /*1f510*/  LDGSTS.E [R23+0x35000], desc[UR4][R10.64], P2 ;  /* 0x350000000a177fae */ /* 0x0009e20009121844 */
[----:B-1----:R-:W-:-:S03]  /*1f520*/  IMAD.WIDE R16, R4, 0x4, R130 ;  /* 0x0000000404107825 */ /* 0x002fc600078e0282 */
[----:B------:R1:W-:Y:S01]  /*1f530*/  LDGSTS.E [R22+0x35400], desc[UR4][R8.64], P2 ;  /* 0x3540000008167fae */ /* 0x0003e20009121844 */
[----:B--2---:R-:W-:-:S03]  /*1f540*/  IMAD.WIDE R14, R4, 0x4, R126 ;  /* 0x00000004040e7825 */ /* 0x004fc600078e027e */
[----:B------:R2:W-:Y:S01]  /*1f550*/  STL.64 [R1+0x98], R16 ;  /* 0x0000981001007387 */ /* 0x0005e20000100a00 */
[----:B----4-:R-:W-:-:S03]  /*1f560*/  IMAD.WIDE R10, R4, 0x4, R128 ;  /* 0x00000004040a7825 */ /* 0x010fc600078e0280 */
        /* <DEDUP_REMOVED lines=11> */
[----:B------:R-:W-:Y:S04]  /*1f620*/  STL.64 [R1+0x78], R16 ;  /* 0x0000781001007387 */ /* 0x000fe80000100a00 */
[----:B------:R-:W-:Y:S04]  /*1f630*/  LDGSTS.E [R25+0x36800], desc[UR4][R16.64], P2 ;  /* 0x3680000010197fae */ /* 0x000fe80009121844 */
[----:B------:R2:W-:Y:S01]  /*1f640*/  STL.64 [R1+0x70], R14 ;  /* 0x0000700e01007387 */ /* 0x0005e20000100a00 */
[----:B-1----:R-:W-:-:S03]  /*1f650*/  IMAD.WIDE R8, R4, 0x4, R142 ;  /* 0x0000000404087825 */ /* 0x002fc600078e028e */
[----:B------:R2:W-:Y:S04]  /*1f660*/  LDGSTS.E [R24+0x36c00], desc[UR4][R14.64], P2 ;  /* 0x36c000000e187fae */ /* 0x0005e80009121844 */
[----:B------:R3:W-:Y:S04]  /*1f670*/  STL.64 [R1+0x68], R10 ;  /* 0x0000680a01007387 */ /* 0x0007e80000100a00 */
[----:B------:R1:W-:Y:S01]  /*1f680*/  LDGSTS.E [R23+0x37000], desc[UR4][R10.64], P2 ;  /* 0x370000000a177fae */ /* 0x0003e20009121844 */
[----:B--2---:R-:W-:-:S03]  /*1f690*/  IMAD.WIDE R14, R4, 0x4, R146 ;  /* 0x00000004040e7825 */ /* 0x004fc600078e0292 */
[----:B------:R2:W-:Y:S04]  /*1f6a0*/  STL.64 [R1+0x60], R8 ;  /* 0x0000600801007387 */ /* 0x0005e80000100a00 */
[----:B------:R4:W-:Y:S01]  /*1f6b0*/  LDGSTS.E [R22+0x37400], desc[UR4][R8.64], P2 ;  /* 0x3740000008167fae */ /* 0x0009e20009121844 */
[----:B-1----:R-:W-:-:S03]  /*1f6c0*/  VIADD R23, R5, 0x100000 ;  /* 0x0010000005177836 */ /* 0x002fc60000000000 */
[----:B------:R1:W-:Y:S01]  /*1f6d0*/  LDGSTS.E [R25+0x37800], desc[UR4][R14.64], P2 ;  /* 0x378000000e197fae */ /* 0x0003e20009121844 */
[C---:B----4-:R-:W-:Y:S02]  /*1f6e0*/  VIADD R22, R5.reuse, 0x100000 ;  /* 0x0010000005167836 */ /* 0x050fe40000000000 */
[----:B-1----:R-:W-:Y:S02]  /*1f6f0*/  VIADD R25, R5, 0x100000 ;  /* 0x0010000005197836 */ /* 0x002fe40000000000 */
[----:B---3--:R-:W-:-:S04]  /*1f700*/  IMAD.WIDE R10, R4, 0x4, R12 ;  /* 0x00000004040a7825 */ /* 0x008fc800078e020c */
[C---:B------:R-:W-:Y:S01]  /*1f710*/  IMAD.WIDE R12, R4.reuse, 0x4, R144 ;  /* 0x00000004040c7825 */ /* 0x040fe200078e0290 */
[----:B------:R-:W-:Y:S04]  /*1f720*/  STL.64 [R1+0x1250], R10 ;  /* 0x0012500a01007387 */ /* 0x000fe80000100a00 */
[----:B------:R1:W-:Y:S04]  /*1f730*/  STL [R1+0x3228], R6 ;  /* 0x0032280601007387 */ /* 0x0003e80000100800 */
[----:B------:R-:W-:Y:S04]  /*1f740*/  STL.64 [R1+0x58], R14 ;  /* 0x0000580e01007387 */ /* 0x000fe80000100a00 */
[----:B------:R3:W-:Y:S01]  /*1f750*/  STL.64 [R1+0x48], R12 ;  /* 0x0000480c01007387 */ /* 0x0007e20000100a00 */
[----:B--2---:R-:W-:-:S03]  /*1f760*/  IMAD.WIDE R8, R4, 0x4, R188 ;  /* 0x0000000404087825 */ /* 0x004fc600078e02bc */
[----:B------:R3:W-:Y:S04]  /*1f770*/  LDGSTS.E [R24+0x37c00], desc[UR4][R12.64], P2 ;  /* 0x37c000000c187fae */ /* 0x0007e80009121844 */
[----:B------:R2:W-:Y:S01]  /*1f780*/  LDGSTS.E [R23+0x20100], desc[UR4][R10.64], P2 ;  /* 0x201000000a177fae */ /* 0x0005e20009121844 */
[----:B-1----:R-:W-:-:S03]  /*1f790*/  IMAD.WIDE R6, R4, 0x4, R160 ;  /* 0x0000000404067825 */ /* 0x002fc600078e02a0 */
[----:B------:R1:W-:Y:S01]  /*1f7a0*/  STL.64 [R1+0x50], R8 ;  /* 0x0000500801007387 */ /* 0x0003e20000100a00 */
[----:B---3--:R-:W-:-:S03]  /*1f7b0*/  IMAD.WIDE R12, R4, 0x4, R152 ;  /* 0x00000004040c7825 */ /* 0x008fc600078e0298 */
        /* <DEDUP_REMOVED lines=16> */
[----:B------:R-:W-:Y:S01]  /*1f8c0*/  LDGSTS.E [R25+0x21900], desc[UR4][R12.64], P2 ;  /* 0x219000000c197fae */ /* 0x000fe20009121844 */
[----:B-1----:R-:W-:-:S03]  /*1f8d0*/  IMAD.WIDE R6, R4, 0x4, R168 ;  /* 0x0000000404067825 */ /* 0x002fc600078e02a8 */
[----:B------:R-:W-:Y:S04]  /*1f8e0*/  STL.64 [R1+0x18], R10 ;  /* 0x0000180a01007387 */ /* 0x000fe80000100a00 */
[----:B------:R-:W-:Y:S04]  /*1f8f0*/  LDGSTS.E [R24+0x21d00], desc[UR4][R10.64], P2 ;  /* 0x21d000000a187fae */ /* 0x000fe80009121844 */
[----:B------:R-:W-:Y:S04]  /*1f900*/  STL.64 [R1+0x10], R8 ;  /* 0x0000100801007387 */ /* 0x000fe80000100a00 */
[----:B------:R-:W-:Y:S04]  /*1f910*/  LDGSTS.E [R23+0x22100], desc[UR4][R8.64], P2 ;  /* 0x2210000008177fae */ /* 0x000fe80009121844 */
[----:B------:R1:W-:Y:S04]  /*1f920*/  STL.64 [R1+0x8], R6 ;  /* 0x0000080601007387 */ /* 0x0003e80000100a00 */
[----:B------:R1:W-:Y:S02]  /*1f930*/  LDGSTS.E [R22+0x22500], desc[UR4][R6.64], P2 ;  /* 0x2250000006167fae */ /* 0x0003e40009121844 */
[----:B-1----:R-:W-:-:S05]  /*1f940*/  IMAD.WIDE R6, R4, 0x4, R166 ;  /* 0x0000000404067825 */ /* 0x002fca00078e02a6 */
[----:B------:R1:W-:Y:S04]  /*1f950*/  STL.64 [R1], R6 ;  /* 0x0000000601007387 */ /* 0x0003e80000100a00 */
[----:B------:R-:W2:Y:S04]  /*1f960*/  LDL.LU.64 R12, [R1+0x590] ;  /* 0x00059000010c7983 */ /* 0x000ea80000300a00 */
[----:B------:R-:W3:Y:S04]  /*1f970*/  LDL.LU.64 R20, [R1+0x5a0] ;  /* 0x0005a00001147983 */ /* 0x000ee80000300a00 */
[----:B------:R-:W4:Y:S04]  /*1f980*/  LDL.LU.64 R188, [R1+0x5c0] ;  /* 0x0005c00001bc7983 */ /* 0x000f280000300a00 */
[----:B------:R-:W4:Y:S04]  /*1f990*/  LDL.LU.64 R14, [R1+0x5d0] ;  /* 0x0005d000010e7983 */ /* 0x000f280000300a00 */
[----:B------:R-:W4:Y:S04]  /*1f9a0*/  LDL.LU.64 R10, [R1+0x5d8] ;  /* 0x0005d800010a7983 */ /* 0x000f280000300a00 */
[----:B------:R-:W4:Y:S01]  /*1f9b0*/  LDL.LU.64 R18, [R1+0x5e0] ;  /* 0x0005e00001127983 */ /* 0x000f220000300a00 */
[----:B------:R-:W-:-:S03]  /*1f9c0*/  IMAD.WIDE R250, R4, 0x4, R162 ;  /* 0x0000000404fa7825 */ /* 0x000fc600078e02a2 */
[----:B------:R-:W4:Y:S01]  /*1f9d0*/  LDL.LU.64 R236, [R1+0x5e8] ;  /* 0x0005e80001ec7983 */ /* 0x000f220000300a00 */
[----:B------:R-:W-:-:S03]  /*1f9e0*/  IMAD.WIDE R248, R4, 0x4, R164 ;  /* 0x0000000404f87825 */ /* 0x000fc600078e02a4 */
[----:B------:R-:W4:Y:S01]  /*1f9f0*/  LDL.LU.64 R186, [R1+0x5f8] ;  /* 0x0005f80001ba7983 */ /* 0x000f220000300a00 */
[----:B------:R-:W-:-:S04]  /*1fa00*/  IMAD.WIDE R246, R4, 0x4, R176 ;  /* 0x0000000404f67825 */ /* 0x000fc800078e02b0 */
[C---:B------:R-:W-:Y:S01]  /*1fa10*/  IMAD.WIDE R244, R4.reuse, 0x4, R174 ;  /* 0x0000000404f47825 */ /* 0x040fe200078e02ae */
[----:B------:R-:W-:Y:S03]  /*1fa20*/  STL.64 [R1+0x3220], R250 ;  /* 0x003220fa01007387 */ /* 0x000fe60000100a00 */
[C---:B------:R-:W-:Y:S01]  /*1fa30*/  IMAD.WIDE R242, R4.reuse, 0x4, R170 ;  /* 0x0000000404f27825 */ /* 0x040fe200078e02aa */
[----:B------:R1:W-:Y:S03]  /*1fa40*/  STL.64 [R1+0x3230], R248 ;  /* 0x003230f801007387 */ /* 0x0003e60000100a00 */
[C---:B------:R-:W-:Y:S01]  /*1fa50*/  IMAD.WIDE R240, R4.reuse, 0x4, R172 ;  /* 0x0000000404f07825 */ /* 0x040fe200078e02ac */
[----:B------:R-:W-:Y:S04]  /*1fa60*/  STL.64 [R1+0x3238], R246 ;  /* 0x003238f601007387 */ /* 0x000fe80000100a00 */
[----:B------:R1:W-:Y:S04]  /*1fa70*/  STL.64 [R1+0x3248], R244 ;  /* 0x003248f401007387 */ /* 0x0003e80000100a00 */
[----:B------:R-:W-:Y:S04]  /*1fa80*/  STL.64 [R1+0x3250], R242 ;  /* 0x003250f201007387 */ /* 0x000fe80000100a00 */
[----:B------:R-:W-:Y:S01]  /*1fa90*/  STL.64 [R1+0x3258], R240 ;  /* 0x003258f001007387 */ /* 0x000fe20000100a00 */
[----:B------:R-:W-:-:S03]  /*1faa0*/  IMAD.WIDE R114, R4, 0x4, R178 ;  /* 0x0000000404727825 */ /* 0x000fc600078e02b2 */
[----:B------:R1:W-:Y:S04]  /*1fab0*/  LDGSTS.E [R25+0x22900], desc[UR4][R6.64], P2 ;  /* 0x2290000006197fae */ /* 0x0003e80009121844 */
[----:B------:R-:W-:Y:S04]  /*1fac0*/  LDGSTS.E [R24+0x22d00], desc[UR4][R250.64], P2 ;  /* 0x22d00000fa187fae */ /* 0x000fe80009121844 */
[----:B------:R-:W-:Y:S04]  /*1fad0*/  LDGSTS.E [R23+0x23100], desc[UR4][R248.64], P2 ;  /* 0x23100000f8177fae */ /* 0x000fe80009121844 */
[----:B------:R-:W-:Y:S04]  /*1fae0*/  LDGSTS.E [R22+0x23500], desc[UR4][R246.64], P2 ;  /* 0x23500000f6167fae */ /* 0x000fe80009121844 */
[----:B------:R-:W-:Y:S04]  /*1faf0*/  LDGSTS.E [R25+0x23900], desc[UR4][R244.64], P2 ;  /* 0x23900000f4197fae */ /* 0x000fe80009121844 */
[----:B------:R-:W-:Y:S04]  /*1fb00*/  LDGSTS.E [R24+0x23d00], desc[UR4][R242.64], P2 ;  /* 0x23d00000f2187fae */ /* 0x000fe80009121844 */
[----:B------:R-:W-:Y:S04]  /*1fb10*/  LDGSTS.E [R23+0x24100], desc[UR4][R240.64], P2 ;  /* 0x24100000f0177fae */ /* 0x000fe80009121844 */
[----:B------:R-:W-:Y:S01]  /*1fb20*/  LDGSTS.E [R22+0x24500], desc[UR4][R114.64], P2 ;  /* 0x2450000072167fae */ /* 0x000fe20009121844 */
[----:B--2---:R-:W-:-:S03]  /*1fb30*/  IMAD.WIDE R112, R4, 0x4, R12 ;  /* 0x0000000404707825 */ /* 0x004fc600078e020c */
[----:B------:R-:W2:Y:S01]  /*1fb40*/  LDL.LU.64 R12, [R1+0x618] ;  /* 0x00061800010c7983 */ /* 0x000ea20000300a00 */
[----:B---3--:R-:W-:-:S03]  /*1fb50*/  IMAD.WIDE R110, R4, 0x4, R20 ;  /* 0x00000004046e7825 */ /* 0x008fc600078e0214 */
[----:B------:R-:W3:Y:S01]  /*1fb60*/  LDL.LU.64 R20, [R1+0x628] ;  /* 0x0006280001147983 */ /* 0x000ee20000300a00 */
[----:B----4-:R-:W-:-:S03]  /*1fb70*/  IMAD.WIDE R108, R4, 0x4, R188 ;  /* 0x00000004046c7825 */ /* 0x010fc600078e02bc */
[----:B------:R-:W4:Y:S01]  /*1fb80*/  LDL.LU.64 R188, [R1+0x648] ;  /* 0x0006480001bc7983 */ /* 0x000f220000300a00 */
[----:B------:R-:W-:-:S03]  /*1fb90*/  IMAD.WIDE R106, R4, 0x4, R14 ;  /* 0x00000004046a7825 */ /* 0x000fc600078e020e */
[----:B------:R-:W4:Y:S01]  /*1fba0*/  LDL.LU.64 R14, [R1+0x658] ;  /* 0x00065800010e7983 */ /* 0x000f220000300a00 */
[----:B------:R-:W-:-:S03]  /*1fbb0*/  IMAD.WIDE R104, R4, 0x4, R10 ;  /* 0x0000000404687825 */ /* 0x000fc600078e020a */
[----:B------:R-:W4:Y:S01]  /*1fbc0*/  LDL.LU.64 R10, [R1+0x668] ;  /* 0x00066800010a7983 */ /* 0x000f220000300a00 */
[----:B------:R-:W-:-:S03]  /*1fbd0*/  IMAD.WIDE R102, R4, 0x4, R18 ;  /* 0x0000000404667825 */ /* 0x000fc600078e0212 */
[----:B------:R-:W4:Y:S04]  /*1fbe0*/  LDL.LU.64 R238, [R1+0x678] ;  /* 0x0006780001ee7983 */ /* 0x000f280000300a00 */
[----:B------:R-:W4:Y:S01]  /*1fbf0*/  LDL.LU.64 R18, [R1+0x680] ;  /* 0x0006800001127983 */ /* 0x000f220000300a00 */
[----:B------:R-:W-:-:S03]  /*1fc00*/  IMAD.WIDE R98, R4, 0x4, R186 ;  /* 0x0000000404627825 */ /* 0x000fc600078e02ba */
[----:B------:R-:W4:Y:S01]  /*1fc10*/  LDL.LU.64 R186, [R1+0x6a0] ;  /* 0x0006a00001ba7983 */ /* 0x000f220000300a00 */
[----:B------:R-:W-:-:S03]  /*1fc20*/  IMAD.WIDE R100, R4, 0x4, R236 ;  /* 0x0000000404647825 */ /* 0x000fc600078e02ec */
[----:B------:R-:W-:Y:S04]  /*1fc30*/  LDGSTS.E [R25+0x24900], desc[UR4][R112.64], P2 ;  /* 0x2490000070197fae */ /* 0x000fe80009121844 */
        /* <DEDUP_REMOVED lines=18> */
[----:B------:R-:W-:Y:S01]  /*1fd60*/  LDGSTS.E [R25+0x26900], desc[UR4][R96.64], P2 ;  /* 0x2690000060197fae */ /* 0x000fe20009121844 */
[----:B------:R-:W-:-:S03]  /*1fd70*/  IMAD.WIDE R84, R4, 0x4, R18 ;  /* 0x0000000404547825 */ /* 0x000fc600078e0212 */
[----:B------:R-:W4:Y:S01]  /*1fd80*/  LDL.LU.64 R18, [R1+0x6f0] ;  /* 0x0006f00001127983 */ /* 0x000f220000300a00 */
[----:B------:R-:W-:-:S03]  /*1fd90*/  IMAD.WIDE R82, R4, 0x4, R186 ;  /* 0x0000000404527825 */ /* 0x000fc600078e02ba */
[----:B------:R-:W4:Y:S04]  /*1fda0*/  LDL.LU.64 R236, [R1+0x700] ;  /* 0x0007000001ec7983 */ /* 0x000f280000300a00 */
[----:B------:R-:W4:Y:S04]  /*1fdb0*/  LDL.LU.64 R186, [R1+0x708] ;  /* 0x0007080001ba7983 */ /* 0x000f280000300a00 */
        /* <DEDUP_REMOVED lines=21> */
[----:B------:R-:W-:Y:S01]  /*1ff10*/  LDGSTS.E [R25+0x30900], desc[UR4][R80.64], P2 ;  /* 0x3090000050197fae */ /* 0x000fe20009121844 */
[----:B------:R-:W-:-:S03]  /*1ff20*/  IMAD.WIDE R66, R4, 0x4, R186 ;  /* 0x0000000404427825 */ /* 0x000fc600078e02ba */
        /* <DEDUP_REMOVED lines=22> */
[----:B------:R-:W4:Y:S01]  /*20090*/  LDL.LU.64 R236, [R1+0x7b0] ;  /* 0x0007b00001ec7983 */ /* 0x000f220000300a00 */
        /* <DEDUP_REMOVED lines=16> */
[----:B------:R-:W4:Y:S04]  /*201a0*/  LDL.LU.64 R14, [R1+0x7f0] ;  /* 0x0007f000010e7983 */ /* 0x000f280000300a00 */
[----:B------:R-:W1:Y:S01]  /*201b0*/  LDL.LU.64 R238, [R1+0x1170] ;  /* 0x0011700001ee7983 */ /* 0x000e620000300a00 */
[----:B------:R-:W-:-:S03]  /*201c0*/  IMAD.WIDE R40, R4, 0x4, R10 ;  /* 0x0000000404287825 */ /* 0x000fc600078e020a */
        /* <DEDUP_REMOVED lines=22> */
[----:B-1----:R-:W-:-:S03]  /*20330*/  IMAD.WIDE R6, R4, 0x4, R238 ;  /* 0x0000000404067825 */ /* 0x002fc600078e02ee */
[----:B------:R-:W-:Y:S04]  /*20340*/  LDGSTS.E [R25+0x36900], desc[UR4][R32.64], P2 ;  /* 0x3690000020197fae */ /* 0x000fe80009121844 */
[----:B------:R1:W-:Y:S04]  /*20350*/  LDGSTS.E [R24+0x36d00], desc[UR4][R30.64], P2 ;  /* 0x36d000001e187fae */ /* 0x0003e80009121844 */
[----:B------:R4:W-:Y:S04]  /*20360*/  STL.64 [R1+0x1248], R6 ;  /* 0x0012480601007387 */ /* 0x0009e80000100a00 */
[----:B------:R-:W-:Y:S01]  /*20370*/  LDGSTS.E [R23+0x37100], desc[UR4][R28.64], P2 ;  /* 0x371000001c177fae */ /* 0x000fe20009121844 */
[----:B-1----:R-:W-:-:S03]  /*20380*/  IMAD.WIDE R24, R4, 0x4, R10 ;  /* 0x0000000404187825 */ /* 0x002fc600078e020a */
[----:B------:R1:W-:Y:S04]  /*20390*/  LDGSTS.E [R22+0x37500], desc[UR4][R26.64], P2 ;  /* 0x375000001a167fae */ /* 0x0003e80009121844 */
[----:B------:R-:W4:Y:S01]  /*203a0*/  LDL.LU.64 R10, [R1+0x848] ;  /* 0x00084800010a7983 */ /* 0x000f220000300a00 */
[----:B-1----:R-:W-:-:S03]  /*203b0*/  IMAD.WIDE R22, R4, 0x4, R18 ;  /* 0x0000000404167825 */ /* 0x002fc600078e0212 */
[----:B------:R-:W4:Y:S01]  /*203c0*/  LDL.LU.64 R18, [R1+0x850] ;  /* 0x0008500001127983 */ /* 0x000f220000300a00 */
[----:B------:R-:W-:-:S03]  /*203d0*/  IMAD.WIDE R238, R4, 0x4, R186 ;  /* 0x0000000404ee7825 */ /* 0x000fc600078e02ba */
[----:B------:R-:W4:Y:S01]  /*203e0*/  LDL.LU.64 R190, [R1+0x860] ;  /* 0x0008600001be7983 */ /* 0x000f220000300a00 */
[----:B------:R-:W-:-:S03]  /*203f0*/  IADD3 R119, R5, 0x100000, RZ ;  /* 0x0010000005777810 */ /* 0x000fc60007ffe0ff */
[----:B------:R-:W4:Y:S01]  /*20400*/  LDL.LU.64 R186, [R1+0x868] ;  /* 0x0008680001ba7983 */ /* 0x000f220000300a00 */
[----:B------:R-:W-:Y:S02]  /*20410*/  VIADD R118, R5, 0x100000 ;  /* 0x0010000005767836 */ /* 0x000fe40000000000 */
[C---:B------:R-:W-:Y:S01]  /*20420*/  VIADD R117, R3.reuse, 0x100000 ;  /* 0x0010000003757836 */ /* 0x040fe20000000000 */
[----:B------:R1:W-:Y:S01]  /*20430*/  LDGSTS.E [R119+0x37900], desc[UR4][R24.64], P2 ;  /* 0x3790000018777fae */ /* 0x0003e20009121844 */
[----:B------:R-:W-:-:S03]  /*20440*/  VIADD R116, R3, 0x100000 ;  /* 0x0010000003747836 */ /* 0x000fc60000000000 */
[----:B------:R1:W-:Y:S04]  /*20450*/  LDGSTS.E [R118+0x37d00], desc[UR4][R22.64], P2 ;  /* 0x37d0000016767fae */ /* 0x0003e80009121844 */
[----:B------:R-:W-:Y:S01]  /*20460*/  LDGSTS.E [R117+0x20200], desc[UR4][R6.64], P2 ;  /* 0x2020000006757fae */ /* 0x000fe20009121844 */
[----:B-1----:R-:W-:-:S03]  /*20470*/  VIADD R119, R3, 0x100000 ;  /* 0x0010000003777836 */ /* 0x002fc60000000000 */
[----:B------:R-:W-:Y:S01]  /*20480*/  LDGSTS.E [R116+0x20600], desc[UR4][R238.64], P2 ;  /* 0x20600000ee747fae */ /* 0x000fe20009121844 */
[----:B------:R-:W-:Y:S02]  /*20490*/  VIADD R118, R3, 0x100000 ;  /* 0x0010000003767836 */ /* 0x000fe40000000000 */
[C---:B--2---:R-:W-:Y:S02]  /*204a0*/  IMAD.WIDE R236, R4.reuse, 0x4, R12 ;  /* 0x0000000404ec7825 */ /* 0x044fe400078e020c */
[----:B------:R-:W2:Y:S02]  /*204b0*/  LDL.LU.64 R12, [R1+0x870] ;  /* 0x00087000010c7983 */ /* 0x000ea40000300a00 */
[C---:B---3--:R-:W-:Y:S02]  /*204c0*/  IMAD.WIDE R234, R4.reuse, 0x4, R20 ;  /* 0x0000000404ea7825 */ /* 0x048fe400078e0214 */
[----:B------:R-:W3:Y:S02]  /*204d0*/  LDL.LU.64 R20, [R1+0x878] ;  /* 0x0008780001147983 */ /* 0x000ee40000300a00 */
[----:B----4-:R-:W-:-:S02]  /*204e0*/  IMAD.WIDE R232, R4, 0x4, R188 ;  /* 0x0000000404e87825 */ /* 0x010fc400078e02bc */
[----:B------:R-:W4:Y:S02]  /*204f0*/  LDL.LU.64 R188, [R1+0x888] ;  /* 0x0008880001bc7983 */ /* 0x000f240000300a00 */
[C---:B------:R-:W-:Y:S02]  /*20500*/  IMAD.WIDE R230, R4.reuse, 0x4, R14 ;  /* 0x0000000404e67825 */ /* 0x040fe400078e020e */
[----:B------:R-:W4:Y:S04]  /*20510*/  LDL.LU.64 R14, [R1+0x890] ;  /* 0x00089000010e7983 */ /* 0x000f280000300a00 */
[----:B------:R-:W-:Y:S04]  /*20520*/  LDGSTS.E [R119+0x20a00], desc[UR4][R236.64], P2 ;  /* 0x20a00000ec777fae */ /* 0x000fe80009121844 */
[----:B------:R-:W-:Y:S04]  /*20530*/  LDGSTS.E [R118+0x20e00], desc[UR4][R234.64], P2 ;  /* 0x20e00000ea767fae */ /* 0x000fe80009121844 */
[----:B------:R-:W-:Y:S04]  /*20540*/  LDGSTS.E [R117+0x21200], desc[UR4][R232.64], P2 ;  /* 0x21200000e8757fae */ /* 0x000fe80009121844 */
[----:B------:R1:W-:Y:S02]  /*20550*/  LDGSTS.E [R116+0x21600], desc[UR4][R230.64], P2 ;  /* 0x21600000e6747fae */ /* 0x0003e40009121844 */
[----:B-1----:R-:W-:-:S02]  /*20560*/  IMAD.WIDE R116, R4, 0x4, R10 ;  /* 0x0000000404747825 */ /* 0x002fc400078e020a */
[----:B------:R-:W4:Y:S02]  /*20570*/  LDL.LU.64 R10, [R1+0x8a0] ;  /* 0x0008a000010a7983 */ /* 0x000f240000300a00 */
[C---:B------:R-:W-:Y:S02]  /*20580*/  IMAD.WIDE R118, R4.reuse, 0x4, R18 ;  /* 0x0000000404767825 */ /* 0x040fe400078e0212 */
[----:B------:R-:W4:Y:S02]  /*20590*/  LDL.LU.64 R18, [R1+0x8a8] ;  /* 0x0008a80001127983 */ /* 0x000f240000300a00 */
[C---:B------:R-:W-:Y:S02]  /*205a0*/  VIADD R127, R3.reuse, 0x100000 ;  /* 0x00100000037f7836 */ /* 0x040fe40000000000 */
[C---:B------:R-:W-:Y:S02]  /*205b0*/  VIADD R126, R3.reuse, 0x100000 ;  /* 0x00100000037e7836 */ /* 0x040fe40000000000 */
[----:B------:R-:W-:Y:S01]  /*205c0*/  VIADD R125, R3, 0x100000 ;  /* 0x00100000037d7836 */ /* 0x000fe20000000000 */
[----:B------:R-:W-:Y:S01]  /*205d0*/  LDGSTS.E [R127+0x21a00], desc[UR4][R116.64], P2 ;  /* 0x21a00000747f7fae */ /* 0x000fe20009121844 */
[----:B------:R-:W-:-:S03]  /*205e0*/  IMAD.WIDE R120, R4, 0x4, R190 ;  /* 0x0000000404787825 */ /* 0x000fc600078e02be */
[----:B------:R-:W4:Y:S01]  /*205f0*/  LDL.LU.64 R190, [R1+0x8b8] ;  /* 0x0008b80001be7983 */ /* 0x000f220000300a00 */
[C---:B------:R-:W-:Y:S02]  /*20600*/  VIADD R124, R3.reuse, 0x100000 ;  /* 0x00100000037c7836 */ /* 0x040fe40000000000 */
[----:B------:R-:W-:Y:S01]  /*20610*/  IMAD.WIDE R122, R4, 0x4, R186 ;  /* 0x00000004047a7825 */ /* 0x000fe200078e02ba */
[----:B------:R-:W-:Y:S04]  /*20620*/  LDGSTS.E [R126+0x21e00], desc[UR4][R118.64], P2 ;  /* 0x21e00000767e7fae */ /* 0x000fe80009121844 */
[----:B------:R-:W4:Y:S04]  /*20630*/  LDL.LU.64 R186, [R1+0x8c0] ;  /* 0x0008c00001ba7983 */ /* 0x000f280000300a00 */
[----:B------:R-:W-:Y:S04]  /*20640*/  LDGSTS.E [R125+0x22200], desc[UR4][R120.64], P2 ;  /* 0x22200000787d7fae */ /* 0x000fe80009121844 */
[----:B------:R2:W-:Y:S01]  /*20650*/  LDGSTS.E [R124+0x22600], desc[UR4][R122.64], P2 ;  /* 0x226000007a7c7fae */ /* 0x0005e20009121844 */
[----:B------:R-:W-:-:S02]  /*20660*/  VIADD R135, R3, 0x100000 ;  /* 0x0010000003877836 */ /* 0x000fc40000000000 */
[C---:B------:R-:W-:Y:S02]  /*20670*/  VIADD R134, R3.reuse, 0x100000 ;  /* 0x0010000003867836 */ /* 0x040fe40000000000 */
[C---:B------:R-:W-:Y:S02]  /*20680*/  VIADD R133, R3.reuse, 0x100000 ;  /* 0x0010000003857836 */ /* 0x040fe40000000000 */
[----:B------:R-:W-:Y:S02]  /*20690*/  VIADD R132, R3, 0x100000 ;  /* 0x0010000003847836 */ /* 0x000fe40000000000 */
[C---:B--2---:R-:W-:Y:S02]  /*206a0*/  IMAD.WIDE R124, R4.reuse, 0x4, R12 ;  /* 0x00000004047c7825 */ /* 0x044fe400078e020c */
[----:B------:R-:W2:Y:S02]  /*206b0*/  LDL.LU.64 R12, [R1+0x8d0] ;  /* 0x0008d000010c7983 */ /* 0x000ea40000300a00 */
[----:B---3--:R-:W-:-:S02]  /*206c0*/  IMAD.WIDE R126, R4, 0x4, R20 ;  /* 0x00000004047e7825 */ /* 0x008fc400078e0214 */
[----:B------:R-:W3:Y:S02]  /*206d0*/  LDL.LU.64 R20, [R1+0x8d8] ;  /* 0x0008d80001147983 */ /* 0x000ee40000300a00 */
[C---:B----4-:R-:W-:Y:S02]  /*206e0*/  IMAD.WIDE R128, R4.reuse, 0x4, R188 ;  /* 0x0000000404807825 */ /* 0x050fe400078e02bc */
        /* <DEDUP_REMOVED lines=9> */
[----:B------:R-:W-:Y:S02]  /*20780*/  IMAD.WIDE R134, R4, 0x4, R18 ;  /* 0x0000000404867825 */ /* 0x000fe400078e0212 */
[----:B------:R-:W4:Y:S02]  /*20790*/  LDL.LU.64 R18, [R1+0x900] ;  /* 0x0009000001127983 */ /* 0x000f240000300a00 */
[C---:B------:R-:W-:Y:S01]  /*207a0*/  VIADD R143, R3.reuse, 0x100000 ;  /* 0x00100000038f7836 */ /* 0x040fe20000000000 */
[C---:B------:R-:W-:Y:S01]  /*207b0*/  IADD3 R141, R3.reuse, 0x100000, RZ ;  /* 0x00100000038d7810 */ /* 0x040fe20007ffe0ff */
[C---:B------:R-:W-:Y:S01]  /*207c0*/  VIADD R142, R3.reuse, 0x100000 ;  /* 0x00100000038e7836 */ /* 0x040fe20000000000 */
[----:B------:R-:W4:Y:S01]  /*207d0*/  LDL.LU.64 R192, [R1+0x910] ;  /* 0x0009100001c07983 */ /* 0x000f220000300a00 */
[----:B------:R-:W-:-:S02]  /*207e0*/  VIADD R140, R3, 0x100000 ;  /* 0x00100000038c7836 */ /* 0x000fc40000000000 */
[C---:B------:R-:W-:Y:S01]  /*207f0*/  IMAD.WIDE R136, R4.reuse, 0x4, R190 ;  /* 0x0000000404887825 */ /* 0x040fe200078e02be */
[----:B------:R-:W-:Y:S04]  /*20800*/  LDGSTS.E [R143+0x23a00], desc[UR4][R132.64], P2 ;  /* 0x23a00000848f7fae */ /* 0x000fe80009121844 */
[----:B------:R-:W-:Y:S01]  /*20810*/  LDGSTS.E [R142+0x23e00], desc[UR4][R134.64], P2 ;  /* 0x23e00000868e7fae */ /* 0x000fe20009121844 */
[----:B------:R-:W-:-:S03]  /*20820*/  IMAD.WIDE R138, R4, 0x4, R186 ;  /* 0x00000004048a7825 */ /* 0x000fc600078e02ba */
[----:B------:R-:W-:Y:S04]  /*20830*/  LDGSTS.E [R141+0x24200], desc[UR4][R136.64], P2 ;  /* 0x24200000888d7fae */ /* 0x000fe80009121844 */
[----:B------:R-:W4:Y:S04]  /*20840*/  LDL.LU.64 R186, [R1+0x918] ;  /* 0x0009180001ba7983 */ /* 0x000f280000300a00 */
[----:B------:R2:W-:Y:S01]  /*20850*/  LDGSTS.E [R140+0x24600], desc[UR4][R138.64], P2 ;  /* 0x246000008a8c7fae */ /* 0x0005e20009121844 */
[C---:B------:R-:W-:Y:S02]  /*20860*/  VIADD R151, R3.reuse, 0x100000 ;  /* 0x0010000003977836 */ /* 0x040fe40000000000 */
[----:B------:R-:W-:-:S02]  /*20870*/  VIADD R150, R3, 0x100000 ;  /* 0x0010000003967836 */ /* 0x000fc40000000000 */
[C---:B------:R-:W-:Y:S02]  /*20880*/  VIADD R149, R3.reuse, 0x100000 ;  /* 0x0010000003957836 */ /* 0x040fe40000000000 */
        /* <DEDUP_REMOVED lines=16> */
[----:B------:R-:W4:Y:S04]  /*20990*/  LDL.LU.64 R190, [R1+0x950] ;  /* 0x0009500001be7983 */ /* 0x000f280000300a00 */
[----:B------:R-:W4:Y:S01]  /*209a0*/  LDL.LU.64 R18, [R1+0x958] ;  /* 0x0009580001127983 */ /* 0x000f220000300a00 */
[C---:B------:R-:W-:Y:S02]  /*209b0*/  VIADD R159, R3.reuse, 0x100000 ;  /* 0x00100000039f7836 */ /* 0x040fe40000000000 */
[----:B------:R-:W-:-:S02]  /*209c0*/  VIADD R158, R3, 0x100000 ;  /* 0x00100000039e7836 */ /* 0x000fc40000000000 */
[----:B------:R-:W-:Y:S01]  /*209d0*/  VIADD R157, R3, 0x100000 ;  /* 0x00100000039d7836 */ /* 0x000fe20000000000 */
[----:B------:R-:W-:Y:S01]  /*209e0*/  LDGSTS.E [R159+0x25a00], desc[UR4][R148.64], P2 ;  /* 0x25a00000949f7fae */ /* 0x000fe20009121844 */
[----:B------:R-:W-:-:S03]  /*209f0*/  IMAD.WIDE R152, R4, 0x4, R192 ;  /* 0x0000000404987825 */ /* 0x000fc600078e02c0 */
[----:B------:R-:W-:Y:S01]  /*20a00*/  LDGSTS.E [R158+0x25e00], desc[UR4][R150.64], P2 ;  /* 0x25e00000969e7fae */ /* 0x000fe20009121844 */
[----:B------:R-:W-:-:S03]  /*20a10*/  VIADD R156, R3, 0x100000 ;  /* 0x00100000039c7836 */ /* 0x000fc60000000000 */
[----:B------:R-:W-:Y:S01]  /*20a20*/  LDGSTS.E [R157+0x26200], desc[UR4][R152.64], P2 ;  /* 0x26200000989d7fae */ /* 0x000fe20009121844 */
[----:B------:R-:W-:-:S03]  /*20a30*/  IMAD.WIDE R154, R4, 0x4, R186 ;  /* 0x00000004049a7825 */ /* 0x000fc600078e02ba */
[----:B------:R-:W4:Y:S04]  /*20a40*/  LDL.LU.64 R186, [R1+0x960] ;  /* 0x0009600001ba7983 */ /* 0x000f280000300a00 */
[----:B------:R2:W-:Y:S01]  /*20a50*/  LDGSTS.E [R156+0x26600], desc[UR4][R154.64], P2 ;  /* 0x266000009a9c7fae */ /* 0x0005e20009121844 */
[C---:B------:R-:W-:Y:S02]  /*20a60*/  VIADD R167, R3.reuse, 0x100000 ;  /* 0x0010000003a77836 */ /* 0x040fe40000000000 */
[C---:B------:R-:W-:Y:S02]  /*20a70*/  VIADD R166, R3.reuse, 0x100000 ;  /* 0x0010000003a67836 */ /* 0x040fe40000000000 */
[C---:B------:R-:W-:Y:S02]  /*20a80*/  VIADD R165, R3.reuse, 0x100000 ;  /* 0x0010000003a57836 */ /* 0x040fe40000000000 */
[----:B------:R-:W-:-:S02]  /*20a90*/  VIADD R164, R3, 0x100000 ;  /* 0x0010000003a47836 */ /* 0x000fc40000000000 */
[C---:B--2---:R-:W-:Y:S02]  /*20aa0*/  IMAD.WIDE R156, R4.reuse, 0x4, R12 ;  /* 0x00000004049c7825 */ /* 0x044fe400078e020c */
[----:B------:R-:W2:Y:S02]  /*20ab0*/  LDL.LU.64 R12, [R1+0x968] ;  /* 0x00096800010c7983 */ /* 0x000ea40000300a00 */
[C---:B---3--:R-:W-:Y:S02]  /*20ac0*/  IMAD.WIDE R158, R4.reuse, 0x4, R20 ;  /* 0x00000004049e7825 */ /* 0x048fe400078e0214 */
[----:B------:R-:W3:Y:S02]  /*20ad0*/  LDL.LU.64 R20, [R1+0x970] ;  /* 0x0009700001147983 */ /* 0x000ee40000300a00 */
[C---:B----4-:R-:W-:Y:S02]  /*20ae0*/  IMAD.WIDE R160, R4.reuse, 0x4, R188 ;  /* 0x0000000404a07825 */ /* 0x050fe400078e02bc */
[----:B------:R-:W4:Y:S02]  /*20af0*/  LDL.LU.64 R188, [R1+0x978] ;  /* 0x0009780001bc7983 */ /* 0x000f240000300a00 */
[----:B------:R-:W-:-:S02]  /*20b00*/  IMAD.WIDE R162, R4, 0x4, R14 ;  /* 0x0000000404a27825 */ /* 0x000fc400078e020e */
        /* <DEDUP_REMOVED lines=9> */
[C---:B------:R-:W-:Y:S01]  /*20ba0*/  VIADD R175, R3.reuse, 0x100000 ;  /* 0x0010000003af7836 */ /* 0x040fe20000000000 */
[C---:B------:R-:W-:Y:S01]  /*20bb0*/  IADD3 R173, R3.reuse, 0x100000, RZ ;  /* 0x0010000003ad7810 */ /* 0x040fe20007ffe0ff */
[----:B------:R-:W-:Y:S01]  /*20bc0*/  VIADD R174, R3, 0x100000 ;  /* 0x0010000003ae7836 */ /* 0x000fe20000000000 */
[----:B------:R-:W4:Y:S01]  /*20bd0*/  LDL.LU.64 R194, [R1+0x998] ;  /* 0x0009980001c27983 */ /* 0x000f220000300a00 */
[----:B------:R-:W-:-:S03]  /*20be0*/  IMAD.WIDE R166, R4, 0x4, R190 ;  /* 0x0000000404a67825 */ /* 0x000fc600078e02be */
[----:B------:R-:W-:Y:S01]  /*20bf0*/  LDGSTS.E [R175+0x27a00], desc[UR4][R164.64], P2 ;  /* 0x27a00000a4af7fae */ /* 0x000fe20009121844 */
[----:B------:R-:W-:-:S03]  /*20c00*/  VIADD R172, R3, 0x100000 ;  /* 0x0010000003ac7836 */ /* 0x000fc60000000000 */
        /* <DEDUP_REMOVED lines=20> */
[----:B------:R1:W-:Y:S04]  /*20d50*/  LDGSTS.E [R180+0x31600], desc[UR4][R178.64], P2 ;  /* 0x31600000b2b47fae */ /* 0x0003e80009121844 */
[----:B------:R-:W4:Y:S01]  /*20d60*/  LDL.LU.64 R200, [R1+0x9c8] ;  /* 0x0009c80001c87983 */ /* 0x000f220000300a00 */
[----:B-1----:R-:W-:-:S03]  /*20d70*/  IMAD.WIDE R180, R4, 0x4, R10 ;  /* 0x0000000404b47825 */ /* 0x002fc600078e020a */
[----:B------:R-:W4:Y:S01]  /*20d80*/  LDL.LU.64 R10, [R1+0x9d0] ;  /* 0x0009d000010a7983 */ /* 0x000f220000300a00 */
[----:B------:R-:W-:-:S03]  /*20d90*/  IMAD.WIDE R182, R4, 0x4, R18 ;  /* 0x0000000404b67825 */ /* 0x000fc600078e0212 */
[----:B------:R-:W4:Y:S01]  /*20da0*/  LDL.LU.64 R18, [R1+0x9d8] ;  /* 0x0009d80001127983 */ /* 0x000f220000300a00 */
[C---:B------:R-:W-:Y:S02]  /*20db0*/  VIADD R191, R3.reuse, 0x100000 ;  /* 0x0010000003bf7836 */ /* 0x040fe40000000000 */
[C---:B------:R-:W-:Y:S01]  /*20dc0*/  VIADD R190, R3.reuse, 0x100000 ;  /* 0x0010000003be7836 */ /* 0x040fe20000000000 */
[----:B------:R-:W4:Y:S01]  /*20dd0*/  LDL.LU.64 R202, [R1+0x9e0] ;  /* 0x0009e00001ca7983 */ /* 0x000f220000300a00 */
[C---:B------:R-:W-:Y:S02]  /*20de0*/  VIADD R189, R3.reuse, 0x100000 ;  /* 0x0010000003bd7836 */ /* 0x040fe40000000000 */
[C---:B------:R-:W-:Y:S01]  /*20df0*/  IMAD.WIDE R184, R4.reuse, 0x4, R194 ;  /* 0x0000000404b87825 */ /* 0x040fe200078e02c2 */
[----:B------:R-:W-:Y:S03]  /*20e00*/  LDGSTS.E [R191+0x31a00], desc[UR4][R180.64], P2 ;  /* 0x31a00000b4bf7fae */ /* 0x000fe60009121844 */
[----:B------:R-:W-:Y:S01]  /*20e10*/  VIADD R188, R3, 0x100000 ;  /* 0x0010000003bc7836 */ /* 0x000fe20000000000 */
[----:B------:R-:W-:Y:S04]  /*20e20*/  LDGSTS.E [R190+0x31e00], desc[UR4][R182.64], P2 ;  /* 0x31e00000b6be7fae */ /* 0x000fe80009121844 */
[----:B------:R-:W-:Y:S01]  /*20e30*/  LDGSTS.E [R189+0x32200], desc[UR4][R184.64], P2 ;  /* 0x32200000b8bd7fae */ /* 0x000fe20009121844 */
[----:B------:R-:W-:-:S05]  /*20e40*/  IMAD.WIDE R186, R4, 0x4, R186 ;  /* 0x0000000404ba7825 */ /* 0x000fca00078e02ba */
[----:B------:R2:W-:Y:S01]  /*20e50*/  LDGSTS.E [R188+0x32600], desc[UR4][R186.64], P2 ;  /* 0x32600000babc7fae */ /* 0x0005e20009121844 */
[C---:B------:R-:W-:Y:S02]  /*20e60*/  VIADD R199, R3.reuse, 0x100000 ;  /* 0x0010000003c77836 */ /* 0x040fe40000000000 */
        /* <DEDUP_REMOVED lines=12> */
[----:B------:R1:W-:Y:S04]  /*20f30*/  LDGSTS.E [R198+0x32e00], desc[UR4][R190.64], P2 ;  /* 0x32e00000bec67fae */ /* 0x0003e80009121844 */
[----:B------:R-:W-:Y:S04]  /*20f40*/  LDGSTS.E [R197+0x33200], desc[UR4][R192.64], P2 ;  /* 0x33200000c0c57fae */ /* 0x000fe80009121844 */
[----:B------:R1:W-:Y:S02]  /*20f50*/  LDGSTS.E [R196+0x33600], desc[UR4][R194.64], P2 ;  /* 0x33600000c2c47fae */ /* 0x0003e40009121844 */
[----:B-1----:R-:W-:-:S02]  /*20f60*/  IMAD.WIDE R198, R4, 0x4, R10 ;  /* 0x0000000404c67825 */ /* 0x002fc400078e020a */
[----:B------:R-:W4:Y:S02]  /*20f70*/  LDL.LU.64 R10, [R1+0xa08] ;  /* 0x000a0800010a7983 */ /* 0x000f240000300a00 */
[----:B------:R-:W-:-:S04]  /*20f80*/  IMAD.WIDE R196, R4, 0x4, R200 ;  /* 0x0000000404c47825 */ /* 0x000fc800078e02c8 */
[C---:B------:R-:W-:Y:S02]  /*20f90*/  IMAD.WIDE R200, R4.reuse, 0x4, R18 ;  /* 0x0000000404c87825 */ /* 0x040fe400078e0212 */
[----:B------:R-:W4:Y:S02]  /*20fa0*/  LDL.LU.64 R18, [R1+0xa10] ;  /* 0x000a100001127983 */ /* 0x000f240000300a00 */
[C---:B------:R-:W-:Y:S01]  /*20fb0*/  VIADD R207, R3.reuse, 0x100000 ;  /* 0x0010000003cf7836 */ /* 0x040fe20000000000 */
[C---:B------:R-:W-:Y:S01]  /*20fc0*/  IADD3 R205, R3.reuse, 0x100000, RZ ;  /* 0x0010000003cd7810 */ /* 0x040fe20007ffe0ff */
[C---:B------:R-:W-:Y:S01]  /*20fd0*/  VIADD R206, R3.reuse, 0x100000 ;  /* 0x0010000003ce7836 */ /* 0x040fe20000000000 */
[----:B------:R-:W4:Y:S01]  /*20fe0*/  LDL.LU.64 R216, [R1+0xa18] ;  /* 0x000a180001d87983 */ /* 0x000f220000300a00 */
[C---:B------:R-:W-:Y:S02]  /*20ff0*/  VIADD R204, R3.reuse, 0x100000 ;  /* 0x0010000003cc7836 */ /* 0x040fe40000000000 */
[----:B------:R-:W-:Y:S01]  /*21000*/  IMAD.WIDE R202, R4, 0x4, R202 ;  /* 0x0000000404ca7825 */ /* 0x000fe200078e02ca */
[----:B------:R-:W4:Y:S04]  /*21010*/  LDL.LU.64 R218, [R1+0xa20] ;  /* 0x000a200001da7983 */ /* 0x000f280000300a00 */
[----:B------:R-:W-:Y:S04]  /*21020*/  LDGSTS.E [R207+0x33a00], desc[UR4][R196.64], P2 ;  /* 0x33a00000c4cf7fae */ /* 0x000fe80009121844 */
[----:B------:R-:W-:Y:S04]  /*21030*/  LDGSTS.E [R206+0x33e00], desc[UR4][R198.64], P2 ;  /* 0x33e00000c6ce7fae */ /* 0x000fe80009121844 */
        /* <DEDUP_REMOVED lines=23> */
[C---:B------:R-:W-:Y:S02]  /*211b0*/  VIADD R223, R3.reuse, 0x100000 ;  /* 0x0010000003df7836 */ /* 0x040fe40000000000 */
[C---:B------:R-:W-:Y:S01]  /*211c0*/  VIADD R222, R3.reuse, 0x100000 ;  /* 0x0010000003de7836 */ /* 0x040fe20000000000 */
[----:B------:R-:W4:Y:S01]  /*211d0*/  LDL.LU.64 R248, [R1+0xc38] ;  /* 0x000c380001f87983 */ /* 0x000f220000300a00 */
[----:B------:R-:W-:-:S02]  /*211e0*/  VIADD R221, R3, 0x100000 ;  /* 0x0010000003dd7836 */ /* 0x000fc40000000000 */
[C---:B------:R-:W-:Y:S01]  /*211f0*/  IMAD.WIDE R216, R4.reuse, 0x4, R216 ;  /* 0x0000000404d87825 */ /* 0x040fe200078e02d8 */
[----:B------:R-:W-:Y:S03]  /*21200*/  LDGSTS.E [R223+0x35a00], desc[UR4][R212.64], P2 ;  /* 0x35a00000d4df7fae */ /* 0x000fe60009121844 */
[----:B------:R-:W-:Y:S01]  /*21210*/  VIADD R220, R3, 0x100000 ;  /* 0x0010000003dc7836 */ /* 0x000fe20000000000 */
[----:B------:R-:W-:Y:S01]  /*21220*/  LDGSTS.E [R222+0x35e00], desc[UR4][R214.64], P2 ;  /* 0x35e00000d6de7fae */ /* 0x000fe20009121844 */
[----:B------:R-:W-:-:S03]  /*21230*/  IMAD.WIDE R218, R4, 0x4, R218 ;  /* 0x0000000404da7825 */ /* 0x000fc600078e02da */
[----:B------:R-:W-:Y:S04]  /*21240*/  LDGSTS.E [R221+0x36200], desc[UR4][R216.64], P2 ;  /* 0x36200000d8dd7fae */ /* 0x000fe80009121844 */
        /* <DEDUP_REMOVED lines=12> */
[----:B------:R-:W-:Y:S02]  /*21310*/  LDGSTS.E [R2+0x36a00], desc[UR4][R220.64], P2 ;  /* 0x36a00000dc027fae */ /* 0x000fe40009121844 */
[----:B------:R-:W-:Y:S02]  /*21320*/  IMAD.WIDE R20, R4, 0x4, R14 ;  /* 0x0000000404147825 */ /* 0x000fe400078e020e */
[----:B------:R-:W4:Y:S04]  /*21330*/  LDL.LU.64 R250, [R1+0xc20] ;  /* 0x000c200001fa7983 */ /* 0x000f280000300a00 */
[----:B------:R-:W-:Y:S04]  /*21340*/  LDGSTS.E [R252+0x36e00], desc[UR4][R222.64], P2 ;  /* 0x36e00000defc7fae */ /* 0x000fe80009121844 */
[----:B------:R-:W-:Y:S04]  /*21350*/  LDGSTS.E [R229+0x37200], desc[UR4][R224.64], P2 ;  /* 0x37200000e0e57fae */ /* 0x000fe80009121844 */
[----:B------:R1:W-:Y:S04]  /*21360*/  LDGSTS.E [R228+0x37600], desc[UR4][R226.64], P2 ;  /* 0x37600000e2e47fae */ /* 0x0003e80009121844 */
[----:B------:R-:W-:Y:S01]  /*21370*/  STL.64 [R1+0x1258], R20 ;  /* 0x0012581401007387 */ /* 0x000fe20000100a00 */
[----:B------:R-:W-:-:S02]  /*21380*/  VIADD R14, R3, 0x100000 ;  /* 0x00100000030e7836 */ /* 0x000fc40000000000 */
[C---:B-1----:R-:W-:Y:S02]  /*21390*/  IMAD.WIDE R228, R4.reuse, 0x4, R10 ;  /* 0x0000000404e47825 */ /* 0x042fe400078e020a */
[----:B------:R-:W4:Y:S02]  /*213a0*/  LDL.LU.64 R10, [R1+0xc18] ;  /* 0x000c1800010a7983 */ /* 0x000f240000300a00 */
[----:B------:R-:W-:Y:S02]  /*213b0*/  IMAD.WIDE R244, R4, 0x4, R18 ;  /* 0x0000000404f47825 */ /* 0x000fe400078e0212 */
[----:B------:R-:W4:Y:S04]  /*213c0*/  LDL.LU.64 R18, [R1+0xbf8] ;  /* 0x000bf80001127983 */ /* 0x000f280000300a00 */
[----:B------:R-:W4:Y:S04]  /*213d0*/  LDL.LU.64 R6, [R1+0xbd8] ;  /* 0x000bd80001067983 */ /* 0x000f280000300a00 */
[----:B------:R1:W-:Y:S04]  /*213e0*/  STL.64 [R1+0x310], R244 ;  /* 0x000310f401007387 */ /* 0x0003e80000100a00 */
[----:B------:R-:W-:Y:S04]  /*213f0*/  LDGSTS.E [R14+0x37a00], desc[UR4][R228.64], P2 ;  /* 0x37a00000e40e7fae */ /* 0x000fe80009121844 */
[----:B------:R-:W4:Y:S01]  /*21400*/  LDL.LU.64 R14, [R1+0xa58] ;  /* 0x000a5800010e7983 */ /* 0x000f220000300a00 */
[----:B------:R-:W-:Y:S01]  /*21410*/  VIADD R242, R3, 0x100000 ;  /* 0x0010000003f27836 */ /* 0x000fe20000000000 */
[----:B------:R-:W-:Y:S01]  /*21420*/  IADD3 R2, R0, 0x100000, RZ ;  /* 0x0010000000027810 */ /* 0x000fe20007ffe0ff */
[----:B------:R-:W-:-:S03]  /*21430*/  IMAD.WIDE R240, R4, 0x4, R248 ;  /* 0x0000000404f07825 */ /* 0x000fc600078e02f8 */
[----:B------:R1:W-:Y:S01]  /*21440*/  LDGSTS.E [R242+0x37e00], desc[UR4][R244.64], P2 ;  /* 0x37e00000f4f27fae */ /* 0x0003e20009121844 */
[----:B------:R-:W-:-:S03]  /*21450*/  VIADD R252, R0, 0x100000 ;  /* 0x0010000000fc7836 */ /* 0x000fc60000000000 */
[----:B------:R4:W-:Y:S04]  /*21460*/  STL.64 [R1+0x328], R240 ;  /* 0x000328f001007387 */ /* 0x0009e80000100a00 */
[----:B------:R1:W-:Y:S04]  /*21470*/  LDGSTS.E [R2+0x20300], desc[UR4][R20.64], P2 ;  /* 0x2030000014027fae */ /* 0x0003e80009121844 */
[----:B------:R4:W-:Y:S01]  /*21480*/  LDGSTS.E [R252+0x20700], desc[UR4][R240.64], P2 ;  /* 0x20700000f0fc7fae */ /* 0x0009e20009121844 */
[C---:B-1----:R-:W-:Y:S02]  /*21490*/  VIADD R244, R0.reuse, 0x100000 ;  /* 0x0010000000f47836 */ /* 0x042fe40000000000 */
[----:B------:R-:W-:-:S02]  /*214a0*/  VIADD R20, R0, 0x100000 ;  /* 0x0010000000147836 */ /* 0x000fc40000000000 */
[C---:B--2---:R-:W-:Y:S02]  /*214b0*/  IMAD.WIDE R248, R4.reuse, 0x4, R12 ;  /* 0x0000000404f87825 */ /* 0x044fe400078e020c */
[----:B------:R-:W2:Y:S02]  /*214c0*/  LDL.LU.64 R12, [R1+0xa60] ;  /* 0x000a6000010c7983 */ /* 0x000ea40000300a00 */
[C---:B---3--:R-:W-:Y:S02]  /*214d0*/  IMAD.WIDE R246, R4.reuse, 0x4, R16 ;  /* 0x0000000404f67825 */ /* 0x048fe400078e0210 */
[----:B------:R-:W3:Y:S02]  /*214e0*/  LDL.LU.64 R16, [R1+0xa68] ;  /* 0x000a680001107983 */ /* 0x000ee40000300a00 */
[C---:B----4-:R-:W-:Y:S02]  /*214f0*/  IMAD.WIDE R242, R4.reuse, 0x4, R8 ;  /* 0x0000000404f27825 */ /* 0x050fe400078e0208 */
[----:B------:R-:W-:Y:S04]  /*21500*/  STL.64 [R1+0x338], R248 ;  /* 0x000338f801007387 */ /* 0x000fe80000100a00 */
[----:B------:R-:W4:Y:S01]  /*21510*/  LDL.LU.64 R8, [R1+0xa70] ;  /* 0x000a700001087983 */ /* 0x000f220000300a00 */
[----:B------:R-:W-:-:S03]  /*21520*/  IMAD.WIDE R240, R4, 0x4, R250 ;  /* 0x0000000404f07825 */ /* 0x000fc600078e02fa */
[----:B------:R1:W-:Y:S04]  /*21530*/  STL.64 [R1+0x348], R246 ;  /* 0x000348f601007387 */ /* 0x0003e80000100a00 */
[----:B------:R-:W-:Y:S04]  /*21540*/  STL.64 [R1+0x358], R242 ;  /* 0x000358f201007387 */ /* 0x000fe80000100a00 */
[----:B------:R-:W-:Y:S04]  /*21550*/  LDGSTS.E [R20+0x20b00], desc[UR4][R248.64], P2 ;  /* 0x20b00000f8147fae */ /* 0x000fe80009121844 */
[----:B------:R1:W-:Y:S04]  /*21560*/  LDGSTS.E [R244+0x20f00], desc[UR4][R246.64], P2 ;  /* 0x20f00000f6f47fae */ /* 0x0003e80009121844 */
[----:B------:R-:W-:Y:S04]  /*21570*/  LDGSTS.E [R2+0x21300], desc[UR4][R242.64], P2 ;  /* 0x21300000f2027fae */ /* 0x000fe80009121844 */
[----:B------:R-:W4:Y:S04]  /*21580*/  LDL.LU.64 R20, [R1+0xa78] ;  /* 0x000a780001147983 */ /* 0x000f280000300a00 */
[----:B------:R1:W-:Y:S02]  /*21590*/  STL.64 [R1+0x368], R240 ;  /* 0x000368f001007387 */ /* 0x0003e40000100a00 */
[----:B-1----:R-:W-:-:S02]  /*215a0*/  IMAD.WIDE R246, R4, 0x4, R10 ;  /* 0x0000000404f67825 */ /* 0x002fc400078e020a */
[----:B------:R1:W-:Y:S04]  /*215b0*/  LDGSTS.E [R252+0x21700], desc[UR4][R240.64], P2 ;  /* 0x21700000f0fc7fae */ /* 0x0003e80009121844 */
[----:B------:R-:W4:Y:S01]  /*215c0*/  LDL.LU.64 R10, [R1+0xa80] ;  /* 0x000a8000010a7983 */ /* 0x000f220000300a00 */
[----:B------:R-:W-:-:S03]  /*215d0*/  IMAD.WIDE R244, R4, 0x4, R18 ;  /* 0x0000000404f47825 */ /* 0x000fc600078e0212 */
[----:B------:R-:W4:Y:S04]  /*215e0*/  LDL.LU.64 R18, [R1+0xa88] ;  /* 0x000a880001127983 */ /* 0x000f280000300a00 */
[----:B------:R-:W-:Y:S04]  /*215f0*/  STL.64 [R1+0x378], R246 ;  /* 0x000378f601007387 */ /* 0x000fe80000100a00 */
[----:B------:R-:W-:Y:S01]  /*21600*/  STL.64 [R1+0x388], R244 ;  /* 0x000388f401007387 */ /* 0x000fe20000100a00 */
[----:B-1----:R-:W-:-:S03]  /*21610*/  IMAD.WIDE R240, R4, 0x4, R14 ;  /* 0x0000000404f07825 */ /* 0x002fc600078e020e */
[----:B------:R-:W4:Y:S01]  /*21620*/  LDL.LU.64 R14, [R1+0xa90] ;  /* 0x000a9000010e7983 */ /* 0x000f220000300a00 */
[C---:B------:R-:W-:Y:S02]  /*21630*/  VIADD R243, R0.reuse, 0x100000 ;  /* 0x0010000000f37836 */ /* 0x040fe40000000000 */
[----:B------:R-:W-:Y:S02]  /*21640*/  VIADD R242, R0, 0x100000 ;  /* 0x0010000000f27836 */ /* 0x000fe40000000000 */
[C---:B------:R-:W-:Y:S01]  /*21650*/  IMAD.WIDE R6, R4.reuse, 0x4, R6 ;  /* 0x0000000404067825 */ /* 0x040fe200078e0206 */
[----:B------:R2:W-:Y:S04]  /*21660*/  LDGSTS.E [R243+0x21b00], desc[UR4][R246.64], P2 ;  /* 0x21b00000f6f37fae */ /* 0x0005e80009121844 */
[----:B------:R1:W-:Y:S04]  /*21670*/  STL.64 [R1+0x398], R6 ;  /* 0x0003980601007387 */ /* 0x0003e80000100a00 */
[----:B------:R3:W-:Y:S04]  /*21680*/  LDGSTS.E [R242+0x21f00], desc[UR4][R244.64], P2 ;  /* 0x21f00000f4f27fae */ /* 0x0007e80009121844 */
[----:B------:R4:W-:Y:S04]  /*21690*/  STL.64 [R1+0x3a8], R240 ;  /* 0x0003a8f001007387 */ /* 0x0009e80000100a00 */
[----:B------:R-:W-:Y:S04]  /*216a0*/  LDGSTS.E [R2+0x22300], desc[UR4][R6.64], P2 ;  /* 0x2230000006027fae */ /* 0x000fe80009121844 */
[----:B------:R4:W-:Y:S04]  /*216b0*/  LDGSTS.E [R252+0x22700], desc[UR4][R240.64], P2 ;  /* 0x22700000f0fc7fae */ /* 0x0009e80009121844 */
[----:B-1----:R-:W4:Y:S01]  /*216c0*/  LDL.LU.64 R6, [R1+0xa98] ;  /* 0x000a980001067983 */ /* 0x002f220000300a00 */
[----:B--2---:R-:W-:-:S03]  /*216d0*/  IMAD.WIDE R246, R4, 0x4, R12 ;  /* 0x0000000404f67825 */ /* 0x004fc600078e020c */
[----:B------:R-:W2:Y:S01]  /*216e0*/  LDL.LU.64 R12, [R1+0xaa0] ;  /* 0x000aa000010c7983 */ /* 0x000ea20000300a00 */
[----:B---3--:R-:W-:-:S03]  /*216f0*/  IMAD.WIDE R244, R4, 0x4, R16 ;  /* 0x0000000404f47825 */ /* 0x008fc600078e0210 */
[----:B------:R-:W3:Y:S04]  /*21700*/  LDL.LU.64 R16, [R1+0xaa8] ;  /* 0x000aa80001107983 */ /* 0x000ee80000300a00 */
[----:B------:R-:W-:Y:S01]  /*21710*/  STL.64 [R1+0x3b8], R246 ;  /* 0x0003b8f601007387 */ /* 0x000fe20000100a00 */
[----:B----4-:R-:W-:-:S03]  /*21720*/  IMAD.WIDE R240, R4, 0x4, R8 ;  /* 0x0000000404f07825 */ /* 0x010fc600078e0208 */
[----:B------:R1:W-:Y:S04]  /*21730*/  STL.64 [R1+0x3c8], R244 ;  /* 0x0003c8f401007387 */ /* 0x0003e80000100a00 */
[----:B------:R-:W-:Y:S04]  /*21740*/  LDGSTS.E [R243+0x22b00], desc[UR4][R246.64], P2 ;  /* 0x22b00000f6f37fae */ /* 0x000fe80009121844 */
[----:B------:R1:W-:Y:S04]  /*21750*/  LDGSTS.E [R242+0x22f00], desc[UR4][R244.64], P2 ;  /* 0x22f00000f4f27fae */ /* 0x0003e80009121844 */
[----:B------:R-:W-:Y:S01]  /*21760*/  LDGSTS.E [R2+0x23300], desc[UR4][R240.64], P2 ;  /* 0x23300000f0027fae */ /* 0x000fe20009121844 */
[----:B------:R-:W-:-:S03]  /*21770*/  IMAD.WIDE R8, R4, 0x4, R20 ;  /* 0x0000000404087825 */ /* 0x000fc600078e0214 */
[----:B------:R-:W4:Y:S04]  /*21780*/  LDL.LU.64 R20, [R1+0xab0] ;  /* 0x000ab00001147983 */ /* 0x000f280000300a00 */
[----:B------:R-:W-:Y:S04]  /*21790*/  STL.64 [R1+0x3d8], R240 ;  /* 0x0003d8f001007387 */ /* 0x000fe80000100a00 */
[----:B------:R1:W-:Y:S02]  /*217a0*/  STL.64 [R1+0x3e8], R8 ;  /* 0x0003e80801007387 */ /* 0x0003e40000100a00 */
[----:B-1----:R-:W-:-:S02]  /*217b0*/  IMAD.WIDE R244, R4, 0x4, R10 ;  /* 0x0000000404f47825 */ /* 0x002fc400078e020a */
[----:B------:R-:W4:Y:S04]  /*217c0*/  LDL.LU.64 R248, [R1+0xab8] ;  /* 0x000ab80001f87983 */ /* 0x000f280000300a00 */
[----:B------:R-:W4:Y:S01]  /*217d0*/  LDL.LU.64 R10, [R1+0xac0] ;  /* 0x000ac000010a7983 */ /* 0x000f220000300a00 */
[----:B------:R-:W-:-:S03]  /*217e0*/  IMAD.WIDE R242, R4, 0x4, R18 ;  /* 0x0000000404f27825 */ /* 0x000fc600078e0212 */
[----:B------:R-:W4:Y:S04]  /*217f0*/  LDL.LU.64 R250, [R1+0xac8] ;  /* 0x000ac80001fa7983 */ /* 0x000f280000300a00 */
[----:B------:R-:W-:Y:S04]  /*21800*/  STL.64 [R1+0x3f8], R244 ;  /* 0x0003f8f401007387 */ /* 0x000fe80000100a00 */
[----:B------:R-:W4:Y:S04]  /*21810*/  LDL.LU.64 R18, [R1+0xad0] ;  /* 0x000ad00001127983 */ /* 0x000f280000300a00 */
[----:B------:R1:W-:Y:S04]  /*21820*/  LDGSTS.E [R252+0x23700], desc[UR4][R8.64], P2 ;  /* 0x2370000008fc7fae */ /* 0x0003e80009121844 */
[----:B------:R1:W-:Y:S02]  /*21830*/  STL.64 [R1+0x408], R242 ;  /* 0x000408f201007387 */ /* 0x0003e40000100a00 */
[----:B-1----:R-:W-:-:S02]  /*21840*/  IMAD.WIDE R8, R4, 0x4, R14 ;  /* 0x0000000404087825 */ /* 0x002fc400078e020e */
[----:B------:R-:W4:Y:S02]  /*21850*/  LDL.LU.64 R14, [R1+0xad8] ;  /* 0x000ad800010e7983 */ /* 0x000f240000300a00 */
[C---:B------:R-:W-:Y:S02]  /*21860*/  VIADD R241, R0.reuse, 0x100000 ;  /* 0x0010000000f17836 */ /* 0x040fe40000000000 */
[----:B------:R-:W-:Y:S01]  /*21870*/  VIADD R240, R0, 0x100000 ;  /* 0x0010000000f07836 */ /* 0x000fe20000000000 */
[----:B------:R-:W-:Y:S04]  /*21880*/  STL.64 [R1+0x418], R8 ;  /* 0x0004180801007387 */ /* 0x000fe80000100a00 */
[----:B------:R-:W-:Y:S04]  /*21890*/  LDGSTS.E [R241+0x23b00], desc[UR4][R244.64], P2 ;  /* 0x23b00000f4f17fae */ /* 0x000fe80009121844 */
[----:B------:R1:W-:Y:S04]  /*218a0*/  LDGSTS.E [R240+0x23f00], desc[UR4][R242.64], P2 ;  /* 0x23f00000f2f07fae */ /* 0x0003e80009121844 */
[----:B------:R-:W-:Y:S01]  /*218b0*/  LDGSTS.E [R2+0x24300], desc[UR4][R8.64], P2 ;  /* 0x2430000008027fae */ /* 0x000fe20009121844 */
[----:B------:R-:W-:-:S05]  /*218c0*/  IMAD.WIDE R6, R4, 0x4, R6 ;  /* 0x0000000404067825 */ /* 0x000fca00078e0206 */
[----:B------:R3:W-:Y:S01]  /*218d0*/  STL.64 [R1+0x428], R6 ;  /* 0x0004280601007387 */ /* 0x0007e20000100a00 */
[----:B-1----:R-:W-:-:S03]  /*218e0*/  VIADD R243, R0, 0x100000 ;  /* 0x0010000000f37836 */ /* 0x002fc60000000000 */
[----:B------:R-:W-:Y:S01]  /*218f0*/  LDGSTS.E [R252+0x24700], desc[UR4][R6.64], P2 ;  /* 0x2470000006fc7fae */ /* 0x000fe20009121844 */
[----:B------:R-:W-:Y:S02]  /*21900*/  VIADD R242, R0, 0x100000 ;  /* 0x0010000000f27836 */ /* 0x000fe40000000000 */
[C---:B--2---:R-:W-:Y:S02]  /*21910*/  IMAD.WIDE R246, R4.reuse, 0x4, R12 ;  /* 0x0000000404f67825 */ /* 0x044fe400078e020c */
[----:B------:R-:W2:Y:S02]  /*21920*/  LDL.LU.64 R12, [R1+0xae0] ;  /* 0x000ae000010c7983 */ /* 0x000ea40000300a00 */
[C---:B---3--:R-:W-:Y:S02]  /*21930*/  IMAD.WIDE R244, R4.reuse, 0x4, R16 ;  /* 0x0000000404f47825 */ /* 0x048fe400078e0210 */
[----:B------:R-:W3:Y:S04]  /*21940*/  LDL.LU.64 R6, [R1+0xae8] ;  /* 0x000ae80001067983 */ /* 0x000ee80000300a00 */
[----:B------:R1:W-:Y:S04]  /*21950*/  STL.64 [R1+0x438], R246 ;  /* 0x000438f601007387 */ /* 0x0003e80000100a00 */
[----:B------:R-:W3:Y:S04]  /*21960*/  LDL.LU.64 R16, [R1+0xaf0] ;  /* 0x000af00001107983 */ /* 0x000ee80000300a00 */
[----:B------:R1:W-:Y:S04]  /*21970*/  STL.64 [R1+0x448], R244 ;  /* 0x000448f401007387 */ /* 0x0003e80000100a00 */
[----:B------:R-:W3:Y:S04]  /*21980*/  LDL.LU.64 R8, [R1+0xaf8] ;  /* 0x000af80001087983 */ /* 0x000ee80000300a00 */
[----:B------:R1:W-:Y:S04]  /*21990*/  LDGSTS.E [R243+0x24b00], desc[UR4][R246.64], P2 ;  /* 0x24b00000f6f37fae */ /* 0x0003e80009121844 */
[----:B------:R1:W-:Y:S01]  /*219a0*/  LDGSTS.E [R242+0x24f00], desc[UR4][R244.64], P2 ;  /* 0x24f00000f4f27fae */ /* 0x0003e20009121844 */
[----:B----4-:R-:W-:-:S05]  /*219b0*/  IMAD.WIDE R20, R4, 0x4, R20 ;  /* 0x0000000404147825 */ /* 0x010fca00078e0214 */
[----:B------:R-:W-:Y:S04]  /*219c0*/  STL.64 [R1+0x458], R20 ;  /* 0x0004581401007387 */ /* 0x000fe80000100a00 */
[----:B------:R-:W-:Y:S01]  /*219d0*/  LDGSTS.E [R2+0x25300], desc[UR4][R20.64], P2 ;  /* 0x2530000014027fae */ /* 0x000fe20009121844 */
[----:B------:R-:W-:-:S04]  /*219e0*/  IMAD.WIDE R240, R4, 0x4, R248 ;  /* 0x0000000404f07825 */ /* 0x000fc800078e02f8 */
[C---:B-1----:R-:W-:Y:S01]  /*219f0*/  IMAD.WIDE R246, R4.reuse, 0x4, R10 ;  /* 0x0000000404f67825 */ /* 0x042fe200078e020a */
[----:B------:R1:W-:Y:S03]  /*21a00*/  STL.64 [R1+0x468], R240 ;  /* 0x000468f001007387 */ /* 0x0003e60000100a00 */
[C---:B------:R-:W-:Y:S01]  /*21a10*/  IMAD.WIDE R244, R4.reuse, 0x4, R250 ;  /* 0x0000000404f47825 */ /* 0x040fe200078e02fa */
[----:B------:R-:W4:Y:S04]  /*21a20*/  LDL.LU.64 R10, [R1+0xb00] ;  /* 0x000b0000010a7983 */ /* 0x000f280000300a00 */
[----:B------:R-:W-:Y:S01]  /*21a30*/  STL.64 [R1+0x478], R246 ;  /* 0x000478f601007387 */ /* 0x000fe20000100a00 */
[----:B------:R-:W-:-:S03]  /*21a40*/  IMAD.WIDE R18, R4, 0x4, R18 ;  /* 0x0000000404127825 */ /* 0x000fc600078e0212 */
[----:B------:R-:W-:Y:S04]  /*21a50*/  STL.64 [R1+0x488], R244 ;  /* 0x000488f401007387 */ /* 0x000fe80000100a00 */
[----:B------:R1:W-:Y:S04]  /*21a60*/  LDGSTS.E [R252+0x25700], desc[UR4][R240.64], P2 ;  /* 0x25700000f0fc7fae */ /* 0x0003e80009121844 */
[----:B------:R-:W4:Y:S04]  /*21a70*/  LDL.LU.64 R250, [R1+0xb08] ;  /* 0x000b080001fa7983 */ /* 0x000f280000300a00 */
[----:B------:R1:W-:Y:S02]  /*21a80*/  STL.64 [R1+0x498], R18 ;  /* 0x0004981201007387 */ /* 0x0003e40000100a00 */
[----:B-1----:R-:W-:-:S02]  /*21a90*/  IMAD.WIDE R240, R4, 0x4, R14 ;  /* 0x0000000404f07825 */ /* 0x002fc400078e020e */
[----:B------:R-:W4:Y:S02]  /*21aa0*/  LDL.LU.64 R14, [R1+0xb10] ;  /* 0x000b1000010e7983 */ /* 0x000f240000300a00 */
[C---:B------:R-:W-:Y:S02]  /*21ab0*/  VIADD R20, R0.reuse, 0x100000 ;  /* 0x0010000000147836 */ /* 0x040fe40000000000 */
[----:B------:R3:W-:Y:S04]  /*21ac0*/  STL.64 [R1+0x4a8], R240 ;  /* 0x0004a8f001007387 */ /* 0x0007e80000100a00 */
[----:B------:R-:W-:Y:S04]  /*21ad0*/  LDGSTS.E [R20+0x25b00], desc[UR4][R246.64], P2 ;  /* 0x25b00000f6147fae */ /* 0x000fe80009121844 */
[----:B------:R-:W-:Y:S04]  /*21ae0*/  LDGSTS.E [R242+0x25f00], desc[UR4][R244.64], P2 ;  /* 0x25f00000f4f27fae */ /* 0x000fe80009121844 */
[----:B------:R1:W-:Y:S04]  /*21af0*/  LDGSTS.E [R2+0x26300], desc[UR4][R18.64], P2 ;  /* 0x2630000012027fae */ /* 0x0003e80009121844 */
[----:B------:R3:W-:Y:S04]  /*21b00*/  LDGSTS.E [R252+0x26700], desc[UR4][R240.64], P2 ;  /* 0x26700000f0fc7fae */ /* 0x0007e80009121844 */
[----:B------:R-:W4:Y:S01]  /*21b10*/  LDL.LU.64 R20, [R1+0xb18] ;  /* 0x000b180001147983 */ /* 0x000f220000300a00 */
[----:B-1----:R-:W-:-:S02]  /*21b20*/  VIADD R19, R0, 0x100000 ;  /* 0x0010000000137836 */ /* 0x002fc40000000000 */
[----:B------:R-:W-:Y:S02]  /*21b30*/  VIADD R18, R0, 0x100000 ;  /* 0x0010000000127836 */ /* 0x000fe40000000000 */
[C---:B--2---:R-:W-:Y:S02]  /*21b40*/  IMAD.WIDE R242, R4.reuse, 0x4, R12 ;  /* 0x0000000404f27825 */ /* 0x044fe400078e020c */
[----:B------:R-:W2:Y:S02]  /*21b50*/  LDL.LU.64 R12, [R1+0xb20] ;  /* 0x000b2000010c7983 */ /* 0x000ea40000300a00 */
[C---:B---3--:R-:W-:Y:S02]  /*21b60*/  IMAD.WIDE R240, R4.reuse, 0x4, R6 ;  /* 0x0000000404f07825 */ /* 0x048fe400078e0206 */
[----:B------:R4:W-:Y:S02]  /*21b70*/  STL.64 [R1+0x4b8], R242 ;  /* 0x0004b8f201007387 */ /* 0x0009e40000100a00 */
[----:B------:R-:W-:-:S02]  /*21b80*/  IMAD.WIDE R16, R4, 0x4, R16 ;  /* 0x0000000404107825 */ /* 0x000fc400078e0210 */
[----:B------:R-:W-:Y:S04]  /*21b90*/  STL.64 [R1+0x4c8], R240 ;  /* 0x0004c8f001007387 */ /* 0x000fe80000100a00 */
[----:B------:R-:W3:Y:S01]  /*21ba0*/  LDL.LU.64 R246, [R1+0xb28] ;  /* 0x000b280001f67983 */ /* 0x000ee20000300a00 */
[----:B------:R-:W-:-:S03]  /*21bb0*/  IMAD.WIDE R6, R4, 0x4, R8 ;  /* 0x0000000404067825 */ /* 0x000fc600078e0208 */
[----:B------:R-:W-:Y:S04]  /*21bc0*/  STL.64 [R1+0x4d8], R16 ;  /* 0x0004d81001007387 */ /* 0x000fe80000100a00 */
[----:B------:R-:W3:Y:S04]  /*21bd0*/  LDL.LU.64 R8, [R1+0xb30] ;  /* 0x000b300001087983 */ /* 0x000ee80000300a00 */
[----:B------:R1:W-:Y:S04]  /*21be0*/  STL.64 [R1+0x4e8], R6 ;  /* 0x0004e80601007387 */ /* 0x0003e80000100a00 */
[----:B------:R-:W3:Y:S04]  /*21bf0*/  LDL.LU.64 R248, [R1+0xb38] ;  /* 0x000b380001f87983 */ /* 0x000ee80000300a00 */
[----:B------:R4:W-:Y:S04]  /*21c00*/  LDGSTS.E [R19+0x26b00], desc[UR4][R242.64], P2 ;  /* 0x26b00000f2137fae */ /* 0x0009e80009121844 */
[----:B------:R1:W-:Y:S04]  /*21c10*/  LDGSTS.E [R18+0x26f00], desc[UR4][R240.64], P2 ;  /* 0x26f00000f0127fae */ /* 0x0003e80009121844 */
[----:B------:R-:W-:Y:S04]  /*21c20*/  LDGSTS.E [R2+0x27300], desc[UR4][R16.64], P2 ;  /* 0x2730000010027fae */ /* 0x000fe80009121844 */
[----:B------:R-:W-:Y:S01]  /*21c30*/  LDGSTS.E [R252+0x27700], desc[UR4][R6.64], P2 ;  /* 0x2770000006fc7fae */ /* 0x000fe20009121844 */
[----:B----4-:R-:W-:-:S05]  /*21c40*/  IMAD.WIDE R242, R4, 0x4, R10 ;  /* 0x0000000404f27825 */ /* 0x010fca00078e020a */
[----:B------:R-:W-:Y:S04]  /*21c50*/  LDGSTS.E [R19+0x27b00], desc[UR4][R242.64], P2 ;  /* 0x27b00000f2137fae */ /* 0x000fe80009121844 */
[----:B-1----:R-:W4:Y:S04]  /*21c60*/  LDL.LU.64 R6, [R1+0xb40] ;  /* 0x000b400001067983 */ /* 0x002f280000300a00 */
[----:B------:R-:W4:Y:S01]  /*21c70*/  LDL.LU.64 R16, [R1+0xb48] ;  /* 0x000b480001107983 */ /* 0x000f220000300a00 */
[----:B------:R-:W-:-:S03]  /*21c80*/  IMAD.WIDE R240, R4, 0x4, R250 ;  /* 0x0000000404f07825 */ /* 0x000fc600078e02fa */
[----:B------:R-:W4:Y:S04]  /*21c90*/  LDL.LU.64 R10, [R1+0xb50] ;  /* 0x000b5000010a7983 */ /* 0x000f280000300a00 */
[----:B------:R-:W-:Y:S01]  /*21ca0*/  STL.64 [R1+0x4f8], R242 ;  /* 0x0004f8f201007387 */ /* 0x000fe20000100a00 */
[----:B------:R-:W-:-:S03]  /*21cb0*/  IMAD.WIDE R14, R4, 0x4, R14 ;  /* 0x00000004040e7825 */ /* 0x000fc600078e020e */
[----:B------:R-:W-:Y:S04]  /*21cc0*/  STL.64 [R1+0x508], R240 ;  /* 0x000508f001007387 */ /* 0x000fe80000100a00 */
[----:B------:R1:W-:Y:S04]  /*21cd0*/  STL.64 [R1+0x518], R14 ;  /* 0x0005180e01007387 */ /* 0x0003e80000100a00 */
[----:B------:R-:W-:Y:S04]  /*21ce0*/  LDGSTS.E [R18+0x27f00], desc[UR4][R240.64], P2 ;  /* 0x27f00000f0127fae */ /* 0x000fe80009121844 */
[----:B------:R1:W-:Y:S04]  /*21cf0*/  LDGSTS.E [R2+0x30300], desc[UR4][R14.64], P2 ;  /* 0x303000000e027fae */ /* 0x0003e80009121844 */
[----:B------:R-:W4:Y:S01]  /*21d00*/  LDL.LU.64 R18, [R1+0xb58] ;  /* 0x000b580001127983 */ /* 0x000f220000300a00 */
[----:B------:R-:W-:-:S04]  /*21d10*/  IMAD.WIDE R20, R4, 0x4, R20 ;  /* 0x0000000404147825 */ /* 0x000fc800078e0214 */
[C---:B-1----:R-:W-:Y:S01]  /*21d20*/  VIADD R15, R0.reuse, 0x100000 ;  /* 0x00100000000f7836 */ /* 0x042fe20000000000 */
[----:B------:R1:W-:Y:S01]  /*21d30*/  STL.64 [R1+0x528], R20 ;  /* 0x0005281401007387 */ /* 0x0003e20000100a00 */
[----:B------:R-:W-:-:S03]  /*21d40*/  VIADD R14, R0, 0x100000 ;  /* 0x00100000000e7836 */ /* 0x000fc60000000000 */
[----:B------:R-:W4:Y:S04]  /*21d50*/  LDL.LU.64 R250, [R1+0xb60] ;  /* 0x000b600001fa7983 */ /* 0x000f280000300a00 */
[----:B------:R-:W-:Y:S04]  /*21d60*/  LDGSTS.E [R252+0x30700], desc[UR4][R20.64], P2 ;  /* 0x3070000014fc7fae */ /* 0x000fe80009121844 */
[----:B-1----:R-:W4:Y:S01]  /*21d70*/  LDL.LU.64 R20, [R1+0xb68] ;  /* 0x000b680001147983 */ /* 0x002f220000300a00 */
[----:B--2---:R-:W-:-:S03]  /*21d80*/  IMAD.WIDE R244, R4, 0x4, R12 ;  /* 0x0000000404f47825 */ /* 0x004fc600078e020c */
[----:B------:R-:W2:Y:S04]  /*21d90*/  LDL.LU.64 R12, [R1+0xb70] ;  /* 0x000b7000010c7983 */ /* 0x000ea80000300a00 */
[----:B------:R-:W-:Y:S04]  /*21da0*/  STL.64 [R1+0x538], R244 ;  /* 0x000538f401007387 */ /* 0x000fe80000100a00 */
[----:B------:R4:W-:Y:S01]  /*21db0*/  LDGSTS.E [R15+0x30b00], desc[UR4][R244.64], P2 ;  /* 0x30b00000f40f7fae */ /* 0x0009e20009121844 */
[----:B---3--:R-:W-:-:S04]  /*21dc0*/  IMAD.WIDE R242, R4, 0x4, R246 ;  /* 0x0000000404f27825 */ /* 0x008fc800078e02f6 */
[C---:B------:R-:W-:Y:S01]  /*21dd0*/  IMAD.WIDE R8, R4.reuse, 0x4, R8 ;  /* 0x0000000404087825 */ /* 0x040fe200078e0208 */
[----:B------:R-:W-:Y:S03]  /*21de0*/  STL.64 [R1+0x548], R242 ;  /* 0x000548f201007387 */ /* 0x000fe60000100a00 */
[C---:B------:R-:W-:Y:S01]  /*21df0*/  IMAD.WIDE R240, R4.reuse, 0x4, R248 ;  /* 0x0000000404f07825 */ /* 0x040fe200078e02f8 */
[----:B------:R1:W-:Y:S04]  /*21e00*/  STL.64 [R1+0x558], R8 ;  /* 0x0005580801007387 */ /* 0x0003e80000100a00 */
[----:B------:R-:W-:Y:S04]  /*21e10*/  LDGSTS.E [R14+0x30f00], desc[UR4][R242.64], P2 ;  /* 0x30f00000f20e7fae */ /* 0x000fe80009121844 */
[----:B------:R-:W-:Y:S04]  /*21e20*/  LDGSTS.E [R2+0x31300], desc[UR4][R8.64], P2 ;  /* 0x3130000008027fae */ /* 0x000fe80009121844 */
[----:B------:R3:W-:Y:S04]  /*21e30*/  STL.64 [R1+0x568], R240 ;  /* 0x000568f001007387 */ /* 0x0007e80000100a00 */
[----:B------:R3:W-:Y:S04]  /*21e40*/  LDGSTS.E [R252+0x31700], desc[UR4][R240.64], P2 ;  /* 0x31700000f0fc7fae */ /* 0x0007e80009121844 */
[----:B-1----:R-:W2:Y:S04]  /*21e50*/  LDL.LU.64 R8, [R1+0xb78] ;  /* 0x000b780001087983 */ /* 0x002ea80000300a00 */
[----:B------:R-:W2:Y:S01]  /*21e60*/  LDL.LU.64 R242, [R1+0xb80] ;  /* 0x000b800001f27983 */ /* 0x000ea20000300a00 */
[----:B----4-:R-:W-:-:S04]  /*21e70*/  IMAD.WIDE R244, R4, 0x4, R6 ;  /* 0x0000000404f47825 */ /* 0x010fc800078e0206 */
[C---:B---3--:R-:W-:Y:S01]  /*21e80*/  IMAD.WIDE R240, R4.reuse, 0x4, R16 ;  /* 0x0000000404f07825 */ /* 0x048fe200078e0210 */
[----:B------:R-:W-:Y:S03]  /*21e90*/  STL.64 [R1+0x578], R244 ;  /* 0x000578f401007387 */ /* 0x000fe60000100a00 */
[C---:B------:R-:W-:Y:S01]  /*21ea0*/  IMAD.WIDE R6, R4.reuse, 0x4, R10 ;  /* 0x0000000404067825 */ /* 0x040fe200078e020a */
[----:B------:R-:W-:Y:S04]  /*21eb0*/  LDGSTS.E [R15+0x31b00], desc[UR4][R244.64], P2 ;  /* 0x31b00000f40f7fae */ /* 0x000fe80009121844 */
[----:B------:R-:W3:Y:S04]  /*21ec0*/  LDL.LU.64 R10, [R1+0xb88] ;  /* 0x000b8800010a7983 */ /* 0x000ee80000300a00 */
[----:B------:R1:W-:Y:S04]  /*21ed0*/  STL.64 [R1+0x588], R240 ;  /* 0x000588f001007387 */ /* 0x0003e80000100a00 */
[----:B------:R4:W-:Y:S04]  /*21ee0*/  STL.64 [R1+0x598], R6 ;  /* 0x0005980601007387 */ /* 0x0009e80000100a00 */
[----:B------:R-:W3:Y:S04]  /*21ef0*/  LDL.LU.64 R16, [R1+0xb90] ;  /* 0x000b900001107983 */ /* 0x000ee80000300a00 */
[----:B------:R1:W-:Y:S04]  /*21f00*/  LDGSTS.E [R14+0x31f00], desc[UR4][R240.64], P2 ;  /* 0x31f00000f00e7fae */ /* 0x0003e80009121844 */
[----:B------:R4:W-:Y:S01]  /*21f10*/  LDGSTS.E [R2+0x32300], desc[UR4][R6.64], P2 ;  /* 0x3230000006027fae */ /* 0x0009e20009121844 */
[----:B------:R-:W-:-:S05]  /*21f20*/  IMAD.WIDE R18, R4, 0x4, R18 ;  /* 0x0000000404127825 */ /* 0x000fca00078e0212 */
[----:B------:R4:W-:Y:S04]  /*21f30*/  STL.64 [R1+0x5a8], R18 ;  /* 0x0005a81201007387 */ /* 0x0009e80000100a00 */
[----:B------:R-:W3:Y:S01]  /*21f40*/  LDL.LU.64 R14, [R1+0xb98] ;  /* 0x000b9800010e7983 */ /* 0x000ee20000300a00 */
[----:B-1----:R-:W-:-:S03]  /*21f50*/  IMAD.WIDE R240, R4, 0x4, R250 ;  /* 0x0000000404f07825 */ /* 0x002fc600078e02fa */
[----:B------:R-:W3:Y:S01]  /*21f60*/  LDL.LU.64 R244, [R1+0xba0] ;  /* 0x000ba00001f47983 */ /* 0x000ee20000300a00 */
[----:B----4-:R-:W-:-:S03]  /*21f70*/  VIADD R6, R0, 0x100000 ;  /* 0x0010000000067836 */ /* 0x010fc60000000000 */
[----:B------:R-:W-:Y:S04]  /*21f80*/  STL.64 [R1+0x5b8], R240 ;  /* 0x0005b8f001007387 */ /* 0x000fe80000100a00 */
[----:B------:R1:W-:Y:S04]  /*21f90*/  LDGSTS.E [R252+0x32700], desc[UR4][R18.64], P2 ;  /* 0x3270000012fc7fae */ /* 0x0003e80009121844 */
[----:B------:R-:W4:Y:S01]  /*21fa0*/  LDL.LU.64 R246, [R1+0xba8] ;  /* 0x000ba80001f67983 */ /* 0x000f220000300a00 */
[----:B------:R-:W-:-:S03]  /*21fb0*/  IMAD.WIDE R20, R4, 0x4, R20 ;  /* 0x0000000404147825 */ /* 0x000fc600078e0214 */
[----:B------:R-:W-:Y:S01]  /*21fc0*/  LDGSTS.E [R6+0x32b00], desc[UR4][R240.64], P2 ;  /* 0x32b00000f0067fae */ /* 0x000fe20009121844 */
[----:B-1----:R-:W-:-:S03]  /*21fd0*/  IADD3 R18, R0, 0x100000, RZ ;  /* 0x0010000000127810 */ /* 0x002fc60007ffe0ff */
[----:B------:R1:W-:Y:S04]  /*21fe0*/  STL.64 [R1+0x5c8], R20 ;  /* 0x0005c81401007387 */ /* 0x0003e80000100a00 */
[----:B------:R-:W4:Y:S04]  /*21ff0*/  LDL.LU.64 R248, [R1+0xbb0] ;  /* 0x000bb00001f87983 */ /* 0x000f280000300a00 */
[----:B------:R1:W-:Y:S02]  /*22000*/  LDGSTS.E [R18+0x32f00], desc[UR4][R20.64], P2 ;  /* 0x32f0000014127fae */ /* 0x0003e40009121844 */
[----:B-1----:R-:W-:-:S02]  /*22010*/  VIADD R20, R0, 0x100000 ;  /* 0x0010000000147836 */ /* 0x002fc40000000000 */
[----:B--2---:R-:W-:-:S05]  /*22020*/  IMAD.WIDE R12, R4, 0x4, R12 ;  /* 0x00000004040c7825 */ /* 0x004fca00078e020c */
[----:B------:R1:W-:Y:S04]  /*22030*/  STL.64 [R1+0x5d8], R12 ;  /* 0x0005d80c01007387 */ /* 0x0003e80000100a00 */
[----:B------:R-:W2:Y:S04]  /*22040*/  LDL.LU.64 R6, [R1+0xbb8] ;  /* 0x000bb80001067983 */ /* 0x000ea80000300a00 */
[----:B------:R1:W-:Y:S02]  /*22050*/  LDGSTS.E [R2+0x33300], desc[UR4][R12.64], P2 ;  /* 0x333000000c027fae */ /* 0x0003e40009121844 */
[----:B-1----:R-:W-:-:S02]  /*22060*/  VIADD R12, R0, 0x100000 ;  /* 0x00100000000c7836 */ /* 0x002fc40000000000 */
[----:B------:R-:W-:-:S05]  /*22070*/  IMAD.WIDE R8, R4, 0x4, R8 ;  /* 0x0000000404087825 */ /* 0x000fca00078e0208 */
[----:B------:R1:W-:Y:S01]  /*22080*/  STL.64 [R1+0x5f0], R8 ;  /* 0x0005f00801007387 */ /* 0x0003e20000100a00 */
[----:B------:R-:W-:-:S03]  /*22090*/  IMAD.WIDE R240, R4, 0x4, R242 ;  /* 0x0000000404f07825 */ /* 0x000fc600078e02f2 */
[----:B------:R-:W-:Y:S04]  /*220a0*/  LDGSTS.E [R252+0x33700], desc[UR4][R8.64], P2 ;  /* 0x3370000008fc7fae */ /* 0x000fe80009121844 */
[----:B------:R-:W2:Y:S04]  /*220b0*/  LDL.LU.64 R250, [R1+0xbc0] ;  /* 0x000bc00001fa7983 */ /* 0x000ea80000300a00 */
[----:B------:R-:W-:Y:S04]  /*220c0*/  LDGSTS.E [R12+0x33b00], desc[UR4][R240.64], P2 ;  /* 0x33b00000f00c7fae */ /* 0x000fe80009121844 */
[----:B-1----:R-:W2:Y:S01]  /*220d0*/  LDL.LU.64 R8, [R1+0xbc8] ;  /* 0x000bc80001087983 */ /* 0x002ea20000300a00 */
[----:B---3--:R-:W-:-:S03]  /*220e0*/  IMAD.WIDE R242, R4, 0x4, R10 ;  /* 0x0000000404f27825 */ /* 0x008fc600078e020a */
[----:B------:R-:W3:Y:S04]  /*220f0*/  LDL.LU.64 R18, [R1+0xbd0] ;  /* 0x000bd00001127983 */ /* 0x000ee80000300a00 */
[----:B------:R-:W3:Y:S04]  /*22100*/  LDL.LU.64 R10, [R1+0xbe0] ;  /* 0x000be000010a7983 */ /* 0x000ee80000300a00 */
[----:B------:R1:W-:Y:S01]  /*22110*/  STL.64 [R1+0x600], R240 ;  /* 0x000600f001007387 */ /* 0x0003e20000100a00 */
[----:B------:R-:W-:-:S03]  /*22120*/  IMAD.WIDE R16, R4, 0x4, R16 ;  /* 0x0000000404107825 */ /* 0x000fc600078e0210 */
[----:B------:R1:W-:Y:S04]  /*22130*/  STL.64 [R1+0x610], R242 ;  /* 0x000610f201007387 */ /* 0x0003e80000100a00 */
[----:B------:R-:W-:Y:S04]  /*22140*/  LDGSTS.E [R20+0x33f00], desc[UR4][R242.64], P2 ;  /* 0x33f00000f2147fae */ /* 0x000fe80009121844 */
[----:B-1----:R-:W3:Y:S04]  /*22150*/  LDL.LU.64 R240, [R1+0x3258] ;  /* 0x0032580001f07983 */ /* 0x002ee80000300a00 */
[----:B------:R-:W-:Y:S04]  /*22160*/  STL.64 [R1+0x620], R16 ;  /* 0x0006201001007387 */ /* 0x000fe80000100a00 */
[----:B------:R-:W3:Y:S04]  /*22170*/  LDL.LU.64 R12, [R1+0xbe8] ;  /* 0x000be800010c7983 */ /* 0x000ee80000300a00 */
[----:B------:R-:W3:Y:S01]  /*22180*/  LDL.LU.64 R242, [R1+0x3250] ;  /* 0x0032500001f27983 */ /* 0x000ee20000300a00 */
[----:B------:R-:W-:-:S03]  /*22190*/  IMAD.WIDE R14, R4, 0x4, R14 ;  /* 0x00000004040e7825 */ /* 0x000fc600078e020e */
[----:B------:R1:W-:Y:S04]  /*221a0*/  LDGSTS.E [R2+0x34300], desc[UR4][R16.64], P2 ;  /* 0x3430000010027fae */ /* 0x0003e80009121844 */
[----:B------:R1:W-:Y:S04]  /*221b0*/  STL.64 [R1+0x630], R14 ;  /* 0x0006300e01007387 */ /* 0x0003e80000100a00 */
[----:B------:R-:W-:Y:S04]  /*221c0*/  LDGSTS.E [R252+0x34700], desc[UR4][R14.64], P2 ;  /* 0x347000000efc7fae */ /* 0x000fe80009121844 */
[----:B------:R-:W3:Y:S04]  /*221d0*/  LDL.LU.64 R20, [R1+0xbf0] ;  /* 0x000bf00001147983 */ /* 0x000ee80000300a00 */
[----:B-1----:R-:W3:Y:S01]  /*221e0*/  LDL.LU.64 R14, [R1+0xc00] ;  /* 0x000c0000010e7983 */ /* 0x002ee20000300a00 */
[----:B------:R-:W-:-:S04]  /*221f0*/  IMAD.WIDE R244, R4, 0x4, R244 ;  /* 0x0000000404f47825 */ /* 0x000fc800078e02f4 */
[----:B----4-:R-:W-:Y:S01]  /*22200*/  IMAD.WIDE R246, R4, 0x4, R246 ;  /* 0x0000000404f67825 */ /* 0x010fe200078e02f6 */
[----:B------:R1:W-:Y:S03]  /*22210*/  STL.64 [R1+0x640], R244 ;  /* 0x000640f401007387 */ /* 0x0003e60000100a00 */
[----:B------:R-:W-:Y:S02]  /*22220*/  VIADD R17, R0, 0x100000 ;  /* 0x0010000000117836 */ /* 0x000fe40000000000 */
[----:B------:R-:W-:Y:S01]  /*22230*/  IMAD.WIDE R248, R4, 0x4, R248 ;  /* 0x0000000404f87825 */ /* 0x000fe200078e02f8 */
[----:B------:R4:W-:Y:S03]  /*22240*/  STL.64 [R1+0x650], R246 ;  /* 0x000650f601007387 */ /* 0x0009e60000100a00 */
[----:B------:R-:W-:Y:S01]  /*22250*/  VIADD R16, R0, 0x100000 ;  /* 0x0010000000107836 */ /* 0x000fe20000000000 */
[----:B------:R-:W-:Y:S04]  /*22260*/  LDGSTS.E [R2+0x34b00], desc[UR4][R244.64], P2 ;  /* 0x34b00000f4027fae */ /* 0x000fe80009121844 */
[----:B------:R-:W-:Y:S04]  /*22270*/  LDGSTS.E [R17+0x34f00], desc[UR4][R246.64], P2 ;  /* 0x34f00000f6117fae */ /* 0x000fe80009121844 */
[----:B------:R-:W-:Y:S04]  /*22280*/  LDGSTS.E [R16+0x35300], desc[UR4][R248.64], P2 ;  /* 0x35300000f8107fae */ /* 0x000fe80009121844 */
[----:B-1----:R-:W3:Y:S04]  /*22290*/  LDL.LU.64 R244, [R1+0x3248] ;  /* 0x0032480001f47983 */ /* 0x002ee80000300a00 */
[----:B------:R-:W3:Y:S04]  /*222a0*/  LDL.LU R2, [R1+0x3240] ;  /* 0x0032400001027983 */ /* 0x000ee80000300800 */
[----:B------:R1:W-:Y:S04]  /*222b0*/  STL.64 [R1+0x660], R248 ;  /* 0x000660f801007387 */ /* 0x0003e80000100a00 */
[----:B----4-:R-:W4:Y:S04]  /*222c0*/  LDL.LU.64 R246, [R1+0x3238] ;  /* 0x0032380001f67983 */ /* 0x010f280000300a00 */
[----:B-1----:R-:W4:Y:S01]  /*222d0*/  LDL.LU.64 R248, [R1+0x3230] ;  /* 0x0032300001f87983 */ /* 0x002f220000300a00 */
[----:B--2---:R-:W-:-:S05]  /*222e0*/  IMAD.WIDE R6, R4, 0x4, R6 ;  /* 0x0000000404067825 */ /* 0x004fca00078e0206 */
[----:B------:R1:W-:Y:S04]  /*222f0*/  STL.64 [R1+0x670], R6 ;  /* 0x0006700601007387 */ /* 0x0003e80000100a00 */
[----:B------:R2:W-:Y:S04]  /*22300*/  LDGSTS.E [R252+0x35700], desc[UR4][R6.64], P2 ;  /* 0x3570000006fc7fae */ /* 0x0005e80009121844 */
[----:B-1----:R-:W4:Y:S01]  /*22310*/  LDL.LU R6, [R1+0x3228] ;  /* 0x0032280001067983 */ /* 0x002f220000300800 */
[----:B--2---:R-:W-:Y:S02]  /*22320*/  VIADD R7, R0, 0x100000 ;  /* 0x0010000000077836 */ /* 0x004fe40000000000 */
[----:B------:R-:W-:-:S04]  /*22330*/  IMAD.WIDE R250, R4, 0x4, R250 ;  /* 0x0000000404fa7825 */ /* 0x000fc800078e02fa */
[C---:B------:R-:W-:Y:S01]  /*22340*/  IMAD.WIDE R8, R4.reuse, 0x4, R8 ;  /* 0x0000000404087825 */ /* 0x040fe200078e0208 */
[----:B------:R1:W-:Y:S03]  /*22350*/  STL.64 [R1+0x680], R250 ;  /* 0x000680fa01007387 */ /* 0x0003e60000100a00 */
[C---:B---3--:R-:W-:Y:S01]  /*22360*/  IMAD.WIDE R18, R4.reuse, 0x4, R18 ;  /* 0x0000000404127825 */ /* 0x048fe200078e0212 */
[----:B------:R2:W-:Y:S04]  /*22370*/  STL.64 [R1+0x690], R8 ;  /* 0x0006900801007387 */ /* 0x0005e80000100a00 */
[----:B------:R-:W-:Y:S01]  /*22380*/  LDGSTS.E [R16+0x35b00], desc[UR4][R250.64], P2 ;  /* 0x35b00000fa107fae */ /* 0x000fe20009121844 */
[----:B------:R-:W-:-:S03]  /*22390*/  IMAD.WIDE R10, R4, 0x4, R10 ;  /* 0x00000004040a7825 */ /* 0x000fc600078e020a */
[----:B------:R-:W-:Y:S04]  /*223a0*/  LDGSTS.E [R17+0x35f00], desc[UR4][R8.64], P2 ;  /* 0x35f0000008117fae */ /* 0x000fe80009121844 */
[----:B------:R-:W-:Y:S04]  /*223b0*/  LDGSTS.E [R7+0x36300], desc[UR4][R18.64], P2 ;  /* 0x3630000012077fae */ /* 0x000fe80009121844 */
[----:B-1----:R-:W3:Y:S04]  /*223c0*/  LDL.LU.64 R250, [R1+0x3220] ;  /* 0x0032200001fa7983 */ /* 0x002ee80000300a00 */
[----:B------:R-:W4:Y:S04]  /*223d0*/  LDL.LU R16, [R1+0x3218] ;  /* 0x0032180001107983 */ /* 0x000f280000300800 */
[----:B------:R1:W-:Y:S01]  /*223e0*/  STL.64 [R1+0x6a0], R18 ;  /* 0x0006a01201007387 */ /* 0x0003e20000100a00 */
[----:B------:R-:W-:-:S03]  /*223f0*/  IMAD.WIDE R12, R4, 0x4, R12 ;  /* 0x00000004040c7825 */ /* 0x000fc600078e020c */
[----:B--2---:R-:W2:Y:S04]  /*22400*/  LDL.LU.64 R8, [R1+0x3210] ;  /* 0x0032100001087983 */ /* 0x004ea80000300a00 */
[----:B------:R-:W3:Y:S04]  /*22410*/  LDL.LU R17, [R1+0x3208] ;  /* 0x0032080001117983 */ /* 0x000ee80000300800 */
[----:B-1----:R-:W4:Y:S04]  /*22420*/  LDL.LU.64 R18, [R1+0x3200] ;  /* 0x0032000001127983 */ /* 0x002f280000300a00 */
[----:B------:R1:W-:Y:S04]  /*22430*/  STL.64 [R1+0x6b0], R10 ;  /* 0x0006b00a01007387 */ /* 0x0003e80000100a00 */
[----:B------:R1:W-:Y:S01]  /*22440*/  LDGSTS.E [R252+0x36700], desc[UR4][R10.64], P2 ;  /* 0x367000000afc7fae */ /* 0x0003e20009121844 */
[----:B------:R-:W-:-:S03]  /*22450*/  IMAD.WIDE R20, R4, 0x4, R20 ;  /* 0x0000000404147825 */ /* 0x000fc600078e0214 */
[----:B------:R2:W-:Y:S01]  /*22460*/  LDGSTS.E [R252+0x36b00], desc[UR4][R12.64], P2 ;  /* 0x36b000000cfc7fae */ /* 0x0005e20009121844 */
[----:B------:R-:W-:-:S03]  /*22470*/  IMAD.WIDE R14, R4, 0x4, R14 ;  /* 0x00000004040e7825 */ /* 0x000fc600078e020e */
[----:B-1----:R-:W3:Y:S01]  /*22480*/  LDL.LU R10, [R1+0x31f8] ;  /* 0x0031f800010a7983 */ /* 0x002ee20000300800 */
[----:B------:R-:W-:-:S03]  /*22490*/  VIADD R11, R0, 0x100000 ;  /* 0x00100000000b7836 */ /* 0x000fc60000000000 */
[----:B------:R1:W-:Y:S04]  /*224a0*/  STL.64 [R1+0x6c0], R12 ;  /* 0x0006c00c01007387 */ /* 0x0003e80000100a00 */
[----:B------:R3:W-:Y:S04]  /*224b0*/  LDGSTS.E [R11+0x36f00], desc[UR4][R20.64], P2 ;  /* 0x36f00000140b7fae */ /* 0x0007e80009121844 */
[----:B------:R3:W-:Y:S04]  /*224c0*/  LDGSTS.E [R7+0x37300], desc[UR4][R14.64], P2 ;  /* 0x373000000e077fae */ /* 0x0007e80009121844 */
[----:B-1----:R-:W2:Y:S04]  /*224d0*/  LDL.LU.64 R12, [R1+0x31f0] ;  /* 0x0031f000010c7983 */ /* 0x002ea80000300a00 */
[----:B------:R1:W-:Y:S04]  /*224e0*/  STL.64 [R1+0x6d0], R20 ;  /* 0x0006d01401007387 */ /* 0x0003e80000100a00 */
[----:B------:R1:W-:Y:S04]  /*224f0*/  STL.64 [R1+0x6e0], R14 ;  /* 0x0006e00e01007387 */ /* 0x0003e80000100a00 */
[----:B-1----:R-:W4:Y:S04]  /*22500*/  LDL.LU.64 R20, [R1+0x31e8] ;  /* 0x0031e80001147983 */ /* 0x002f280000300a00 */
[----:B------:R-:W3:Y:S04]  /*22510*/  LDL.LU R11, [R1+0x31e0] ;  /* 0x0031e000010b7983 */ /* 0x000ee80000300800 */
[----:B------:R-:W4:Y:S04]  /*22520*/  LDL.LU.64 R14, [R1+0x31d8] ;  /* 0x0031d800010e7983 */ /* 0x000f280000300a00 */
[----:B------:R-:W4:Y:S01]  /*22530*/  LDL.LU R7, [R1+0x31d4] ;  /* 0x0031d40001077983 */ /* 0x000f220000300800 */
[----:B--2---:R-:W-:-:S05]  /*22540*/  IMAD.WIDE R12, R4, 0x4, R12 ;  /* 0x00000004040c7825 */ /* 0x004fca00078e020c */
[----:B------:R1:W-:Y:S04]  /*22550*/  STL.64 [R1+0x6f0], R12 ;  /* 0x0006f00c01007387 */ /* 0x0003e80000100a00 */
[----:B------:R2:W-:Y:S01]  /*22560*/  LDGSTS.E [R252+0x37700], desc[UR4][R12.64], P2 ;  /* 0x377000000cfc7fae */ /* 0x0005e20009121844 */
[----:B---3--:R-:W-:-:S03]  /*22570*/  IMAD.WIDE R10, R4, 0x4, R10 ;  /* 0x00000004040a7825 */ /* 0x008fc600078e020a */
[----:B-1----:R-:W3:Y:S01]  /*22580*/  LDL.LU R13, [R1+0x31d0] ;  /* 0x0031d000010d7983 */ /* 0x002ee20000300800 */
[----:B----4-:R-:W-:-:S04]  /*22590*/  IMAD.WIDE R14, R4, 0x4, R14 ;  /* 0x00000004040e7825 */ /* 0x010fc800078e020e */
[----:B--2---:R-:W-:Y:S01]  /*225a0*/  VIADD R12, R0, 0x100000 ;  /* 0x00100000000c7836 */ /* 0x004fe20000000000 */
[----:B------:R1:W-:Y:S04]  /*225b0*/  STL.64 [R1+0x700], R14 ;  /* 0x0007000e01007387 */ /* 0x0003e80000100a00 */
[----:B------:R2:W-:Y:S04]  /*225c0*/  STL.64 [R1+0x710], R10 ;  /* 0x0007100a01007387 */ /* 0x0005e80000100a00 */
[----:B------:R-:W-:Y:S04]  /*225d0*/  LDGSTS.E [R12+0x37b00], desc[UR4][R14.64], P2 ;  /* 0x37b000000e0c7fae */ /* 0x000fe80009121844 */
[----:B------:R4:W-:Y:S04]  /*225e0*/  LDGSTS.E [R252+0x37f00], desc[UR4][R10.64], P2 ;  /* 0x37f000000afc7fae */ /* 0x0009e80009121844 */
[----:B------:R-:W0:Y:S04]  /*225f0*/  LDGDEPBAR ;  /* 0x00000000000079af */ /* 0x000e280000000000 */
[----:B-1----:R-:W3:Y:S04]  /*22600*/  LDL.LU.64 R14, [R1+0x31c8] ;  /* 0x0031c800010e7983 */ /* 0x002ee80000300a00 */
[----:B------:R-:W3:Y:S04]  /*22610*/  LDL.LU R12, [R1+0x31c0] ;  /* 0x0031c000010c7983 */ /* 0x000ee80000300800 */
[----:B--2---:R-:W2:Y:S01]  /*22620*/  LDL.LU.64 R10, [R1+0x31b8] ;  /* 0x0031b800010a7983 */ /* 0x004ea20000300a00 */
[----:B----4-:R-:W-:Y:S01]  /*22630*/  SEL R252, RZ, 0x4, P0 ;  /* 0x00000004fffc7807 */ /* 0x010fe20000000000 */
[----:B------:R-:W-:-:S02]  /*22640*/  UISETP.GT.AND UP1, UPT, UR6, 0xbf, UPT ;  /* 0x000000bf0600788c */ /* 0x000fc4000bf24270 */
[----:B------:R-:W-:Y:S01]  /*22650*/  UISETP.GE.AND UP0, UPT, UR6, 0x40, UPT ;  /* 0x000000400600788c */ /* 0x000fe2000bf06270 */
[----:B------:R1:W-:Y:S04]  /*22660*/  STL.64 [R1+0x3338], R186 ;  /* 0x003338ba01007387 */ /* 0x0003e80000100a00 */
[----:B-1----:R-:W4:Y:S04]  /*22670*/  LDL.LU.64 R186, [R1+0x1240] ;  /* 0x0012400001ba7983 */ /* 0x002f280000300a00 */
[----:B------:R1:W-:Y:S04]  /*22680*/  STL.64 [R1+0x3330], R188 ;  /* 0x003330bc01007387 */ /* 0x0003e80000100a00 */
[----:B------:R-:W-:Y:S04]  /*22690*/  STL.64 [R1+0x3328], R190 ;  /* 0x003328be01007387 */ /* 0x000fe80000100a00 */
[----:B------:R1:W-:Y:S02]  /*226a0*/  STL.64 [R1+0x3320], R192 ;  /* 0x003320c001007387 */ /* 0x0003e40000100a00 */
[----:B-1----:R-:W1:Y:S02]  /*226b0*/  LDC R189, c[0x0][0x230] ;  /* 0x00008c00ffbd7b82 */ /* 0x002e640000000800 */
[----:B------:R-:W4:Y:S06]  /*226c0*/  LDL.LU.64 R192, [R1+0x1228] ;  /* 0x0012280001c07983 */ /* 0x000f2c0000300a00 */
[----:B------:R-:W3:Y:S01]  /*226d0*/  LDC R188, c[0x0][0x230] ;  /* 0x00008c00ffbc7b82 */ /* 0x000ee20000000800 */
[----:B------:R1:W-:Y:S04]  /*226e0*/  STL.64 [R1+0x3318], R194 ;  /* 0x003318c201007387 */ /* 0x0003e80000100a00 */
[----:B-1----:R-:W4:Y:S04]  /*226f0*/  LDL.LU.64 R194, [R1+0x1230] ;  /* 0x0012300001c27983 */ /* 0x002f280000300a00 */
[----:B------:R-:W-:Y:S04]  /*22700*/  STL.64 [R1+0x3310], R196 ;  /* 0x003310c401007387 */ /* 0x000fe80000100a00 */
[----:B------:R-:W-:Y:S04]  /*22710*/  STL.64 [R1+0x3308], R198 ;  /* 0x003308c601007387 */ /* 0x000fe80000100a00 */
[----:B------:R-:W-:Y:S04]  /*22720*/  STL.64 [R1+0x3300], R200 ;  /* 0x003300c801007387 */ /* 0x000fe80000100a00 */
[----:B------:R1:W-:Y:S04]  /*22730*/  STL.64 [R1+0x32f8], R202 ;  /* 0x0032f8ca01007387 */ /* 0x0003e80000100a00 */
[----:B-1----:R-:W4:Y:S01]  /*22740*/  LDL.LU.64 R202, [R1+0x1238] ;  /* 0x0012380001ca7983 */ /* 0x002f220000300a00 */
[----:B------:R-:W-:Y:S01]  /*22750*/  VIADD R189, R189, 0xffffff7f ;  /* 0xffffff7fbdbd7836 */ /* 0x000fe20000000000 */
[----:B------:R-:W-:-:S02]  /*22760*/  PLOP3.LUT P0, PT, PT, PT, UP1, 0x80, 0x0 ;  /* 0x000000000000781c */ /* 0x000fc40003f0f018 */
[----:B------:R1:W-:Y:S02]  /*22770*/  STL.64 [R1+0x32f0], R204 ;  /* 0x0032f0cc01007387 */ /* 0x0003e40000100a00 */
[----:B------:R-:W-:Y:S02]  /*22780*/  ISETP.GE.U32.AND P4, PT, R189, 0x7fffff40, PT ;  /* 0x7fffff40bd00780c */ /* 0x000fe40003f86070 */
[----:B------:R-:W-:Y:S01]  /*22790*/  STL.64 [R1+0x32e8], R206 ;  /* 0x0032e8ce01007387 */ /* 0x000fe20000100a00 */
[----:B------:R-:W2:Y:S01]  /*227a0*/  LDC R189, c[0x0][0x230] ;  /* 0x00008c00ffbd7b82 */ /* 0x000ea20000000800 */
[----:B------:R-:W-:Y:S02]  /*227b0*/  SEL R252, R252, RZ, P0 ;  /* 0x000000fffcfc7207 */ /* 0x000fe40000000000 */
[----:B------:R-:W-:Y:S02]  /*227c0*/  STL.64 [R1+0x32e0], R208 ;  /* 0x0032e0d001007387 */ /* 0x000fe40000100a00 */
[----:B------:R-:W-:-:S02]  /*227d0*/  ISETP.NE.U32.AND P0, PT, R252, RZ, PT ;  /* 0x000000fffc00720c */ /* 0x000fc40003f05070 */
[----:B------:R-:W-:Y:S01]  /*227e0*/  STL.64 [R1+0x32d8], R210 ;  /* 0x0032d8d201007387 */ /* 0x000fe20000100a00 */
[----:B-1----:R-:W1:Y:S03]  /*227f0*/  LDC R205, c[0x0][0x230] ;  /* 0x00008c00ffcd7b82 */ /* 0x002e660000000800 */
[----:B------:R-:W-:Y:S04]  /*22800*/  STL.64 [R1+0x32d0], R212 ;  /* 0x0032d0d401007387 */ /* 0x000fe80000100a00 */
[----:B------:R-:W-:Y:S04]  /*22810*/  STL.64 [R1+0x32c8], R214 ;  /* 0x0032c8d601007387 */ /* 0x000fe80000100a00 */
[----:B------:R-:W-:Y:S04]  /*22820*/  STL.64 [R1+0x32c0], R216 ;  /* 0x0032c0d801007387 */ /* 0x000fe80000100a00 */
[----:B------:R3:W-:Y:S04]  /*22830*/  STL [R1+0x32b8], R0 ;  /* 0x0032b80001007387 */ /* 0x0007e80000100800 */
[----:B------:R-:W-:Y:S04]  /*22840*/  STL.64 [R1+0x32b0], R218 ;  /* 0x0032b0da01007387 */ /* 0x000fe80000100a00 */
[----:B---3--:R-:W-:Y:S01]  /*22850*/  STL [R1+0x32a8], R15 ;  /* 0x0032a80f01007387 */ /* 0x008fe20000100800 */
[----:B------:R-:W-:-:S03]  /*22860*/  VIADD R0, R188, 0xffffff7e ;  /* 0xffffff7ebc007836 */ /* 0x000fc60000000000 */
[----:B------:R-:W-:Y:S01]  /*22870*/  STL.64 [R1+0x32a0], R220 ;  /* 0x0032a0dc01007387 */ /* 0x000fe20000100a00 */
[----:B------:R-:W3:Y:S01]  /*22880*/  LDC R188, c[0x0][0x230] ;  /* 0x00008c00ffbc7b82 */ /* 0x000ee20000000800 */
[----:B------:R-:W-:Y:S02]  /*22890*/  ISETP.GE.U32.AND P5, PT, R0, 0x7fffff3f, PT ;  /* 0x7fffff3f0000780c */ /* 0x000fe40003fa6070 */
[----:B------:R-:W-:Y:S04]  /*228a0*/  STL.64 [R1+0x3298], R222 ;  /* 0x003298de01007387 */ /* 0x000fe80000100a00 */
[----:B------:R-:W-:Y:S04]  /*228b0*/  STL.64 [R1+0x3290], R224 ;  /* 0x003290e001007387 */ /* 0x000fe80000100a00 */
[----:B------:R-:W-:Y:S04]  /*228c0*/  STL.64 [R1+0x3288], R226 ;  /* 0x003288e201007387 */ /* 0x000fe80000100a00 */
[----:B------:R-:W-:Y:S04]  /*228d0*/  STL.64 [R1+0x3280], R228 ;  /* 0x003280e401007387 */ /* 0x000fe80000100a00 */
[----:B------:R-:W-:Y:S04]  /*228e0*/  STL [R1+0x31cc], R14 ;  /* 0x0031cc0e01007387 */ /* 0x000fe80000100800 */
[----:B------:R1:W-:Y:S04]  /*228f0*/  STL [R1+0x31c8], R7 ;  /* 0x0031c80701007387 */ /* 0x0003e80000100800 */
[----:B------:R-:W-:Y:S04]  /*22900*/  STL.64 [R1+0x31c0], R12 ;  /* 0x0031c00c01007387 */ /* 0x000fe80000100a00 */
[----:B--2---:R3:W-:Y:S01]  /*22910*/  STL.64 [R1+0x31b8], R10 ;  /* 0x0031b80a01007387 */ /* 0x0047e20000100a00 */
[----:B-1----:R-:W1:Y:S03]  /*22920*/  LDC R7, c[0x0][0x230] ;  /* 0x00008c00ff077b82 */ /* 0x002e660000000800 */
[----:B------:R-:W2:Y:S04]  /*22930*/  LDL.LU.64 R190, [R1+0x1220] ;  /* 0x0012200001be7983 */ /* 0x000ea80000300a00 */
[----:B------:R-:W2:Y:S01]  /*22940*/  LDL.LU.64 R198, [R1+0x1218] ;  /* 0x0012180001c67983 */ /* 0x000ea20000300a00 */
[----:B---3--:R-:W-:-:S03]  /*22950*/  VIADD R11, R188, 0xffffff7d ;  /* 0xffffff7dbc0b7836 */ /* 0x008fc60000000000 */
[----:B------:R-:W3:Y:S01]  /*22960*/  LDL.LU.64 R200, [R1+0x1210] ;  /* 0x0012100001c87983 */ /* 0x000ee20000300a00 */
[----:B------:R-:W-:Y:S01]  /*22970*/  VIADD R10, R189, 0xffffff7c ;  /* 0xffffff7cbd0a7836 */ /* 0x000fe20000000000 */
[----:B------:R-:W1:Y:S02]  /*22980*/  LDC R188, c[0x0][0x230] ;  /* 0x00008c00ffbc7b82 */ /* 0x000e640000000800 */
[----:B------:R-:W3:Y:S06]  /*22990*/  LDL.LU.64 R196, [R1+0x1208] ;  /* 0x0012080001c47983 */ /* 0x000eec0000300a00 */
[----:B------:R-:W4:Y:S01]  /*229a0*/  LDC R189, c[0x0][0x230] ;  /* 0x00008c00ffbd7b82 */ /* 0x000f220000000800 */
[----:B------:R-:W-:-:S02]  /*229b0*/  ISETP.GE.U32.AND P6, PT, R11, 0x7fffff3e, PT ;  /* 0x7fffff3e0b00780c */ /* 0x000fc40003fc6070 */
[----:B------:R-:W-:Y:S01]  /*229c0*/  ISETP.GE.U32.AND P1, PT, R10, 0x7fffff3d, PT ;  /* 0x7fffff3d0a00780c */ /* 0x000fe20003f26070 */
[----:B-1----:R-:W-:Y:S02]  /*229d0*/  VIADD R0, R188, 0xffffff5f ;  /* 0xffffff5fbc007836 */ /* 0x002fe40000000000 */
[----:B----4-:R-:W-:Y:S02]  /*229e0*/  VIADD R252, R189, 0xffffff5e ;  /* 0xffffff5ebdfc7836 */ /* 0x010fe40000000000 */
[----:B------:R-:W4:Y:S03]  /*229f0*/  LDL.LU.64 R188, [R1+0x1200] ;  /* 0x0012000001bc7983 */ /* 0x000f260000300a00 */
[----:B------:R-:W-:Y:S01]  /*22a00*/  ISETP.GE.U32.AND P3, PT, R252, 0x7fffff1f, PT ;  /* 0x7fffff1ffc00780c */ /* 0x000fe20003f66070 */
[----:B------:R-:W-:Y:S02]  /*22a10*/  VIADD R252, R205, 0xffffff5d ;  /* 0xffffff5dcdfc7836 */ /* 0x000fe40000000000 */
[C---:B------:R-:W-:Y:S01]  /*22a20*/  IMAD.WIDE R186, R2.reuse, 0x4, R186 ;  /* 0x0000000402ba7825 */ /* 0x040fe200078e02ba */
[----:B------:R-:W-:Y:S06]  /*22a30*/  BAR.SYNC.DEFER_BLOCKING 0x0 ;  /* 0x0000000000007b1d */ /* 0x000fec0000010000 */
[----:B------:R1:W-:Y:S04]  /*22a40*/  STL.64 [R1+0x738], R186 ;  /* 0x000738ba01007387 */ /* 0x0003e80000100a00 */
[----:B------:R-:W4:Y:S01]  /*22a50*/  LDL.LU.64 R210, [R1+0x11f8] ;  /* 0x0011f80001d27983 */ /* 0x000f220000300a00 */
[----:B------:R-:W-:-:S03]  /*22a60*/  IMAD.WIDE R10, R2, 0x4, R192 ;  /* 0x00000004020a7825 */ /* 0x000fc600078e02c0 */
[----:B------:R-:W-:Y:S01]  /*22a70*/  @!PT LDS RZ, [RZ] ;  /* 0x00000000fffff984 */ /* 0x000fe20000000800 */
[----:B------:R-:W-:Y:S01]  /*22a80*/  @!PT LDS RZ, [RZ] ;  /* 0x00000000fffff984 */ /* 0x000fe20000000800 */
[----:B------:R-:W-:Y:S01]  /*22a90*/  @!PT LDS RZ, [RZ] ;  /* 0x00000000fffff984 */ /* 0x000fe20000000800 */
[----:B------:R-:W-:Y:S01]  /*22aa0*/  LDGSTS.E [R21+0x40000], desc[UR4][R186.64], !P4 ;  /* 0x40000000ba157fae */ /* 0x000fe2000e121844 */
[----:B------:R-:W-:-:S04]  /*22ab0*/  IMAD.WIDE R12, R2, 0x4, R194 ;  /* 0x00000004020c7825 */ /* 0x000fc800078e02c2 */
[----:B------:R-:W-:-:S04]  /*22ac0*/  IMAD.WIDE R14, R2, 0x4, R202 ;  /* 0x00000004020e7825 */ /* 0x000fc800078e02ca */
[----:B--2---:R-:W-:Y:S01]  /*22ad0*/  IMAD.WIDE R190, R2, 0x4, R190 ;  /* 0x0000000402be7825 */ /* 0x004fe200078e02be */
[----:B------:R2:W-:Y:S01]  /*22ae0*/  STL.64 [R1+0x750], R14 ;  /* 0x0007500e01007387 */ /* 0x0005e20000100a00 */
[----:B------:R-:W-:Y:S01]  /*22af0*/  ISETP.GE.U32.AND P2, PT, R0, 0x7fffff20, PT ;  /* 0x7fffff200000780c */ /* 0x000fe20003f46070 */
[----:B------:R-:W4:Y:S02]  /*22b00*/  LDC R192, c[0x0][0x230] ;  /* 0x00008c00ffc07b82 */ /* 0x000f240000000800 */
[----:B------:R-:W4:Y:S04]  /*22b10*/  LDL.LU.64 R208, [R1+0x11f0] ;  /* 0x0011f00001d07983 */ /* 0x000f280000300a00 */
[----:B------:R3:W-:Y:S02]  /*22b20*/  STL.64 [R1+0x760], R12 ;  /* 0x0007600c01007387 */ /* 0x0007e40000100a00 */
[----:B------:R-:W4:Y:S02]  /*22b30*/  LDC R0, c[0x0][0x230] ;  /* 0x00008c00ff007b82 */ /* 0x000f240000000800 */
[----:B------:R-:W4:Y:S04]  /*22b40*/  LDL.LU.64 R194, [R1+0x11e8] ;  /* 0x0011e80001c27983 */ /* 0x000f280000300a00 */
[----:B------:R3:W-:Y:S04]  /*22b50*/  STL.64 [R1+0x770], R10 ;  /* 0x0007700a01007387 */ /* 0x0007e80000100a00 */
[----:B-1----:R-:W4:Y:S04]  /*22b60*/  LDL.LU.64 R186, [R1+0x11e0] ;  /* 0x0011e00001ba7983 */ /* 0x002f280000300a00 */
[----:B------:R-:W4:Y:S04]  /*22b70*/  LDL.LU.64 R204, [R1+0x11d8] ;  /* 0x0011d80001cc7983 */ /* 0x000f280000300a00 */
[----:B------:R-:W4:Y:S04]  /*22b80*/  LDL.LU.64 R202, [R1+0x11d0] ;  /* 0x0011d00001ca7983 */ /* 0x000f280000300a00 */
[----:B------:R2:W-:Y:S04]  /*22b90*/  LDGSTS.E [R21+0x44000], desc[UR4][R14.64], !P4 ;  /* 0x440000000e157fae */ /* 0x0005e8000e121844 */
[----:B------:R4:W-:Y:S04]  /*22ba0*/  STL.64 [R1+0x1220], R190 ;  /* 0x001220be01007387 */ /* 0x0009e80000100a00 */
[----:B------:R3:W-:Y:S01]  /*22bb0*/  LDGSTS.E [R21+0x48000], desc[UR4][R12.64], !P4 ;  /* 0x480000000c157fae */ /* 0x0007e2000e121844 */
[----:B--2---:R-:W-:-:S03]  /*22bc0*/  IMAD.WIDE R14, R2, 0x4, R198 ;  /* 0x00000004020e7825 */ /* 0x004fc600078e02c6 */
[----:B------:R1:W-:Y:S04]  /*22bd0*/  LDGSTS.E [R21+0x4c000], desc[UR4][R10.64], !P4 ;  /* 0x4c0000000a157fae */ /* 0x0003e8000e121844 */
[----:B------:R-:W2:Y:S01]  /*22be0*/  LDL.LU.64 R198, [R1+0x11c8] ;  /* 0x0011c80001c67983 */ /* 0x000ea20000300a00 */
[----:B---3--:R-:W-:-:S03]  /*22bf0*/  IMAD.WIDE R12, R2, 0x4, R200 ;  /* 0x00000004020c7825 */ /* 0x008fc600078e02c8 */
[----:B------:R3:W-:Y:S01]  /*22c00*/  STL.64 [R1+0x1218], R14 ;  /* 0x0012180e01007387 */ /* 0x0007e20000100a00 */
[----:B-1----:R-:W-:-:S03]  /*22c10*/  IMAD.WIDE R10, R2, 0x4, R196 ;  /* 0x00000004020a7825 */ /* 0x002fc600078e02c4 */
[----:B------:R4:W-:Y:S04]  /*22c20*/  LDGSTS.E [R21+0x40004], desc[UR4][R190.64], !P5 ;  /* 0x40004000be157fae */ /* 0x0009e8000e921844 */
[----:B------:R1:W-:Y:S04]  /*22c30*/  STL.64 [R1+0x1210], R12 ;  /* 0x0012100c01007387 */ /* 0x0003e80000100a00 */
[----:B------:R1:W-:Y:S01]  /*22c40*/  STL.64 [R1+0x1208], R10 ;  /* 0x0012080a01007387 */ /* 0x0003e20000100a00 */
[----:B----4-:R-:W-:-:S03]  /*22c50*/  IMAD.WIDE R190, R2, 0x4, R188 ;  /* 0x0000000402be7825 */ /* 0x010fc600078e02bc */
[----:B------:R3:W-:Y:S04]  /*22c60*/  LDGSTS.E [R21+0x44004], desc[UR4][R14.64], !P5 ;  /* 0x440040000e157fae */ /* 0x0007e8000e921844 */
[----:B------:R-:W4:Y:S04]  /*22c70*/  LDL.LU.64 R188, [R1+0x11c0] ;  /* 0x0011c00001bc7983 */ /* 0x000f280000300a00 */
[----:B------:R-:W4:Y:S04]  /*22c80*/  LDL.LU.64 R206, [R1+0x11b8] ;  /* 0x0011b80001ce7983 */ /* 0x000f280000300a00 */
[----:B------:R1:W-:Y:S04]  /*22c90*/  LDGSTS.E [R21+0x48004], desc[UR4][R12.64], !P5 ;  /* 0x480040000c157fae */ /* 0x0003e8000e921844 */
[----:B------:R-:W4:Y:S04]  /*22ca0*/  LDL.LU.64 R200, [R1+0x11b0] ;  /* 0x0011b00001c87983 */ /* 0x000f280000300a00 */
[----:B------:R1:W-:Y:S04]  /*22cb0*/  LDGSTS.E [R21+0x4c004], desc[UR4][R10.64], !P5 ;  /* 0x4c0040000a157fae */ /* 0x0003e8000e921844 */
[----:B------:R-:W-:Y:S04]  /*22cc0*/  STL.64 [R1+0x1200], R190 ;  /* 0x001200be01007387 */ /* 0x000fe80000100a00 */
[----:B------:R-:W4:Y:S01]  /*22cd0*/  LDL.LU.64 R196, [R1+0x11a8] ;  /* 0x0011a80001c47983 */ /* 0x000f220000300a00 */
[----:B------:R-:W-:Y:S01]  /*22ce0*/  ISETP.GE.U32.AND P4, PT, R252, 0x7fffff1e, PT ;  /* 0x7fffff1efc00780c */ /* 0x000fe20003f86070 */
[----:B------:R-:W-:-:S02]  /*22cf0*/  VIADD R252, R7, 0xffffff5c ;  /* 0xffffff5c07fc7836 */ /* 0x000fc40000000000 */
[----:B------:R-:W-:Y:S01]  /*22d00*/  LDGSTS.E [R21+0x40008], desc[UR4][R190.64], !P6 ;  /* 0x40008000be157fae */ /* 0x000fe2000f121844 */
[----:B------:R-:W4:Y:S02]  /*22d10*/  LDC R7, c[0x0][0x230] ;  /* 0x00008c00ff077b82 */ /* 0x000f240000000800 */
[----:B------:R-:W-:Y:S02]  /*22d20*/  ISETP.GE.U32.AND P5, PT, R252, 0x7fffff1d, PT ;  /* 0x7fffff1dfc00780c */ /* 0x000fe40003fa6070 */
[----:B------:R-:W-:-:S04]  /*22d30*/  IADD3 R252, R0, -0x85, RZ ;  /* 0xffffff7b00fc7810 */ /* 0x000fc80007ffe0ff */
[----:B------:R-:W4:Y:S01]  /*22d40*/  LDC R0, c[0x0][0x230] ;  /* 0x00008c00ff007b82 */ /* 0x000f220000000800 */
[----:B---3--:R-:W-:-:S05]  /*22d50*/  IMAD.WIDE R14, R2, 0x4, R210 ;  /* 0x00000004020e7825 */ /* 0x008fca00078e02d2 */
[----:B------:R3:W-:Y:S04]  /*22d60*/  STL.64 [R1+0x11f8], R14 ;  /* 0x0011f80e01007387 */ /* 0x0007e80000100a00 */
[----:B------:R3:W-:Y:S01]  /*22d70*/  LDGSTS.E [R21+0x44008], desc[UR4][R14.64], !P6 ;  /* 0x440080000e157fae */ /* 0x0007e2000f121844 */
[----:B-1----:R-:W-:-:S04]  /*22d80*/  IMAD.WIDE R12, R2, 0x4, R208 ;  /* 0x00000004020c7825 */ /* 0x002fc800078e02d0 */
[C---:B------:R-:W-:Y:S01]  /*22d90*/  IMAD.WIDE R10, R2.reuse, 0x4, R194 ;  /* 0x00000004020a7825 */ /* 0x040fe200078e02c2 */
[----:B------:R1:W-:Y:S04]  /*22da0*/  STL.64 [R1+0x11f0], R12 ;  /* 0x0011f00c01007387 */ /* 0x0003e80000100a00 */
[----:B------:R2:W-:Y:S04]  /*22db0*/  STL.64 [R1+0x11e8], R10 ;  /* 0x0011e80a01007387 */ /* 0x0005e80000100a00 */
[----:B------:R-:W4:Y:S01]  /*22dc0*/  LDL.LU.64 R194, [R1+0x11a0] ;  /* 0x0011a00001c27983 */ /* 0x000f220000300a00 */
[----:B------:R-:W-:-:S03]  /*22dd0*/  IMAD.WIDE R186, R2, 0x4, R186 ;  /* 0x0000000402ba7825 */ /* 0x000fc600078e02ba */
[----:B------:R1:W-:Y:S01]  /*22de0*/  LDGSTS.E [R21+0x48008], desc[UR4][R12.64], !P6 ;  /* 0x480080000c157fae */ /* 0x0003e2000f121844 */
[----:B---3--:R-:W-:-:S03]  /*22df0*/  IMAD.WIDE R14, R2, 0x4, R204 ;  /* 0x00000004020e7825 */ /* 0x008fc600078e02cc */
[----:B------:R-:W3:Y:S04]  /*22e00*/  LDL.LU.64 R190, [R1+0x1198] ;  /* 0x0011980001be7983 */ /* 0x000ee80000300a00 */
[----:B------:R2:W-:Y:S01]  /*22e10*/  LDGSTS.E [R21+0x4c008], desc[UR4][R10.64], !P6 ;  /* 0x4c0080000a157fae */ /* 0x0005e2000f121844 */
[----:B-1----:R-:W-:-:S03]  /*22e20*/  IMAD.WIDE R12, R2, 0x4, R202 ;  /* 0x00000004020c7825 */ /* 0x002fc600078e02ca */
[----:B------:R1:W-:Y:S04]  /*22e30*/  STL.64 [R1+0x11e0], R186 ;  /* 0x0011e0ba01007387 */ /* 0x0003e80000100a00 */
[----:B------:R-:W3:Y:S01]  /*22e40*/  LDL.LU.64 R204, [R1+0x1190] ;  /* 0x0011900001cc7983 */ /* 0x000ee20000300a00 */
[----:B------:R-:W-:-:S03]  /*22e50*/  ISETP.GE.U32.AND P6, PT, R252, 0x7fffff3c, PT ;  /* 0x7fffff3cfc00780c */ /* 0x000fc60003fc6070 */
[----:B------:R4:W-:Y:S01]  /*22e60*/  STL.64 [R1+0x11d8], R14 ;  /* 0x0011d80e01007387 */ /* 0x0009e20000100a00 */
[----:B--2---:R-:W-:-:S03]  /*22e70*/  IMAD.WIDE R10, R2, 0x4, R198 ;  /* 0x00000004020a7825 */ /* 0x004fc600078e02c6 */
[----:B------:R2:W-:Y:S01]  /*22e80*/  STL.64 [R1+0x11d0], R12 ;  /* 0x0011d00c01007387 */ /* 0x0005e20000100a00 */
[----:B------:R-:W3:Y:S03]  /*22e90*/  LDC R198, c[0x0][0x230] ;  /* 0x00008c00ffc67b82 */ /* 0x000ee60000000800 */
[----:B------:R-:W3:Y:S01]  /*22ea0*/  LDL.LU.64 R202, [R1+0x1188] ;  /* 0x0011880001ca7983 */ /* 0x000ee20000300a00 */
[----:B------:R-:W-:-:S03]  /*22eb0*/  VIADD R252, R192, 0xffffff7a ;  /* 0xffffff7ac0fc7836 */ /* 0x000fc60000000000 */
[----:B------:R2:W-:Y:S04]  /*22ec0*/  STL.64 [R1+0x11c8], R10 ;  /* 0x0011c80a01007387 */ /* 0x0005e80000100a00 */
[----:B------:R-:W3:Y:S04]  /*22ed0*/  LDL.LU.64 R192, [R1+0x1180] ;  /* 0x0011800001c07983 */ /* 0x000ee80000300a00 */
[----:B------:R-:W-:Y:S04]  /*22ee0*/  LDGSTS.E [R21+0x4000c], desc[UR4][R186.64], !P1 ;  /* 0x4000c000ba157fae */ /* 0x000fe8000c921844 */
[----:B------:R2:W-:Y:S04]  /*22ef0*/  LDGSTS.E [R21+0x4400c], desc[UR4][R14.64], !P1 ;  /* 0x4400c0000e157fae */ /* 0x0005e8000c921844 */
[----:B------:R2:W-:Y:S04]  /*22f00*/  LDGSTS.E [R21+0x4800c], desc[UR4][R12.64], !P1 ;  /* 0x4800c0000c157fae */ /* 0x0005e8000c921844 */
[----:B-1----:R-:W3:Y:S01]  /*22f10*/  LDL.LU.64 R186, [R1+0x1178] ;  /* 0x0011780001ba7983 */ /* 0x002ee20000300a00 */
[----:B----4-:R-:W-:-:S03]  /*22f20*/  IMAD.WIDE R188, R2, 0x4, R188 ;  /* 0x0000000402bc7825 */ /* 0x010fc600078e02bc */
[----:B------:R1:W-:Y:S01]  /*22f30*/  LDGSTS.E [R21+0x4c00c], desc[UR4][R10.64], !P1 ;  /* 0x4c00c0000a157fae */ /* 0x0003e2000c921844 */
[----:B--2---:R-:W-:-:S04]  /*22f40*/  IMAD.WIDE R14, R2, 0x4, R206 ;  /* 0x00000004020e7825 */ /* 0x004fc800078e02ce */
[C---:B------:R-:W-:Y:S01]  /*22f50*/  IMAD.WIDE R12, R2.reuse, 0x4, R200 ;  /* 0x00000004020c7825 */ /* 0x040fe200078e02c8 */
[----:B------:R2:W-:Y:S04]  /*22f60*/  STL.64 [R1+0x11c0], R188 ;  /* 0x0011c0bc01007387 */ /* 0x0005e80000100a00 */
[----:B------:R3:W-:Y:S04]  /*22f70*/  STL.64 [R1+0x11b8], R14 ;  /* 0x0011b80e01007387 */ /* 0x0007e80000100a00 */
[----:B------:R-:W4:Y:S01]  /*22f80*/  LDL.LU.64 R208, [R1+0x1168] ;  /* 0x0011680001d07983 */ /* 0x000f220000300a00 */
[----:B-1----:R-:W-:-:S03]  /*22f90*/  IMAD.WIDE R10, R2, 0x4, R196 ;  /* 0x00000004020a7825 */ /* 0x002fc600078e02c4 */
[----:B------:R1:W-:Y:S04]  /*22fa0*/  STL.64 [R1+0x11b0], R12 ;  /* 0x0011b00c01007387 */ /* 0x0003e80000100a00 */
[----:B------:R-:W4:Y:S04]  /*22fb0*/  LDL.LU.64 R200, [R1+0x1160] ;  /* 0x0011600001c87983 */ /* 0x000f280000300a00 */
[----:B------:R1:W-:Y:S04]  /*22fc0*/  STL.64 [R1+0x11a8], R10 ;  /* 0x0011a80a01007387 */ /* 0x0003e80000100a00 */
[----:B------:R-:W-:Y:S04]  /*22fd0*/  LDGSTS.E [R21+0x50000], desc[UR4][R188.64], !P2 ;  /* 0x50000000bc157fae */ /* 0x000fe8000d121844 */
[----:B------:R3:W-:Y:S04]  /*22fe0*/  LDGSTS.E [R21+0x54000], desc[UR4][R14.64], !P2 ;  /* 0x540000000e157fae */ /* 0x0007e8000d121844 */
[----:B------:R1:W-:Y:S04]  /*22ff0*/  LDGSTS.E [R21+0x58000], desc[UR4][R12.64], !P2 ;  /* 0x580000000c157fae */ /* 0x0003e8000d121844 */
[----:B--2---:R-:W2:Y:S04]  /*23000*/  LDL.LU.64 R188, [R1+0x1158] ;  /* 0x0011580001bc7983 */ /* 0x004ea80000300a00 */
[----:B------:R-:W2:Y:S04]  /*23010*/  LDL.LU.64 R206, [R1+0x1150] ;  /* 0x0011500001ce7983 */ /* 0x000ea80000300a00 */
[----:B------:R-:W2:Y:S04]  /*23020*/  LDL.LU.64 R196, [R1+0x1148] ;  /* 0x0011480001c47983 */ /* 0x000ea80000300a00 */
[----:B------:R1:W-:Y:S01]  /*23030*/  LDGSTS.E [R21+0x5c000], desc[UR4][R10.64], !P2 ;  /* 0x5c0000000a157fae */ /* 0x0003e2000d121844 */
[----:B------:R-:W-:-:S05]  /*23040*/  IMAD.WIDE R194, R2, 0x4, R194 ;  /* 0x0000000402c27825 */ /* 0x000fca00078e02c2 */
[----:B------:R-:W-:Y:S01]  /*23050*/  STL.64 [R1+0x11a0], R194 ;  /* 0x0011a0c201007387 */ /* 0x000fe20000100a00 */
[----:B---3--:R-:W-:-:S03]  /*23060*/  IMAD.WIDE R14, R2, 0x4, R190 ;  /* 0x00000004020e7825 */ /* 0x008fc600078e02be */
[----:B------:R-:W-:Y:S04]  /*23070*/  LDGSTS.E [R21+0x50004], desc[UR4][R194.64], !P3 ;  /* 0x50004000c2157fae */ /* 0x000fe8000d921844 */
[----:B------:R-:W3:Y:S04]  /*23080*/  LDL.LU.64 R190, [R1+0x1140] ;  /* 0x0011400001be7983 */ /* 0x000ee80000300a00 */
[----:B------:R1:W-:Y:S02]  /*23090*/  STL.64 [R1+0x1198], R14 ;  /* 0x0011980e01007387 */ /* 0x0003e40000100a00 */
[----:B-1----:R-:W-:-:S02]  /*230a0*/  IMAD.WIDE R12, R2, 0x4, R204 ;  /* 0x00000004020c7825 */ /* 0x002fc400078e02cc */
[----:B------:R1:W-:Y:S04]  /*230b0*/  LDGSTS.E [R21+0x54004], desc[UR4][R14.64], !P3 ;  /* 0x540040000e157fae */ /* 0x0003e8000d921844 */
[----:B------:R4:W-:Y:S04]  /*230c0*/  STL.64 [R1+0x1190], R12 ;  /* 0x0011900c01007387 */ /* 0x0009e80000100a00 */
[----:B------:R4:W-:Y:S01]  /*230d0*/  LDGSTS.E [R21+0x58004], desc[UR4][R12.64], !P3 ;  /* 0x580040000c157fae */ /* 0x0009e2000d921844 */
[----:B------:R-:W-:-:S05]  /*230e0*/  IMAD.WIDE R10, R2, 0x4, R202 ;  /* 0x00000004020a7825 */ /* 0x000fca00078e02ca */
[----:B------:R4:W-:Y:S01]  /*230f0*/  STL.64 [R1+0x1188], R10 ;  /* 0x0011880a01007387 */ /* 0x0009e20000100a00 */
[----:B------:R-:W-:-:S03]  /*23100*/  IMAD.WIDE R192, R2, 0x4, R192 ;  /* 0x0000000402c07825 */ /* 0x000fc600078e02c0 */
[----:B------:R4:W-:Y:S04]  /*23110*/  LDGSTS.E [R21+0x5c004], desc[UR4][R10.64], !P3 ;  /* 0x5c0040000a157fae */ /* 0x0009e8000d921844 */
[----:B------:R-:W-:Y:S01]  /*23120*/  LDGSTS.E [R21+0x50008], desc[UR4][R192.64], !P4 ;  /* 0x50008000c0157fae */ /* 0x000fe2000e121844 */
[----:B-1----:R-:W-:-:S03]  /*23130*/  IMAD.WIDE R14, R2, 0x4, R186 ;  /* 0x00000004020e7825 */ /* 0x002fc600078e02ba */
[----:B------:R-:W3:Y:S04]  /*23140*/  LDL.LU.64 R186, [R1+0x1138] ;  /* 0x0011380001ba7983 */ /* 0x000ee80000300a00 */
[----:B------:R-:W3:Y:S04]  /*23150*/  LDL.LU.64 R204, [R1+0x1130] ;  /* 0x0011300001cc7983 */ /* 0x000ee80000300a00 */
[----:B------:R1:W-:Y:S04]  /*23160*/  STL.64 [R1+0x1180], R192 ;  /* 0x001180c001007387 */ /* 0x0003e80000100a00 */
[----:B------:R-:W3:Y:S04]  /*23170*/  LDL.LU.64 R202, [R1+0x1128] ;  /* 0x0011280001ca7983 */ /* 0x000ee80000300a00 */
[----:B------:R2:W-:Y:S04]  /*23180*/  STL.64 [R1+0x1170], R14 ;  /* 0x0011700e01007387 */ /* 0x0005e80000100a00 */
[----:B------:R-:W3:Y:S01]  /*23190*/  LDL.LU.64 R194, [R1+0x1120] ;  /* 0x0011200001c27983 */ /* 0x000ee20000300a00 */
[----:B----4-:R-:W-:-:S03]  /*231a0*/  IMAD.WIDE R12, R2, 0x4, R208 ;  /* 0x00000004020c7825 */ /* 0x010fc600078e02d0 */
[----:B------:R4:W-:Y:S01]  /*231b0*/  LDGSTS.E [R21+0x54008], desc[UR4][R14.64], !P4 ;  /* 0x540080000e157fae */ /* 0x0009e2000e121844 */
[----:B------:R-:W-:-:S03]  /*231c0*/  IMAD.WIDE R10, R2, 0x4, R200 ;  /* 0x00000004020a7825 */ /* 0x000fc600078e02c8 */
[----:B------:R4:W-:Y:S04]  /*231d0*/  STL.64 [R1+0x1168], R12 ;  /* 0x0011680c01007387 */ /* 0x0009e80000100a00 */
[----:B------:R3:W-:Y:S04]  /*231e0*/  STL.64 [R1+0x1160], R10 ;  /* 0x0011600a01007387 */ /* 0x0007e80000100a00 */
[----:B------:R4:W-:Y:S04]  /*231f0*/  LDGSTS.E [R21+0x58008], desc[UR4][R12.64], !P4 ;  /* 0x580080000c157fae */ /* 0x0009e8000e121844 */
[----:B-1----:R-:W3:Y:S01]  /*23200*/  LDL.LU.64 R192, [R1+0x1118] ;  /* 0x0011180001c07983 */ /* 0x002ee20000300a00 */
[----:B--2---:R-:W-:-:S03]  /*23210*/  IMAD.WIDE R188, R2, 0x4, R188 ;  /* 0x0000000402bc7825 */ /* 0x004fc600078e02bc */
[----:B------:R3:W-:Y:S01]  /*23220*/  LDGSTS.E [R21+0x5c008], desc[UR4][R10.64], !P4 ;  /* 0x5c0080000a157fae */ /* 0x0007e2000e121844 */
[----:B----4-:R-:W-:-:S03]  /*23230*/  IMAD.WIDE R14, R2, 0x4, R206 ;  /* 0x00000004020e7825 */ /* 0x010fc600078e02ce */
[----:B------:R-:W2:Y:S01]  /*23240*/  LDL.LU.64 R200, [R1+0x1110] ;  /* 0x0011100001c87983 */ /* 0x000ea20000300a00 */
[----:B------:R-:W-:-:S03]  /*23250*/  IMAD.WIDE R12, R2, 0x4, R196 ;  /* 0x00000004020c7825 */ /* 0x000fc600078e02c4 */
[----:B------:R1:W-:Y:S04]  /*23260*/  STL.64 [R1+0x1158], R188 ;  /* 0x001158bc01007387 */ /* 0x0003e80000100a00 */
[----:B------:R-:W4:Y:S04]  /*23270*/  LDL.LU.64 R208, [R1+0x1108] ;  /* 0x0011080001d07983 */ /* 0x000f280000300a00 */
[----:B------:R1:W-:Y:S04]  /*23280*/  STL.64 [R1+0x1150], R14 ;  /* 0x0011500e01007387 */ /* 0x0003e80000100a00 */
[----:B------:R1:W-:Y:S04]  /*23290*/  STL.64 [R1+0x1148], R12 ;  /* 0x0011480c01007387 */ /* 0x0003e80000100a00 */
[----:B------:R-:W4:Y:S04]  /*232a0*/  LDL.LU.64 R206, [R1+0x1100] ;  /* 0x0011000001ce7983 */ /* 0x000f280000300a00 */
[----:B------:R-:W-:Y:S04]  /*232b0*/  LDGSTS.E [R21+0x5000c], desc[UR4][R188.64], !P5 ;  /* 0x5000c000bc157fae */ /* 0x000fe8000e921844 */
[----:B------:R1:W-:Y:S04]  /*232c0*/  LDGSTS.E [R21+0x5400c], desc[UR4][R14.64], !P5 ;  /* 0x5400c0000e157fae */ /* 0x0003e8000e921844 */
[----:B------:R1:W-:Y:S01]  /*232d0*/  LDGSTS.E [R21+0x5800c], desc[UR4][R12.64], !P5 ;  /* 0x5800c0000c157fae */ /* 0x0003e2000e921844 */
[----:B---3--:R-:W-:-:S05]  /*232e0*/  IMAD.WIDE R10, R2, 0x4, R190 ;  /* 0x00000004020a7825 */ /* 0x008fca00078e02be */
[----:B------:R3:W-:Y:S04]  /*232f0*/  STL.64 [R1+0x1140], R10 ;  /* 0x0011400a01007387 */ /* 0x0007e80000100a00 */
[----:B-1----:R-:W4:Y:S04]  /*23300*/  LDL.LU.64 R188, [R1+0x10f8] ;  /* 0x0010f80001bc7983 */ /* 0x002f280000300a00 */
[----:B------:R-:W4:Y:S04]  /*23310*/  LDL.LU.64 R196, [R1+0x10f0] ;  /* 0x0010f00001c47983 */ /* 0x000f280000300a00 */
[----:B------:R-:W4:Y:S04]  /*23320*/  LDL.LU.64 R190, [R1+0x10e8] ;  /* 0x0010e80001be7983 */ /* 0x000f280000300a00 */
[----:B------:R3:W-:Y:S01]  /*23330*/  LDGSTS.E [R21+0x5c00c], desc[UR4][R10.64], !P5 ;  /* 0x5c00c0000a157fae */ /* 0x0007e2000e921844 */
[----:B------:R-:W-:-:S04]  /*23340*/  IMAD.WIDE R186, R2, 0x4, R186 ;  /* 0x0000000402ba7825 */ /* 0x000fc800078e02ba */
[C---:B------:R-:W-:Y:S01]  /*23350*/  IMAD.WIDE R14, R2.reuse, 0x4, R204 ;  /* 0x00000004020e7825 */ /* 0x040fe200078e02cc */
[----:B------:R1:W-:Y:S03]  /*23360*/  STL.64 [R1+0x1138], R186 ;  /* 0x001138ba01007387 */ /* 0x0003e60000100a00 */
[C---:B------:R-:W-:Y:S01]  /*23370*/  IMAD.WIDE R12, R2.reuse, 0x4, R202 ;  /* 0x00000004020c7825 */ /* 0x040fe200078e02ca */
[----:B------:R2:W-:Y:S04]  /*23380*/  STL.64 [R1+0x1130], R14 ;  /* 0x0011300e01007387 */ /* 0x0005e80000100a00 */
[----:B------:R4:W-:Y:S01]  /*23390*/  STL.64 [R1+0x1128], R12 ;  /* 0x0011280c01007387 */ /* 0x0009e20000100a00 */
[----:B---3--:R-:W-:-:S03]  /*233a0*/  IMAD.WIDE R10, R2, 0x4, R194 ;  /* 0x00000004020a7825 */ /* 0x008fc600078e02c2 */
[----:B------:R-:W3:Y:S04]  /*233b0*/  LDL.LU.64 R204, [R1+0x10e0] ;  /* 0x0010e00001cc7983 */ /* 0x000ee80000300a00 */
[----:B------:R-:W-:Y:S04]  /*233c0*/  LDGSTS.E [R20+0x40000], desc[UR4][R186.64], !P6 ;  /* 0x40000000ba147fae */ /* 0x000fe8000f121844 */
[----:B------:R4:W-:Y:S01]  /*233d0*/  STL.64 [R1+0x1120], R10 ;  /* 0x0011200a01007387 */ /* 0x0009e20000100a00 */
[----:B------:R-:W-:-:S03]  /*233e0*/  ISETP.GE.U32.AND P1, PT, R252, 0x7fffff3b, PT ;  /* 0x7fffff3bfc00780c */ /* 0x000fc60003f26070 */
[----:B------:R2:W-:Y:S04]  /*233f0*/  LDGSTS.E [R20+0x44000], desc[UR4][R14.64], !P6 ;  /* 0x440000000e147fae */ /* 0x0005e8000f121844 */
[----:B-1----:R-:W3:Y:S04]  /*23400*/  LDL.LU.64 R186, [R1+0x10d8] ;  /* 0x0010d80001ba7983 */ /* 0x002ee80000300a00 */
[----:B------:R-:W3:Y:S01]  /*23410*/  LDL.LU.64 R194, [R1+0x10d0] ;  /* 0x0010d00001c27983 */ /* 0x000ee20000300a00 */
[----:B------:R-:W-:Y:S02]  /*23420*/  VIADD R252, R7, 0xffffff79 ;  /* 0xffffff7907fc7836 */ /* 0x000fe40000000000 */
[----:B------:R-:W1:Y:S01]  /*23430*/  LDC R7, c[0x0][0x230] ;  /* 0x00008c00ff077b82 */ /* 0x000e620000000800 */
[----:B------:R-:W-:Y:S01]  /*23440*/  IMAD.WIDE R192, R2, 0x4, R192 ;  /* 0x0000000402c07825 */ /* 0x000fe200078e02c0 */
[----:B------:R4:W-:Y:S01]  /*23450*/  LDGSTS.E [R20+0x48000], desc[UR4][R12.64], !P6 ;  /* 0x480000000c147fae */ /* 0x0009e2000f121844 */
[----:B------:R-:W-:-:S02]  /*23460*/  ISETP.GE.U32.AND P2, PT, R252, 0x7fffff3a, PT ;  /* 0x7fffff3afc00780c */ /* 0x000fc40003f46070 */
[----:B------:R-:W-:Y:S01]  /*23470*/  VIADD R252, R0, 0xffffff78 ;  /* 0xffffff7800fc7836 */ /* 0x000fe20000000000 */
[----:B------:R-:W3:Y:S02]  /*23480*/  LDL.LU.64 R202, [R1+0x10c8] ;  /* 0x0010c80001ca7983 */ /* 0x000ee40000300a00 */
[----:B------:R-:W1:Y:S02]  /*23490*/  LDC R0, c[0x0][0x230] ;  /* 0x00008c00ff007b82 */ /* 0x000e640000000800 */
[----:B------:R-:W-:Y:S01]  /*234a0*/  ISETP.GE.U32.AND P3, PT, R252, 0x7fffff39, PT ;  /* 0x7fffff39fc00780c */ /* 0x000fe20003f66070 */
[----:B------:R-:W-:Y:S01]  /*234b0*/  VIADD R252, R198, 0xffffff5b ;  /* 0xffffff5bc6fc7836 */ /* 0x000fe20000000000 */
[----:B------:R1:W-:Y:S04]  /*234c0*/  LDGSTS.E [R20+0x4c000], desc[UR4][R10.64], !P6 ;  /* 0x4c0000000a147fae */ /* 0x0003e8000f121844 */
[----:B------:R-:W1:Y:S01]  /*234d0*/  LDC R198, c[0x0][0x230] ;  /* 0x00008c00ffc67b82 */ /* 0x000e620000000800 */
[----:B------:R-:W-:Y:S01]  /*234e0*/  ISETP.GE.U32.AND P4, PT, R252, 0x7fffff1c, PT ;  /* 0x7fffff1cfc00780c */ /* 0x000fe20003f86070 */
[C---:B--2---:R-:W-:Y:S01]  /*234f0*/  IMAD.WIDE R14, R2.reuse, 0x4, R200 ;  /* 0x00000004020e7825 */ /* 0x044fe200078e02c8 */
[----:B------:R2:W-:Y:S03]  /*23500*/  LDGSTS.E [R20+0x40004], desc[UR4][R192.64], !P1 ;  /* 0x40004000c0147fae */ /* 0x0005e6000c921844 */
[----:B----4-:R-:W-:Y:S01]  /*23510*/  IMAD.WIDE R12, R2, 0x4, R208 ;  /* 0x00000004020c7825 */ /* 0x010fe200078e02d0 */
[----:B------:R-:W4:Y:S03]  /*23520*/  LDL.LU.64 R200, [R1+0x10c0] ;  /* 0x0010c00001c87983 */ /* 0x000f260000300a00 */
[----:B-1----:R-:W-:-:S02]  /*23530*/  VIADD R252, R7, 0xffffff5a ;  /* 0xffffff5a07fc7836 */ /* 0x002fc40000000000 */
[----:B------:R-:W-:Y:S01]  /*23540*/  IMAD.WIDE R10, R2, 0x4, R206 ;  /* 0x00000004020a7825 */ /* 0x000fe200078e02ce */
[----:B------:R2:W-:Y:S01]  /*23550*/  STL.64 [R1+0x1118], R192 ;  /* 0x001118c001007387 */ /* 0x0005e20000100a00 */
[----:B------:R-:W1:Y:S01]  /*23560*/  LDC R7, c[0x0][0x230] ;  /* 0x00008c00ff077b82 */ /* 0x000e620000000800 */
[----:B------:R-:W-:Y:S01]  /*23570*/  ISETP.GE.U32.AND P5, PT, R252, 0x7fffff1b, PT ;  /* 0x7fffff1bfc00780c */ /* 0x000fe20003fa6070 */
[----:B------:R-:W-:Y:S01]  /*23580*/  VIADD R252, R0, 0xffffff59 ;  /* 0xffffff5900fc7836 */ /* 0x000fe20000000000 */
[----:B------:R1:W-:Y:S04]  /*23590*/  STL.64 [R1+0x1110], R14 ;  /* 0x0011100e01007387 */ /* 0x0003e80000100a00 */
[----:B------:R1:W-:Y:S01]  /*235a0*/  LDGSTS.E [R20+0x44004], desc[UR4][R14.64], !P1 ;  /* 0x440040000e147fae */ /* 0x0003e2000c921844 */
[----:B------:R-:W4:Y:S03]  /*235b0*/  LDC R0, c[0x0][0x230] ;  /* 0x00008c00ff007b82 */ /* 0x000f260000000800 */
[----:B------:R1:W-:Y:S04]  /*235c0*/  STL.64 [R1+0x1108], R12 ;  /* 0x0011080c01007387 */ /* 0x0003e80000100a00 */
[----:B------:R1:W-:Y:S01]  /*235d0*/  LDGSTS.E [R20+0x48004], desc[UR4][R12.64], !P1 ;  /* 0x480040000c147fae */ /* 0x0003e2000c921844 */
[----:B------:R-:W-:Y:S01]  /*235e0*/  ISETP.GE.U32.AND P6, PT, R252, 0x7fffff1a, PT ;  /* 0x7fffff1afc00780c */ /* 0x000fe20003fc6070 */
[----:B--2---:R-:W2:Y:S02]  /*235f0*/  LDC R192, c[0x0][0x230] ;  /* 0x00008c00ffc07b82 */ /* 0x004ea40000000800 */
[----:B------:R3:W-:Y:S01]  /*23600*/  STL.64 [R1+0x1100], R10 ;  /* 0x0011000a01007387 */ /* 0x0007e20000100a00 */
[----:B------:R-:W-:-:S03]  /*23610*/  VIADD R252, R198, 0xffffff58 ;  /* 0xffffff58c6fc7836 */ /* 0x000fc60000000000 */
[----:B------:R3:W-:Y:S01]  /*23620*/  LDGSTS.E [R20+0x4c004], desc[UR4][R10.64], !P1 ;  /* 0x4c0040000a147fae */ /* 0x0007e2000c921844 */
[----:B------:R-:W-:-:S04]  /*23630*/  IMAD.WIDE R188, R2, 0x4, R188 ;  /* 0x0000000402bc7825 */ /* 0x000fc800078e02bc */
[C---:B-1----:R-:W-:Y:S01]  /*23640*/  IMAD.WIDE R14, R2.reuse, 0x4, R196 ;  /* 0x00000004020e7825 */ /* 0x042fe200078e02c4 */
[----:B------:R-:W-:Y:S03]  /*23650*/  LDGSTS.E [R20+0x40008], desc[UR4][R188.64], !P2 ;  /* 0x40008000bc147fae */ /* 0x000fe6000d121844 */
[C---:B------:R-:W-:Y:S01]  /*23660*/  IMAD.WIDE R12, R2.reuse, 0x4, R190 ;  /* 0x00000004020c7825 */ /* 0x040fe200078e02be */
[----:B------:R1:W-:Y:S04]  /*23670*/  LDGSTS.E [R20+0x44008], desc[UR4][R14.64], !P2 ;  /* 0x440080000e147fae */ /* 0x0003e8000d121844 */
[----:B------:R-:W2:Y:S04]  /*23680*/  LDL.LU.64 R190, [R1+0x10b8] ;  /* 0x0010b80001be7983 */ /* 0x000ea80000300a00 */
[----:B------:R1:W-:Y:S04]  /*23690*/  STL.64 [R1+0x10f8], R188 ;  /* 0x0010f8bc01007387 */ /* 0x0003e80000100a00 */
[----:B------:R-:W2:Y:S04]  /*236a0*/  LDL.LU.64 R210, [R1+0x10b0] ;  /* 0x0010b00001d27983 */ /* 0x000ea80000300a00 */
[----:B------:R1:W-:Y:S04]  /*236b0*/  STL.64 [R1+0x10f0], R14 ;  /* 0x0010f00e01007387 */ /* 0x0003e80000100a00 */
[----:B------:R-:W2:Y:S04]  /*236c0*/  LDL.LU.64 R198, [R1+0x10a8] ;  /* 0x0010a80001c67983 */ /* 0x000ea80000300a00 */
[----:B------:R1:W-:Y:S04]  /*236d0*/  STL.64 [R1+0x10e8], R12 ;  /* 0x0010e80c01007387 */ /* 0x0003e80000100a00 */
[----:B------:R-:W2:Y:S04]  /*236e0*/  LDL.LU.64 R196, [R1+0x10a0] ;  /* 0x0010a00001c47983 */ /* 0x000ea80000300a00 */
[----:B------:R1:W-:Y:S01]  /*236f0*/  LDGSTS.E [R20+0x48008], desc[UR4][R12.64], !P2 ;  /* 0x480080000c147fae */ /* 0x0003e2000d121844 */
[----:B---3--:R-:W-:-:S05]  /*23700*/  IMAD.WIDE R10, R2, 0x4, R204 ;  /* 0x00000004020a7825 */ /* 0x008fca00078e02cc */
[----:B------:R4:W-:Y:S04]  /*23710*/  STL.64 [R1+0x10e0], R10 ;  /* 0x0010e00a01007387 */ /* 0x0009e80000100a00 */
[----:B-1----:R-:W3:Y:S04]  /*23720*/  LDL.LU.64 R188, [R1+0x1098] ;  /* 0x0010980001bc7983 */ /* 0x002ee80000300a00 */
[----:B------:R4:W-:Y:S01]  /*23730*/  LDGSTS.E [R20+0x4c008], desc[UR4][R10.64], !P2 ;  /* 0x4c0080000a147fae */ /* 0x0009e2000d121844 */
[----:B------:R-:W-:-:S04]  /*23740*/  IMAD.WIDE R186, R2, 0x4, R186 ;  /* 0x0000000402ba7825 */ /* 0x000fc800078e02ba */
[C---:B------:R-:W-:Y:S01]  /*23750*/  IMAD.WIDE R14, R2.reuse, 0x4, R194 ;  /* 0x00000004020e7825 */ /* 0x040fe200078e02c2 */
[----:B------:R-:W-:Y:S04]  /*23760*/  LDGSTS.E [R20+0x4000c], desc[UR4][R186.64], !P3 ;  /* 0x4000c000ba147fae */ /* 0x000fe8000d921844 */
[----:B------:R-:W3:Y:S04]  /*23770*/  LDL.LU.64 R194, [R1+0x1090] ;  /* 0x0010900001c27983 */ /* 0x000ee80000300a00 */
[----:B------:R1:W-:Y:S04]  /*23780*/  STL.64 [R1+0x10d8], R186 ;  /* 0x0010d8ba01007387 */ /* 0x0003e80000100a00 */
[----:B------:R2:W-:Y:S04]  /*23790*/  STL.64 [R1+0x10d0], R14 ;  /* 0x0010d00e01007387 */ /* 0x0005e80000100a00 */
[----:B------:R-:W3:Y:S04]  /*237a0*/  LDL.LU.64 R208, [R1+0x1088] ;  /* 0x0010880001d07983 */ /* 0x000ee80000300a00 */
[----:B------:R-:W3:Y:S01]  /*237b0*/  LDL.LU.64 R206, [R1+0x1080] ;  /* 0x0010800001ce7983 */ /* 0x000ee20000300a00 */
[----:B------:R-:W-:-:S03]  /*237c0*/  IMAD.WIDE R12, R2, 0x4, R202 ;  /* 0x00000004020c7825 */ /* 0x000fc600078e02ca */
[----:B------:R2:W-:Y:S01]  /*237d0*/  LDGSTS.E [R20+0x4400c], desc[UR4][R14.64], !P3 ;  /* 0x4400c0000e147fae */ /* 0x0005e2000d921844 */
[----:B----4-:R-:W-:-:S03]  /*237e0*/  IMAD.WIDE R10, R2, 0x4, R200 ;  /* 0x00000004020a7825 */ /* 0x010fc600078e02c8 */
[----:B------:R4:W-:Y:S04]  /*237f0*/  STL.64 [R1+0x10c8], R12 ;  /* 0x0010c80c01007387 */ /* 0x0009e80000100a00 */
[----:B------:R4:W-:Y:S04]  /*23800*/  STL.64 [R1+0x10c0], R10 ;  /* 0x0010c00a01007387 */ /* 0x0009e80000100a00 */
[----:B-1----:R-:W3:Y:S04]  /*23810*/  LDL.LU.64 R186, [R1+0x1078] ;  /* 0x0010780001ba7983 */ /* 0x002ee80000300a00 */
[----:B------:R-:W3:Y:S04]  /*23820*/  LDL.LU.64 R204, [R1+0x1070] ;  /* 0x0010700001cc7983 */ /* 0x000ee80000300a00 */
[----:B------:R-:W3:Y:S04]  /*23830*/  LDL.LU.64 R202, [R1+0x1068] ;  /* 0x0010680001ca7983 */ /* 0x000ee80000300a00 */
[----:B------:R4:W-:Y:S04]  /*23840*/  LDGSTS.E [R20+0x4800c], desc[UR4][R12.64], !P3 ;  /* 0x4800c0000c147fae */ /* 0x0009e8000d921844 */
[----:B------:R1:W-:Y:S04]  /*23850*/  LDGSTS.E [R20+0x4c00c], desc[UR4][R10.64], !P3 ;  /* 0x4c00c0000a147fae */ /* 0x0003e8000d921844 */
[----:B------:R-:W3:Y:S01]  /*23860*/  LDL.LU.64 R200, [R1+0x1060] ;  /* 0x0010600001c87983 */ /* 0x000ee20000300a00 */
[----:B--2---:R-:W-:-:S04]  /*23870*/  IMAD.WIDE R190, R2, 0x4, R190 ;  /* 0x0000000402be7825 */ /* 0x004fc800078e02be */
[C---:B------:R-:W-:Y:S01]  /*23880*/  IMAD.WIDE R14, R2.reuse, 0x4, R210 ;  /* 0x00000004020e7825 */ /* 0x040fe200078e02d2 */
[----:B------:R2:W-:Y:S03]  /*23890*/  STL.64 [R1+0x10b8], R190 ;  /* 0x0010b8be01007387 */ /* 0x0005e60000100a00 */
[C---:B----4-:R-:W-:Y:S01]  /*238a0*/  IMAD.WIDE R12, R2.reuse, 0x4, R198 ;  /* 0x00000004020c7825 */ /* 0x050fe200078e02c6 */
[----:B------:R4:W-:Y:S03]  /*238b0*/  STL.64 [R1+0x10b0], R14 ;  /* 0x0010b00e01007387 */ /* 0x0009e60000100a00 */
[C---:B-1----:R-:W-:Y:S01]  /*238c0*/  IMAD.WIDE R10, R2.reuse, 0x4, R196 ;  /* 0x00000004020a7825 */ /* 0x042fe200078e02c4 */
[----:B------:R1:W-:Y:S04]  /*238d0*/  STL.64 [R1+0x10a8], R12 ;  /* 0x0010a80c01007387 */ /* 0x0003e80000100a00 */
[----:B------:R-:W-:Y:S04]  /*238e0*/  LDGSTS.E [R20+0x50000], desc[UR4][R190.64], !P4 ;  /* 0x50000000be147fae */ /* 0x000fe8000e121844 */
[----:B------:R1:W-:Y:S04]  /*238f0*/  STL.64 [R1+0x10a0], R10 ;  /* 0x0010a00a01007387 */ /* 0x0003e80000100a00 */
[----:B------:R4:W-:Y:S04]  /*23900*/  LDGSTS.E [R20+0x54000], desc[UR4][R14.64], !P4 ;  /* 0x540000000e147fae */ /* 0x0009e8000e121844 */
[----:B--2---:R-:W2:Y:S04]  /*23910*/  LDL.LU.64 R190, [R1+0x1058] ;  /* 0x0010580001be7983 */ /* 0x004ea80000300a00 */
[----:B------:R-:W2:Y:S04]  /*23920*/  LDL.LU.64 R196, [R1+0x1050] ;  /* 0x0010500001c47983 */ /* 0x000ea80000300a00 */
[----:B------:R-:W2:Y:S04]  /*23930*/  LDL.LU.64 R198, [R1+0x1048] ;  /* 0x0010480001c67983 */ /* 0x000ea80000300a00 */
[----:B------:R1:W-:Y:S01]  /*23940*/  LDGSTS.E [R20+0x58000], desc[UR4][R12.64], !P4 ;  /* 0x580000000c147fae */ /* 0x0003e2000e121844 */
[----:B---3--:R-:W-:-:S03]  /*23950*/  IMAD.WIDE R188, R2, 0x4, R188 ;  /* 0x0000000402bc7825 */ /* 0x008fc600078e02bc */
[----:B------:R3:W-:Y:S04]  /*23960*/  LDGSTS.E [R20+0x5c000], desc[UR4][R10.64], !P4 ;  /* 0x5c0000000a147fae */ /* 0x0007e8000e121844 */
[----:B------:R-:W-:Y:S01]  /*23970*/  LDGSTS.E [R20+0x50004], desc[UR4][R188.64], !P5 ;  /* 0x50004000bc147fae */ /* 0x000fe2000e921844 */
[----:B----4-:R-:W-:-:S03]  /*23980*/  IMAD.WIDE R14, R2, 0x4, R194 ;  /* 0x00000004020e7825 */ /* 0x010fc600078e02c2 */
[----:B------:R-:W4:Y:S04]  /*23990*/  LDL.LU.64 R194, [R1+0x1040] ;  /* 0x0010400001c27983 */ /* 0x000f280000300a00 */
[----:B------:R3:W-:Y:S01]  /*239a0*/  STL.64 [R1+0x1098], R188 ;  /* 0x001098bc01007387 */ /* 0x0007e20000100a00 */
[----:B-1----:R-:W-:-:S03]  /*239b0*/  IMAD.WIDE R12, R2, 0x4, R208 ;  /* 0x00000004020c7825 */ /* 0x002fc600078e02d0 */
[----:B------:R1:W-:Y:S01]  /*239c0*/  STL.64 [R1+0x1090], R14 ;  /* 0x0010900e01007387 */ /* 0x0003e20000100a00 */
[----:B---3--:R-:W-:-:S03]  /*239d0*/  IMAD.WIDE R10, R2, 0x4, R206 ;  /* 0x00000004020a7825 */ /* 0x008fc600078e02ce */
[----:B------:R3:W-:Y:S04]  /*239e0*/  STL.64 [R1+0x1088], R12 ;  /* 0x0010880c01007387 */ /* 0x0007e80000100a00 */
[----:B------:R3:W-:Y:S04]  /*239f0*/  STL.64 [R1+0x1080], R10 ;  /* 0x0010800a01007387 */ /* 0x0007e80000100a00 */
[----:B------:R-:W4:Y:S04]  /*23a00*/  LDL.LU.64 R188, [R1+0x1038] ;  /* 0x0010380001bc7983 */ /* 0x000f280000300a00 */
[----:B------:R1:W-:Y:S01]  /*23a10*/  LDGSTS.E [R20+0x54004], desc[UR4][R14.64], !P5 ;  /* 0x540040000e147fae */ /* 0x0003e2000e921844 */
[----:B------:R-:W-:-:S03]  /*23a20*/  IMAD.WIDE R186, R2, 0x4, R186 ;  /* 0x0000000402ba7825 */ /* 0x000fc600078e02ba */
[----:B------:R3:W-:Y:S04]  /*23a30*/  LDGSTS.E [R20+0x58004], desc[UR4][R12.64], !P5 ;  /* 0x580040000c147fae */ /* 0x0007e8000e921844 */
[----:B------:R3:W-:Y:S01]  /*23a40*/  STL.64 [R1+0x1078], R186 ;  /* 0x001078ba01007387 */ /* 0x0007e20000100a00 */
[----:B-1----:R-:W-:-:S03]  /*23a50*/  IMAD.WIDE R14, R2, 0x4, R204 ;  /* 0x00000004020e7825 */ /* 0x002fc600078e02cc */
[----:B------:R-:W4:Y:S01]  /*23a60*/  LDL.LU.64 R210, [R1+0x1030] ;  /* 0x0010300001d27983 */ /* 0x000f220000300a00 */
[----:B---3--:R-:W-:-:S03]  /*23a70*/  IMAD.WIDE R12, R2, 0x4, R202 ;  /* 0x00000004020c7825 */ /* 0x008fc600078e02ca */
[----:B------:R1:W-:Y:S04]  /*23a80*/  STL.64 [R1+0x1070], R14 ;  /* 0x0010700e01007387 */ /* 0x0003e80000100a00 */
[----:B------:R3:W-:Y:S04]  /*23a90*/  LDGSTS.E [R20+0x5c004], desc[UR4][R10.64], !P5 ;  /* 0x5c0040000a147fae */ /* 0x0007e8000e921844 */
[----:B------:R-:W4:Y:S04]  /*23aa0*/  LDL.LU.64 R204, [R1+0x1028] ;  /* 0x0010280001cc7983 */ /* 0x000f280000300a00 */
[----:B------:R1:W-:Y:S01]  /*23ab0*/  STL.64 [R1+0x1068], R12 ;  /* 0x0010680c01007387 */ /* 0x0003e20000100a00 */
[----:B---3--:R-:W-:-:S03]  /*23ac0*/  IMAD.WIDE R10, R2, 0x4, R200 ;  /* 0x00000004020a7825 */ /* 0x008fc600078e02c8 */
[----:B------:R-:W-:Y:S04]  /*23ad0*/  LDGSTS.E [R20+0x50008], desc[UR4][R186.64], !P6 ;  /* 0x50008000ba147fae */ /* 0x000fe8000f121844 */
[----:B------:R-:W3:Y:S04]  /*23ae0*/  LDL.LU.64 R200, [R1+0x1020] ;  /* 0x0010200001c87983 */ /* 0x000ee80000300a00 */
[----:B------:R1:W-:Y:S04]  /*23af0*/  LDGSTS.E [R20+0x54008], desc[UR4][R14.64], !P6 ;  /* 0x540080000e147fae */ /* 0x0003e8000f121844 */
[----:B------:R4:W-:Y:S01]  /*23b00*/  STL.64 [R1+0x1060], R10 ;  /* 0x0010600a01007387 */ /* 0x0009e20000100a00 */
[----:B------:R-:W-:-:S03]  /*23b10*/  ISETP.GE.U32.AND P1, PT, R252, 0x7fffff19, PT ;  /* 0x7fffff19fc00780c */ /* 0x000fc60003f26070 */
[----:B------:R-:W3:Y:S04]  /*23b20*/  LDL.LU.64 R186, [R1+0x1018] ;  /* 0x0010180001ba7983 */ /* 0x000ee80000300a00 */
[----:B------:R1:W-:Y:S04]  /*23b30*/  LDGSTS.E [R20+0x58008], desc[UR4][R12.64], !P6 ;  /* 0x580080000c147fae */ /* 0x0003e8000f121844 */
[----:B------:R4:W-:Y:S01]  /*23b40*/  LDGSTS.E [R20+0x5c008], desc[UR4][R10.64], !P6 ;  /* 0x5c0080000a147fae */ /* 0x0009e2000f121844 */
[----:B--2---:R-:W-:-:S04]  /*23b50*/  IMAD.WIDE R190, R2, 0x4, R190 ;  /* 0x0000000402be7825 */ /* 0x004fc800078e02be */
[C---:B-1----:R-:W-:Y:S01]  /*23b60*/  IMAD.WIDE R14, R2.reuse, 0x4, R196 ;  /* 0x00000004020e7825 */ /* 0x042fe200078e02c4 */
[----:B------:R1:W-:Y:S04]  /*23b70*/  LDGSTS.E [R20+0x5000c], desc[UR4][R190.64], !P1 ;  /* 0x5000c000be147fae */ /* 0x0003e8000c921844 */
[----:B------:R-:W2:Y:S04]  /*23b80*/  LDL.LU.64 R196, [R1+0x1010] ;  /* 0x0010100001c47983 */ /* 0x000ea80000300a00 */
[----:B------:R1:W-:Y:S04]  /*23b90*/  STL.64 [R1+0x1058], R190 ;  /* 0x001058be01007387 */ /* 0x0003e80000100a00 */
[----:B------:R1:W-:Y:S04]  /*23ba0*/  STL.64 [R1+0x1050], R14 ;  /* 0x0010500e01007387 */ /* 0x0003e80000100a00 */
[----:B------:R-:W2:Y:S01]  /*23bb0*/  LDL.LU.64 R208, [R1+0x1008] ;  /* 0x0010080001d07983 */ /* 0x000ea20000300a00 */
[----:B------:R-:W-:-:S03]  /*23bc0*/  IMAD.WIDE R12, R2, 0x4, R198 ;  /* 0x00000004020c7825 */ /* 0x000fc600078e02c6 */
[----:B------:R1:W-:Y:S01]  /*23bd0*/  LDGSTS.E [R20+0x5400c], desc[UR4][R14.64], !P1 ;  /* 0x5400c0000e147fae */ /* 0x0003e2000c921844 */
[----:B------:R-:W-:Y:S02]  /*23be0*/  VIADD R252, R7, 0xffffff77 ;  /* 0xffffff7707fc7836 */ /* 0x000fe40000000000 */
[----:B------:R-:W2:Y:S01]  /*23bf0*/  LDC R7, c[0x0][0x230] ;  /* 0x00008c00ff077b82 */ /* 0x000ea20000000800 */
[----:B------:R1:W-:Y:S01]  /*23c00*/  LDGSTS.E [R20+0x5800c], desc[UR4][R12.64], !P1 ;  /* 0x5800c0000c147fae */ /* 0x0003e2000c921844 */
[----:B----4-:R-:W-:-:S03]  /*23c10*/  IMAD.WIDE R10, R2, 0x4, R194 ;  /* 0x00000004020a7825 */ /* 0x010fc600078e02c2 */
[----:B------:R-:W4:Y:S04]  /*23c20*/  LDL.LU.64 R194, [R1+0x1000] ;  /* 0x0010000001c27983 */ /* 0x000f280000300a00 */
[----:B------:R1:W-:Y:S04]  /*23c30*/  STL.64 [R1+0x1048], R12 ;  /* 0x0010480c01007387 */ /* 0x0003e80000100a00 */
[----:B------:R3:W-:Y:S01]  /*23c40*/  STL.64 [R1+0x1040], R10 ;  /* 0x0010400a01007387 */ /* 0x0007e20000100a00 */
[----:B-1----:R-:W-:Y:S01]  /*23c50*/  IMAD.WIDE R190, R2, 0x4, R188 ;  /* 0x0000000402be7825 */ /* 0x002fe200078e02bc */
[----:B------:R-:W-:-:S02]  /*23c60*/  ISETP.GE.U32.AND P2, PT, R252, 0x7fffff38, PT ;  /* 0x7fffff38fc00780c */ /* 0x000fc40003f46070 */
[----:B------:R-:W4:Y:S04]  /*23c70*/  LDL.LU.64 R188, [R1+0xff8] ;  /* 0x000ff80001bc7983 */ /* 0x000f280000300a00 */
[----:B------:R-:W4:Y:S04]  /*23c80*/  LDL.LU.64 R206, [R1+0xff0] ;  /* 0x000ff00001ce7983 */ /* 0x000f280000300a00 */
[----:B------:R-:W4:Y:S01]  /*23c90*/  LDL.LU.64 R202, [R1+0xfe8] ;  /* 0x000fe80001ca7983 */ /* 0x000f220000300a00 */
[----:B------:R-:W-:Y:S02]  /*23ca0*/  VIADD R252, R0, 0xffffff76 ;  /* 0xffffff7600fc7836 */ /* 0x000fe40000000000 */
[----:B------:R-:W1:Y:S01]  /*23cb0*/  LDC R0, c[0x0][0x230] ;  /* 0x00008c00ff007b82 */ /* 0x000e620000000800 */
[----:B------:R3:W-:Y:S04]  /*23cc0*/  STL.64 [R1+0x1038], R190 ;  /* 0x001038be01007387 */ /* 0x0007e80000100a00 */
[----:B------:R-:W4:Y:S01]  /*23cd0*/  LDL.LU.64 R198, [R1+0xfe0] ;  /* 0x000fe00001c67983 */ /* 0x000f220000300a00 */
[----:B------:R-:W-:-:S03]  /*23ce0*/  IMAD.WIDE R14, R2, 0x4, R210 ;  /* 0x00000004020e7825 */ /* 0x000fc600078e02d2 */
[----:B------:R3:W-:Y:S01]  /*23cf0*/  LDGSTS.E [R20+0x5c00c], desc[UR4][R10.64], !P1 ;  /* 0x5c00c0000a147fae */ /* 0x0007e2000c921844 */
[----:B------:R-:W-:Y:S01]  /*23d00*/  ISETP.GE.U32.AND P3, PT, R252, 0x7fffff37, PT ;  /* 0x7fffff37fc00780c */ /* 0x000fe20003f66070 */
[C---:B------:R-:W-:Y:S02]  /*23d10*/  IMAD.WIDE R12, R2.reuse, 0x4, R204 ;  /* 0x00000004020c7825 */ /* 0x040fe400078e02cc */
[----:B------:R2:W-:Y:S04]  /*23d20*/  STL.64 [R1+0x1030], R14 ;  /* 0x0010300e01007387 */ /* 0x0005e80000100a00 */
[----:B------:R2:W-:Y:S04]  /*23d30*/  STL.64 [R1+0x1028], R12 ;  /* 0x0010280c01007387 */ /* 0x0005e80000100a00 */
[----:B------:R-:W-:Y:S01]  /*23d40*/  LDGSTS.E [R19+0x40000], desc[UR4][R190.64], !P2 ;  /* 0x40000000be137fae */ /* 0x000fe2000d121844 */
[----:B---3--:R-:W-:-:S03]  /*23d50*/  IMAD.WIDE R10, R2, 0x4, R200 ;  /* 0x00000004020a7825 */ /* 0x008fc600078e02c8 */
[----:B------:R2:W-:Y:S04]  /*23d60*/  LDGSTS.E [R19+0x44000], desc[UR4][R14.64], !P2 ;  /* 0x440000000e137fae */ /* 0x0005e8000d121844 */
[----:B------:R4:W-:Y:S04]  /*23d70*/  STL.64 [R1+0x1020], R10 ;  /* 0x0010200a01007387 */ /* 0x0009e80000100a00 */
[----:B------:R-:W3:Y:S01]  /*23d80*/  LDL.LU.64 R190, [R1+0xfd8] ;  /* 0x000fd80001be7983 */ /* 0x000ee20000300a00 */
[----:B------:R-:W-:-:S03]  /*23d90*/  IMAD.WIDE R186, R2, 0x4, R186 ;  /* 0x0000000402ba7825 */ /* 0x000fc600078e02ba */
[----:B------:R-:W3:Y:S04]  /*23da0*/  LDL.LU.64 R204, [R1+0xfd0] ;  /* 0x000fd00001cc7983 */ /* 0x000ee80000300a00 */
[----:B------:R1:W-:Y:S04]  /*23db0*/  LDGSTS.E [R19+0x48000], desc[UR4][R12.64], !P2 ;  /* 0x480000000c137fae */ /* 0x0003e8000d121844 */
[----:B------:R-:W3:Y:S04]  /*23dc0*/  LDL.LU.64 R200, [R1+0xfc8] ;  /* 0x000fc80001c87983 */ /* 0x000ee80000300a00 */
[----:B------:R4:W-:Y:S04]  /*23dd0*/  LDGSTS.E [R19+0x4c000], desc[UR4][R10.64], !P2 ;  /* 0x4c0000000a137fae */ /* 0x0009e8000d121844 */
[----:B------:R4:W-:Y:S04]  /*23de0*/  STL.64 [R1+0x1018], R186 ;  /* 0x001018ba01007387 */ /* 0x0009e80000100a00 */
[----:B------:R-:W-:Y:S01]  /*23df0*/  LDGSTS.E [R19+0x40004], desc[UR4][R186.64], !P3 ;  /* 0x40004000ba137fae */ /* 0x000fe2000d921844 */
[----:B--2---:R-:W-:-:S03]  /*23e00*/  IMAD.WIDE R14, R2, 0x4, R196 ;  /* 0x00000004020e7825 */ /* 0x004fc600078e02c4 */
[----:B------:R-:W2:Y:S04]  /*23e10*/  LDL.LU.64 R196, [R1+0xfc0] ;  /* 0x000fc00001c47983 */ /* 0x000ea80000300a00 */
[----:B------:R4:W-:Y:S04]  /*23e20*/  STL.64 [R1+0x1010], R14 ;  /* 0x0010100e01007387 */ /* 0x0009e80000100a00 */
[----:B------:R4:W-:Y:S01]  /*23e30*/  LDGSTS.E [R19+0x44004], desc[UR4][R14.64], !P3 ;  /* 0x440040000e137fae */ /* 0x0009e2000d921844 */
[----:B-1----:R-:W-:-:S05]  /*23e40*/  IMAD.WIDE R12, R2, 0x4, R208 ;  /* 0x00000004020c7825 */ /* 0x002fca00078e02d0 */
[----:B------:R1:W-:Y:S04]  /*23e50*/  STL.64 [R1+0x1008], R12 ;  /* 0x0010080c01007387 */ /* 0x0003e80000100a00 */
[----:B------:R1:W-:Y:S01]  /*23e60*/  LDGSTS.E [R19+0x48004], desc[UR4][R12.64], !P3 ;  /* 0x480040000c137fae */ /* 0x0003e2000d921844 */
[----:B----4-:R-:W-:-:S05]  /*23e70*/  IMAD.WIDE R10, R2, 0x4, R194 ;  /* 0x00000004020a7825 */ /* 0x010fca00078e02c2 */
[----:B------:R4:W-:Y:S04]  /*23e80*/  STL.64 [R1+0x1000], R10 ;  /* 0x0010000a01007387 */ /* 0x0009e80000100a00 */
[----:B------:R-:W2:Y:S04]  /*23e90*/  LDL.LU.64 R186, [R1+0xfb8] ;  /* 0x000fb80001ba7983 */ /* 0x000ea80000300a00 */
[----:B------:R-:W2:Y:S01]  /*23ea0*/  LDL.LU.64 R194, [R1+0xfb0] ;  /* 0x000fb00001c27983 */ /* 0x000ea20000300a00 */
[----:B------:R-:W-:-:S03]  /*23eb0*/  IMAD.WIDE R188, R2, 0x4, R188 ;  /* 0x0000000402bc7825 */ /* 0x000fc600078e02bc */
[----:B------:R4:W-:Y:S01]  /*23ec0*/  LDGSTS.E [R19+0x4c004], desc[UR4][R10.64], !P3 ;  /* 0x4c0040000a137fae */ /* 0x0009e2000d921844 */
[----:B------:R-:W-:-:S03]  /*23ed0*/  IMAD.WIDE R14, R2, 0x4, R206 ;  /* 0x00000004020e7825 */ /* 0x000fc600078e02ce */
[----:B------:R4:W-:Y:S01]  /*23ee0*/  STL.64 [R1+0xff8], R188 ;  /* 0x000ff8bc01007387 */ /* 0x0009e20000100a00 */
[----:B-1----:R-:W-:-:S03]  /*23ef0*/  IMAD.WIDE R12, R2, 0x4, R202 ;  /* 0x00000004020c7825 */ /* 0x002fc600078e02ca */
[----:B------:R1:W-:Y:S04]  /*23f00*/  STL.64 [R1+0xff0], R14 ;  /* 0x000ff00e01007387 */ /* 0x0003e80000100a00 */
[----:B------:R-:W2:Y:S04]  /*23f10*/  LDL.LU.64 R206, [R1+0xfa8] ;  /* 0x000fa80001ce7983 */ /* 0x000ea80000300a00 */
[----:B------:R1:W-:Y:S04]  /*23f20*/  STL.64 [R1+0xfe8], R12 ;  /* 0x000fe80c01007387 */ /* 0x0003e80000100a00 */
[----:B------:R-:W2:Y:S01]  /*23f30*/  LDL.LU.64 R202, [R1+0xfa0] ;  /* 0x000fa00001ca7983 */ /* 0x000ea20000300a00 */
[----:B------:R-:W-:-:S02]  /*23f40*/  VIADD R252, R192, 0xffffff75 ;  /* 0xffffff75c0fc7836 */ /* 0x000fc40000000000 */
[----:B----4-:R-:W-:Y:S01]  /*23f50*/  IMAD.WIDE R10, R2, 0x4, R198 ;  /* 0x00000004020a7825 */ /* 0x010fe200078e02c6 */
[----:B------:R-:W4:Y:S02]  /*23f60*/  LDC R192, c[0x0][0x230] ;  /* 0x00008c00ffc07b82 */ /* 0x000f240000000800 */
[----:B------:R-:W-:Y:S01]  /*23f70*/  ISETP.GE.U32.AND P4, PT, R252, 0x7fffff36, PT ;  /* 0x7fffff36fc00780c */ /* 0x000fe20003f86070 */
[----:B------:R-:W-:Y:S01]  /*23f80*/  VIADD R252, R7, 0xffffff74 ;  /* 0xffffff7407fc7836 */ /* 0x000fe20000000000 */
[----:B------:R2:W-:Y:S04]  /*23f90*/  STL.64 [R1+0xfe0], R10 ;  /* 0x000fe00a01007387 */ /* 0x0005e80000100a00 */
[----:B------:R-:W-:-:S07]  /*23fa0*/  ISETP.GE.U32.AND P5, PT, R252, 0x7fffff35, PT ;  /* 0x7fffff35fc00780c */ /* 0x000fce0003fa6070 */
[----:B------:R-:W-:Y:S01]  /*23fb0*/  LDGSTS.E [R19+0x40008], desc[UR4][R188.64], !P4 ;  /* 0x40008000bc137fae */ /* 0x000fe2000e121844 */
[----:B------:R-:W4:Y:S03]  /*23fc0*/  LDC R7, c[0x0][0x230] ;  /* 0x00008c00ff077b82 */ /* 0x000f260000000800 */
[----:B------:R1:W-:Y:S04]  /*23fd0*/  LDGSTS.E [R19+0x44008], desc[UR4][R14.64], !P4 ;  /* 0x440080000e137fae */ /* 0x0003e8000e121844 */
[----:B------:R1:W-:Y:S04]  /*23fe0*/  LDGSTS.E [R19+0x48008], desc[UR4][R12.64], !P4 ;  /* 0x480080000c137fae */ /* 0x0003e8000e121844 */
[----:B------:R-:W4:Y:S01]  /*23ff0*/  LDL.LU.64 R188, [R1+0xf98] ;  /* 0x000f980001bc7983 */ /* 0x000f220000300a00 */
[----:B---3--:R-:W-:-:S03]  /*24000*/  IMAD.WIDE R198, R2, 0x4, R190 ;  /* 0x0000000402c67825 */ /* 0x008fc600078e02be */
[----:B------:R-:W3:Y:S01]  /*24010*/  LDL.LU.64 R190, [R1+0xf88] ;  /* 0x000f880001be7983 */ /* 0x000ee20000300a00 */
[----:B-1----:R-:W-:-:S04]  /*24020*/  IMAD.WIDE R14, R2, 0x4, R204 ;  /* 0x00000004020e7825 */ /* 0x002fc800078e02cc */
[----:B------:R-:W-:Y:S01]  /*24030*/  IMAD.WIDE R12, R2, 0x4, R200 ;  /* 0x00000004020c7825 */ /* 0x000fe200078e02c8 */
[----:B------:R-:W-:Y:S04]  /*24040*/  STL.64 [R1+0xfd8], R198 ;  /* 0x000fd8c601007387 */ /* 0x000fe80000100a00 */
[----:B------:R-:W3:Y:S04]  /*24050*/  LDL.LU.64 R200, [R1+0xf78] ;  /* 0x000f780001c87983 */ /* 0x000ee80000300a00 */
[----:B------:R2:W-:Y:S04]  /*24060*/  LDGSTS.E [R19+0x4c008], desc[UR4][R10.64], !P4 ;  /* 0x4c0080000a137fae */ /* 0x0005e8000e121844 */
[----:B------:R1:W-:Y:S04]  /*24070*/  STL.64 [R1+0xfd0], R14 ;  /* 0x000fd00e01007387 */ /* 0x0003e80000100a00 */
[----:B------:R1:W-:Y:S01]  /*24080*/  STL.64 [R1+0xfc8], R12 ;  /* 0x000fc80c01007387 */ /* 0x0003e20000100a00 */
[----:B------:R-:W-:-:S02]  /*24090*/  VIADD R252, R0, 0xffffff57 ;  /* 0xffffff5700fc7836 */ /* 0x000fc40000000000 */
[----:B------:R-:W4:Y:S01]  /*240a0*/  LDC R0, c[0x0][0x230] ;  /* 0x00008c00ff007b82 */ /* 0x000f220000000800 */
[----:B------:R-:W-:Y:S04]  /*240b0*/  LDGSTS.E [R19+0x4000c], desc[UR4][R198.64], !P5 ;  /* 0x4000c000c6137fae */ /* 0x000fe8000e921844 */
[----:B------:R1:W-:Y:S01]  /*240c0*/  LDGSTS.E [R19+0x4400c], desc[UR4][R14.64], !P5 ;  /* 0x4400c0000e137fae */ /* 0x0003e2000e921844 */
[----:B------:R-:W-:-:S03]  /*240d0*/  ISETP.GE.U32.AND P6, PT, R252, 0x7fffff18, PT ;  /* 0x7fffff18fc00780c */ /* 0x000fc60003fc6070 */
[----:B------:R1:W-:Y:S01]  /*240e0*/  LDGSTS.E [R19+0x4800c], desc[UR4][R12.64], !P5 ;  /* 0x4800c0000c137fae */ /* 0x0003e2000e921844 */
[----:B--2---:R-:W-:-:S03]  /*240f0*/  IMAD.WIDE R10, R2, 0x4, R196 ;  /* 0x00000004020a7825 */ /* 0x004fc600078e02c4 */
[----:B------:R-:W2:Y:S04]  /*24100*/  LDL.LU.64 R196, [R1+0xf70] ;  /* 0x000f700001c47983 */ /* 0x000ea80000300a00 */
[----:B------:R1:W-:Y:S04]  /*24110*/  STL.64 [R1+0xfc0], R10 ;  /* 0x000fc00a01007387 */ /* 0x0003e80000100a00 */
[----:B------:R1:W-:Y:S01]  /*24120*/  LDGSTS.E [R19+0x4c00c], desc[UR4][R10.64], !P5 ;  /* 0x4c00c0000a137fae */ /* 0x0003e2000e921844 */
[----:B------:R-:W-:-:S04]  /*24130*/  IMAD.WIDE R186, R2, 0x4, R186 ;  /* 0x0000000402ba7825 */ /* 0x000fc800078e02ba */
[C---:B-1----:R-:W-:Y:S01]  /*24140*/  IMAD.WIDE R14, R2.reuse, 0x4, R194 ;  /* 0x00000004020e7825 */ /* 0x042fe200078e02c2 */
[----:B------:R-:W-:Y:S04]  /*24150*/  LDGSTS.E [R19+0x50000], desc[UR4][R186.64], !P6 ;  /* 0x50000000ba137fae */ /* 0x000fe8000f121844 */
[----:B------:R-:W2:Y:S04]  /*24160*/  LDL.LU.64 R194, [R1+0xf68] ;  /* 0x000f680001c27983 */ /* 0x000ea80000300a00 */
[----:B------:R-:W2:Y:S04]  /*24170*/  LDL.LU.64 R208, [R1+0xf60] ;  /* 0x000f600001d07983 */ /* 0x000ea80000300a00 */
[----:B------:R1:W-:Y:S04]  /*24180*/  STL.64 [R1+0xfb8], R186 ;  /* 0x000fb8ba01007387 */ /* 0x0003e80000100a00 */
[----:B------:R-:W2:Y:S04]  /*24190*/  LDL.LU.64 R204, [R1+0xf58] ;  /* 0x000f580001cc7983 */ /* 0x000ea80000300a00 */
[----:B------:R3:W-:Y:S04]  /*241a0*/  STL.64 [R1+0xfb0], R14 ;  /* 0x000fb00e01007387 */ /* 0x0007e80000100a00 */
[----:B------:R-:W2:Y:S01]  /*241b0*/  LDL.LU.64 R198, [R1+0xf50] ;  /* 0x000f500001c67983 */ /* 0x000ea20000300a00 */
[----:B------:R-:W-:-:S03]  /*241c0*/  IMAD.WIDE R12, R2, 0x4, R206 ;  /* 0x00000004020c7825 */ /* 0x000fc600078e02ce */
[----:B------:R3:W-:Y:S01]  /*241d0*/  LDGSTS.E [R19+0x54000], desc[UR4][R14.64], !P6 ;  /* 0x540000000e137fae */ /* 0x0007e2000f121844 */
[----:B------:R-:W-:-:S03]  /*241e0*/  IMAD.WIDE R10, R2, 0x4, R202 ;  /* 0x00000004020a7825 */ /* 0x000fc600078e02ca */
[----:B------:R3:W-:Y:S04]  /*241f0*/  STL.64 [R1+0xfa8], R12 ;  /* 0x000fa80c01007387 */ /* 0x0007e80000100a00 */
[----:B------:R2:W-:Y:S04]  /*24200*/  STL.64 [R1+0xfa0], R10 ;  /* 0x000fa00a01007387 */ /* 0x0005e80000100a00 */
[----:B-1----:R-:W2:Y:S01]  /*24210*/  LDL.LU.64 R186, [R1+0xf48] ;  /* 0x000f480001ba7983 */ /* 0x002ea20000300a00 */
[----:B----4-:R-:W-:Y:S02]  /*24220*/  VIADD R252, R192, 0xffffff56 ;  /* 0xffffff56c0fc7836 */ /* 0x010fe40000000000 */
[----:B------:R-:W1:Y:S01]  /*24230*/  LDC R192, c[0x0][0x230] ;  /* 0x00008c00ffc07b82 */ /* 0x000e620000000800 */
[----:B------:R-:W4:Y:S02]  /*24240*/  LDL.LU.64 R206, [R1+0xf40] ;  /* 0x000f400001ce7983 */ /* 0x000f240000300a00 */
[----:B------:R-:W-:Y:S01]  /*24250*/  ISETP.GE.U32.AND P1, PT, R252, 0x7fffff17, PT ;  /* 0x7fffff17fc00780c */ /* 0x000fe20003f26070 */
[----:B------:R-:W-:Y:S01]  /*24260*/  VIADD R252, R7, 0xffffff55 ;  /* 0xffffff5507fc7836 */ /* 0x000fe20000000000 */
[----:B------:R-:W4:Y:S03]  /*24270*/  LDL.LU.64 R202, [R1+0xf38] ;  /* 0x000f380001ca7983 */ /* 0x000f260000300a00 */
[----:B------:R-:W3:Y:S01]  /*24280*/  LDC R7, c[0x0][0x230] ;  /* 0x00008c00ff077b82 */ /* 0x000ee20000000800 */
[----:B------:R-:W-:Y:S01]  /*24290*/  ISETP.GE.U32.AND P2, PT, R252, 0x7fffff16, PT ;  /* 0x7fffff16fc00780c */ /* 0x000fe20003f46070 */
[----:B------:R-:W-:Y:S01]  /*242a0*/  VIADD R252, R0, 0xffffff54 ;  /* 0xffffff5400fc7836 */ /* 0x000fe20000000000 */
[----:B------:R3:W-:Y:S05]  /*242b0*/  LDGSTS.E [R19+0x58000], desc[UR4][R12.64], !P6 ;  /* 0x580000000c137fae */ /* 0x0007ea000f121844 */
[----:B------:R-:W3:Y:S01]  /*242c0*/  LDC R0, c[0x0][0x230] ;  /* 0x00008c00ff007b82 */ /* 0x000ee20000000800 */
[----:B------:R-:W-:Y:S01]  /*242d0*/  ISETP.GE.U32.AND P3, PT, R252, 0x7fffff15, PT ;  /* 0x7fffff15fc00780c */ /* 0x000fe20003f66070 */
[----:B------:R-:W-:Y:S01]  /*242e0*/  IMAD.WIDE R188, R2, 0x4, R188 ;  /* 0x0000000402bc7825 */ /* 0x000fe200078e02bc */
[----:B------:R2:W-:Y:S01]  /*242f0*/  LDGSTS.E [R19+0x5c000], desc[UR4][R10.64], !P6 ;  /* 0x5c0000000a137fae */ /* 0x0005e2000f121844 */
[----:B-1----:R-:W-:-:S02]  /*24300*/  IADD3 R252, R192, -0x8d, RZ ;  /* 0xffffff73c0fc7810 */ /* 0x002fc40007ffe0ff */
[----:B---3--:R-:W-:Y:S02]  /*24310*/  IMAD.WIDE R14, R2, 0x4, R190 ;  /* 0x00000004020e7825 */ /* 0x008fe400078e02be */
[----:B------:R-:W1:Y:S01]  /*24320*/  LDC R192, c[0x0][0x230] ;  /* 0x00008c00ffc07b82 */ /* 0x000e620000000800 */
[----:B------:R3:W-:Y:S01]  /*24330*/  STL.64 [R1+0xf90], R188 ;  /* 0x000f90bc01007387 */ /* 0x0007e20000100a00 */
[----:B------:R-:W-:-:S03]  /*24340*/  ISETP.GE.U32.AND P4, PT, R252, 0x7fffff34, PT ;  /* 0x7fffff34fc00780c */ /* 0x000fc60003f86070 */
[----:B------:R-:W4:Y:S01]  /*24350*/  LDL.LU.64 R190, [R1+0xf30] ;  /* 0x000f300001be7983 */ /* 0x000f220000300a00 */
[----:B------:R-:W-:Y:S02]  /*24360*/  VIADD R252, R7, 0xffffff72 ;  /* 0xffffff7207fc7836 */ /* 0x000fe40000000000 */
[----:B------:R-:W-:Y:S01]  /*24370*/  IMAD.WIDE R12, R2, 0x4, R200 ;  /* 0x00000004020c7825 */ /* 0x000fe200078e02c8 */
[----:B------:R3:W-:Y:S01]  /*24380*/  STL.64 [R1+0xf80], R14 ;  /* 0x000f800e01007387 */ /* 0x0007e20000100a00 */
[----:B------:R-:W4:Y:S01]  /*24390*/  LDC R7, c[0x0][0x230] ;  /* 0x00008c00ff077b82 */ /* 0x000f220000000800 */
[----:B------:R-:W-:Y:S02]  /*243a0*/  ISETP.GE.U32.AND P5, PT, R252, 0x7fffff33, PT ;  /* 0x7fffff33fc00780c */ /* 0x000fe40003fa6070 */
[----:B------:R-:W-:Y:S01]  /*243b0*/  LDGSTS.E [R19+0x50004], desc[UR4][R188.64], !P1 ;  /* 0x50004000bc137fae */ /* 0x000fe2000c921844 */
[----:B------:R-:W-:-:S03]  /*243c0*/  VIADD R252, R0, 0xffffff71 ;  /* 0xffffff7100fc7836 */ /* 0x000fc60000000000 */
[----:B------:R3:W-:Y:S01]  /*243d0*/  STL.64 [R1+0xf78], R12 ;  /* 0x000f780c01007387 */ /* 0x0007e20000100a00 */
[----:B------:R-:W4:Y:S01]  /*243e0*/  LDC R0, c[0x0][0x230] ;  /* 0x00008c00ff007b82 */ /* 0x000f220000000800 */
[----:B------:R-:W-:Y:S02]  /*243f0*/  ISETP.GE.U32.AND P6, PT, R252, 0x7fffff32, PT ;  /* 0x7fffff32fc00780c */ /* 0x000fe40003fc6070 */
[----:B------:R3:W-:Y:S01]  /*24400*/  LDGSTS.E [R19+0x54004], desc[UR4][R14.64], !P1 ;  /* 0x540040000e137fae */ /* 0x0007e2000c921844 */
[----:B-1----:R-:W-:-:S03]  /*24410*/  VIADD R252, R192, 0xffffff70 ;  /* 0xffffff70c0fc7836 */ /* 0x002fc60000000000 */
[----:B------:R1:W-:Y:S01]  /*24420*/  LDGSTS.E [R19+0x58004], desc[UR4][R12.64], !P1 ;  /* 0x580040000c137fae */ /* 0x0003e2000c921844 */
[C---:B--2---:R-:W-:Y:S02]  /*24430*/  IMAD.WIDE R10, R2.reuse, 0x4, R196 ;  /* 0x00000004020a7825 */ /* 0x044fe400078e02c4 */
[----:B------:R-:W2:Y:S03]  /*24440*/  LDC R196, c[0x0][0x230] ;  /* 0x00008c00ffc47b82 */ /* 0x000ea60000000800 */
[----:B------:R1:W-:Y:S04]  /*24450*/  STL.64 [R1+0xf70], R10 ;  /* 0x000f700a01007387 */ /* 0x0003e80000100a00 */
[----:B---3--:R-:W3:Y:S04]  /*24460*/  LDL.LU.64 R188, [R1+0xf28] ;  /* 0x000f280001bc7983 */ /* 0x008ee80000300a00 */
[----:B------:R-:W3:Y:S04]  /*24470*/  LDL.LU.64 R200, [R1+0xf20] ;  /* 0x000f200001c87983 */ /* 0x000ee80000300a00 */
[----:B------:R-:W3:Y:S04]  /*24480*/  LDL.LU.64 R192, [R1+0xf18] ;  /* 0x000f180001c07983 */ /* 0x000ee80000300a00 */
[----:B------:R1:W-:Y:S01]  /*24490*/  LDGSTS.E [R19+0x5c004], desc[UR4][R10.64], !P1 ;  /* 0x5c0040000a137fae */ /* 0x0003e2000c921844 */
[----:B------:R-:W-:-:S04]  /*244a0*/  IMAD.WIDE R194, R2, 0x4, R194 ;  /* 0x0000000402c27825 */ /* 0x000fc800078e02c2 */
[C---:B------:R-:W-:Y:S01]  /*244b0*/  IMAD.WIDE R14, R2.reuse, 0x4, R208 ;  /* 0x00000004020e7825 */ /* 0x040fe200078e02d0 */
[----:B------:R2:W-:Y:S03]  /*244c0*/  STL.64 [R1+0xf68], R194 ;  /* 0x000f68c201007387 */ /* 0x0005e60000100a00 */
[C---:B-1----:R-:W-:Y:S01]  /*244d0*/  IMAD.WIDE R12, R2.reuse, 0x4, R204 ;  /* 0x00000004020c7825 */ /* 0x042fe200078e02cc */
[----:B------:R4:W-:Y:S04]  /*244e0*/  STL.64 [R1+0xf60], R14 ;  /* 0x000f600e01007387 */ /* 0x0009e80000100a00 */
[----:B------:R1:W-:Y:S01]  /*244f0*/  STL.64 [R1+0xf58], R12 ;  /* 0x000f580c01007387 */ /* 0x0003e20000100a00 */
[----:B------:R-:W-:-:S03]  /*24500*/  IMAD.WIDE R10, R2, 0x4, R198 ;  /* 0x00000004020a7825 */ /* 0x000fc600078e02c6 */
[----:B------:R-:W-:Y:S04]  /*24510*/  LDGSTS.E [R19+0x50008], desc[UR4][R194.64], !P2 ;  /* 0x50008000c2137fae */ /* 0x000fe8000d121844 */
[----:B------:R-:W3:Y:S04]  /*24520*/  LDL.LU.64 R198, [R1+0xf10] ;  /* 0x000f100001c67983 */ /* 0x000ee80000300a00 */
[----:B------:R1:W-:Y:S04]  /*24530*/  STL.64 [R1+0xf50], R10 ;  /* 0x000f500a01007387 */ /* 0x0003e80000100a00 */
[----:B------:R4:W-:Y:S01]  /*24540*/  LDGSTS.E [R19+0x54008], desc[UR4][R14.64], !P2 ;  /* 0x540080000e137fae */ /* 0x0009e2000d121844 */
[----:B------:R-:W-:-:S03]  /*24550*/  IMAD.WIDE R204, R2, 0x4, R186 ;  /* 0x0000000402cc7825 */ /* 0x000fc600078e02ba */
[----:B------:R1:W-:Y:S04]  /*24560*/  LDGSTS.E [R19+0x58008], desc[UR4][R12.64], !P2 ;  /* 0x580080000c137fae */ /* 0x0003e8000d121844 */
[----:B------:R-:W3:Y:S04]  /*24570*/  LDL.LU.64 R186, [R1+0xf08] ;  /* 0x000f080001ba7983 */ /* 0x000ee80000300a00 */
[----:B--2---:R-:W2:Y:S01]  /*24580*/  LDL.LU.64 R194, [R1+0xf00] ;  /* 0x000f000001c27983 */ /* 0x004ea20000300a00 */
[----:B----4-:R-:W-:-:S04]  /*24590*/  IMAD.WIDE R14, R2, 0x4, R206 ;  /* 0x00000004020e7825 */ /* 0x010fc800078e02ce */
[C---:B-1----:R-:W-:Y:S01]  /*245a0*/  IMAD.WIDE R12, R2.reuse, 0x4, R202 ;  /* 0x00000004020c7825 */ /* 0x042fe200078e02ca */
[----:B------:R-:W-:Y:S04]  /*245b0*/  STL.64 [R1+0xf48], R204 ;  /* 0x000f48cc01007387 */ /* 0x000fe80000100a00 */
[----:B------:R-:W4:Y:S04]  /*245c0*/  LDL.LU.64 R202, [R1+0xef8] ;  /* 0x000ef80001ca7983 */ /* 0x000f280000300a00 */
[----:B------:R1:W-:Y:S04]  /*245d0*/  LDGSTS.E [R19+0x5c008], desc[UR4][R10.64], !P2 ;  /* 0x5c0080000a137fae */ /* 0x0003e8000d121844 */
[----:B------:R3:W-:Y:S04]  /*245e0*/  STL.64 [R1+0xf40], R14 ;  /* 0x000f400e01007387 */ /* 0x0007e80000100a00 */
[----:B------:R3:W-:Y:S01]  /*245f0*/  STL.64 [R1+0xf38], R12 ;  /* 0x000f380c01007387 */ /* 0x0007e20000100a00 */
[----:B-1----:R-:W-:-:S03]  /*24600*/  IMAD.WIDE R10, R2, 0x4, R190 ;  /* 0x00000004020a7825 */ /* 0x002fc600078e02be */
[----:B------:R-:W-:Y:S04]  /*24610*/  LDGSTS.E [R19+0x5000c], desc[UR4][R204.64], !P3 ;  /* 0x5000c000cc137fae */ /* 0x000fe8000d921844 */
[----:B------:R-:W4:Y:S01]  /*24620*/  LDL.LU.64 R190, [R1+0xef0] ;  /* 0x000ef00001be7983 */ /* 0x000f220000300a00 */
[----:B------:R-:W-:Y:S01]  /*24630*/  ISETP.GE.U32.AND P1, PT, R252, 0x7fffff31, PT ;  /* 0x7fffff31fc00780c */ /* 0x000fe20003f26070 */
[----:B------:R-:W-:Y:S02]  /*24640*/  VIADD R252, R7, 0xffffff53 ;  /* 0xffffff5307fc7836 */ /* 0x000fe40000000000 */
[----:B------:R1:W-:Y:S01]  /*24650*/  LDGSTS.E [R19+0x5400c], desc[UR4][R14.64], !P3 ;  /* 0x5400c0000e137fae */ /* 0x0003e2000d921844 */
[----:B------:R-:W4:Y:S03]  /*24660*/  LDC R7, c[0x0][0x230] ;  /* 0x00008c00ff077b82 */ /* 0x000f260000000800 */
[----:B------:R1:W-:Y:S04]  /*24670*/  LDGSTS.E [R19+0x5800c], desc[UR4][R12.64], !P3 ;  /* 0x5800c0000c137fae */ /* 0x0003e8000d921844 */
[----:B------:R1:W-:Y:S01]  /*24680*/  STL.64 [R1+0xf30], R10 ;  /* 0x000f300a01007387 */ /* 0x0003e20000100a00 */
[----:B------:R-:W-:Y:S01]  /*24690*/  ISETP.GE.U32.AND P2, PT, R252, 0x7fffff14, PT ;  /* 0x7fffff14fc00780c */ /* 0x000fe20003f46070 */
[----:B------:R-:W-:-:S02]  /*246a0*/  VIADD R252, R0, 0xffffff52 ;  /* 0xffffff5200fc7836 */ /* 0x000fc40000000000 */
[----:B------:R1:W-:Y:S01]  /*246b0*/  LDGSTS.E [R19+0x5c00c], desc[UR4][R10.64], !P3 ;  /* 0x5c00c0000a137fae */ /* 0x0003e2000d921844 */
[----:B------:R-:W4:Y:S02]  /*246c0*/  LDC R0, c[0x0][0x230] ;  /* 0x00008c00ff007b82 */ /* 0x000f240000000800 */
[----:B------:R-:W-:Y:S01]  /*246d0*/  ISETP.GE.U32.AND P3, PT, R252, 0x7fffff13, PT ;  /* 0x7fffff13fc00780c */ /* 0x000fe20003f66070 */
[----:B------:R-:W-:Y:S02]  /*246e0*/  VIADD R252, R196, 0xffffff51 ;  /* 0xffffff51c4fc7836 */ /* 0x000fe40000000000 */
[----:B---3--:R-:W-:-:S04]  /*246f0*/  IMAD.WIDE R188, R2, 0x4, R188 ;  /* 0x0000000402bc7825 */ /* 0x008fc800078e02bc */
[C---:B-1----:R-:W-:Y:S01]  /*24700*/  IMAD.WIDE R14, R2.reuse, 0x4, R200 ;  /* 0x00000004020e7825 */ /* 0x042fe200078e02c8 */
[----:B------:R-:W-:Y:S03]  /*24710*/  LDGSTS.E [R18+0x40000], desc[UR4][R188.64], !P4 ;  /* 0x40000000bc127fae */ /* 0x000fe6000e121844 */
[C---:B------:R-:W-:Y:S01]  /*24720*/  IMAD.WIDE R12, R2.reuse, 0x4, R192 ;  /* 0x00000004020c7825 */ /* 0x040fe200078e02c0 */
[----:B------:R2:W-:Y:S04]  /*24730*/  LDGSTS.E [R18+0x44000], desc[UR4][R14.64], !P4 ;  /* 0x440000000e127fae */ /* 0x0005e8000e121844 */
[----:B------:R-:W3:Y:S04]  /*24740*/  LDL.LU.64 R192, [R1+0xee8] ;  /* 0x000ee80001c07983 */ /* 0x000ee80000300a00 */
[----:B------:R1:W-:Y:S04]  /*24750*/  STL.64 [R1+0xf28], R188 ;  /* 0x000f28bc01007387 */ /* 0x0003e80000100a00 */
[----:B------:R-:W3:Y:S04]  /*24760*/  LDL.LU.64 R210, [R1+0xee0] ;  /* 0x000ee00001d27983 */ /* 0x000ee80000300a00 */
[----:B------:R2:W-:Y:S04]  /*24770*/  STL.64 [R1+0xf20], R14 ;  /* 0x000f200e01007387 */ /* 0x0005e80000100a00 */
[----:B------:R-:W3:Y:S04]  /*24780*/  LDL.LU.64 R208, [R1+0xed8] ;  /* 0x000ed80001d07983 */ /* 0x000ee80000300a00 */
[----:B------:R4:W-:Y:S04]  /*24790*/  STL.64 [R1+0xf18], R12 ;  /* 0x000f180c01007387 */ /* 0x0009e80000100a00 */
[----:B------:R-:W3:Y:S04]  /*247a0*/  LDL.LU.64 R206, [R1+0xed0] ;  /* 0x000ed00001ce7983 */ /* 0x000ee80000300a00 */
[----:B------:R4:W-:Y:S01]  /*247b0*/  LDGSTS.E [R18+0x48000], desc[UR4][R12.64], !P4 ;  /* 0x480000000c127fae */ /* 0x0009e2000e121844 */
[----:B------:R-:W-:-:S02]  /*247c0*/  IMAD.WIDE R10, R2, 0x4, R198 ;  /* 0x00000004020a7825 */ /* 0x000fc400078e02c6 */
[----:B------:R-:W3:Y:S03]  /*247d0*/  LDC R198, c[0x0][0x230] ;  /* 0x00008c00ffc67b82 */ /* 0x000ee60000000800 */
[----:B------:R4:W-:Y:S04]  /*247e0*/  STL.64 [R1+0xf10], R10 ;  /* 0x000f100a01007387 */ /* 0x0009e80000100a00 */
[----:B-1----:R-:W3:Y:S04]  /*247f0*/  LDL.LU.64 R188, [R1+0xec8] ;  /* 0x000ec80001bc7983 */ /* 0x002ee80000300a00 */
[----:B------:R-:W3:Y:S04]  /*24800*/  LDL.LU.64 R196, [R1+0xec0] ;  /* 0x000ec00001c47983 */ /* 0x000ee80000300a00 */
[----:B------:R-:W3:Y:S01]  /*24810*/  LDL.LU.64 R200, [R1+0xeb8] ;  /* 0x000eb80001c87983 */ /* 0x000ee20000300a00 */
[----:B--2---:R-:W-:-:S03]  /*24820*/  IMAD.WIDE R14, R2, 0x4, R194 ;  /* 0x00000004020e7825 */ /* 0x004fc600078e02c2 */
[----:B------:R1:W-:Y:S04]  /*24830*/  LDGSTS.E [R18+0x4c000], desc[UR4][R10.64], !P4 ;  /* 0x4c0000000a127fae */ /* 0x0003e8000e121844 */
[----:B------:R-:W2:Y:S01]  /*24840*/  LDL.LU.64 R194, [R1+0xeb0] ;  /* 0x000eb00001c27983 */ /* 0x000ea20000300a00 */
[----:B------:R-:W-:-:S04]  /*24850*/  IMAD.WIDE R186, R2, 0x4, R186 ;  /* 0x0000000402ba7825 */ /* 0x000fc800078e02ba */
[C---:B----4-:R-:W-:Y:S01]  /*24860*/  IMAD.WIDE R12, R2.reuse, 0x4, R202 ;  /* 0x00000004020c7825 */ /* 0x050fe200078e02ca */
[----:B------:R4:W-:Y:S04]  /*24870*/  STL.64 [R1+0xf08], R186 ;  /* 0x000f08ba01007387 */ /* 0x0009e80000100a00 */
[----:B------:R3:W-:Y:S04]  /*24880*/  STL.64 [R1+0xf00], R14 ;  /* 0x000f000e01007387 */ /* 0x0007e80000100a00 */
[----:B------:R3:W-:Y:S04]  /*24890*/  STL.64 [R1+0xef8], R12 ;  /* 0x000ef80c01007387 */ /* 0x0007e80000100a00 */
[----:B------:R-:W-:Y:S04]  /*248a0*/  LDGSTS.E [R18+0x40004], desc[UR4][R186.64], !P5 ;  /* 0x40004000ba127fae */ /* 0x000fe8000e921844 */
[----:B------:R3:W-:Y:S01]  /*248b0*/  LDGSTS.E [R18+0x44004], desc[UR4][R14.64], !P5 ;  /* 0x440040000e127fae */ /* 0x0007e2000e921844 */
[----:B-1----:R-:W-:-:S03]  /*248c0*/  IMAD.WIDE R10, R2, 0x4, R190 ;  /* 0x00000004020a7825 */ /* 0x002fc600078e02be */
[----:B------:R1:W-:Y:S04]  /*248d0*/  LDGSTS.E [R18+0x48004], desc[UR4][R12.64], !P5 ;  /* 0x480040000c127fae */ /* 0x0003e8000e921844 */
[----:B------:R1:W-:Y:S04]  /*248e0*/  STL.64 [R1+0xef0], R10 ;  /* 0x000ef00a01007387 */ /* 0x0003e80000100a00 */
[----:B----4-:R-:W4:Y:S04]  /*248f0*/  LDL.LU.64 R186, [R1+0xea8] ;  /* 0x000ea80001ba7983 */ /* 0x010f280000300a00 */
[----:B------:R-:W4:Y:S04]  /*24900*/  LDL.LU.64 R204, [R1+0xea0] ;  /* 0x000ea00001cc7983 */ /* 0x000f280000300a00 */
[----:B------:R-:W4:Y:S04]  /*24910*/  LDL.LU.64 R202, [R1+0xe98] ;  /* 0x000e980001ca7983 */ /* 0x000f280000300a00 */
[----:B------:R-:W4:Y:S04]  /*24920*/  LDL.LU.64 R190, [R1+0xe90] ;  /* 0x000e900001be7983 */ /* 0x000f280000300a00 */
[----:B------:R1:W-:Y:S01]  /*24930*/  LDGSTS.E [R18+0x4c004], desc[UR4][R10.64], !P5 ;  /* 0x4c0040000a127fae */ /* 0x0003e2000e921844 */
[----:B---3--:R-:W-:-:S04]  /*24940*/  IMAD.WIDE R192, R2, 0x4, R192 ;  /* 0x0000000402c07825 */ /* 0x008fc800078e02c0 */
[C---:B------:R-:W-:Y:S01]  /*24950*/  IMAD.WIDE R14, R2.reuse, 0x4, R210 ;  /* 0x00000004020e7825 */ /* 0x040fe200078e02d2 */
[----:B------:R3:W-:Y:S03]  /*24960*/  STL.64 [R1+0xee8], R192 ;  /* 0x000ee8c001007387 */ /* 0x0007e60000100a00 */
[C---:B-1----:R-:W-:Y:S01]  /*24970*/  IMAD.WIDE R12, R2.reuse, 0x4, R208 ;  /* 0x00000004020c7825 */ /* 0x042fe200078e02d0 */
[----:B------:R1:W-:Y:S04]  /*24980*/  STL.64 [R1+0xee0], R14 ;  /* 0x000ee00e01007387 */ /* 0x0003e80000100a00 */
[----:B------:R-:W-:Y:S01]  /*24990*/  LDGSTS.E [R18+0x40008], desc[UR4][R192.64], !P6 ;  /* 0x40008000c0127fae */ /* 0x000fe2000f121844 */
[----:B------:R-:W-:-:S03]  /*249a0*/  IMAD.WIDE R10, R2, 0x4, R206 ;  /* 0x00000004020a7825 */ /* 0x000fc600078e02ce */
[----:B------:R1:W-:Y:S04]  /*249b0*/  STL.64 [R1+0xed8], R12 ;  /* 0x000ed80c01007387 */ /* 0x0003e80000100a00 */
[----:B------:R1:W-:Y:S04]  /*249c0*/  LDGSTS.E [R18+0x44008], desc[UR4][R14.64], !P6 ;  /* 0x440080000e127fae */ /* 0x0003e8000f121844 */
[----:B------:R2:W-:Y:S04]  /*249d0*/  STL.64 [R1+0xed0], R10 ;  /* 0x000ed00a01007387 */ /* 0x0005e80000100a00 */
[----:B---3--:R-:W3:Y:S04]  /*249e0*/  LDL.LU.64 R192, [R1+0xe88] ;  /* 0x000e880001c07983 */ /* 0x008ee80000300a00 */
[----:B------:R1:W-:Y:S04]  /*249f0*/  LDGSTS.E [R18+0x48008], desc[UR4][R12.64], !P6 ;  /* 0x480080000c127fae */ /* 0x0003e8000f121844 */
[----:B------:R2:W-:Y:S01]  /*24a00*/  LDGSTS.E [R18+0x4c008], desc[UR4][R10.64], !P6 ;  /* 0x4c0080000a127fae */ /* 0x0005e2000f121844 */
[----:B------:R-:W-:-:S04]  /*24a10*/  IMAD.WIDE R188, R2, 0x4, R188 ;  /* 0x0000000402bc7825 */ /* 0x000fc800078e02bc */
[C---:B-1----:R-:W-:Y:S01]  /*24a20*/  IMAD.WIDE R14, R2.reuse, 0x4, R196 ;  /* 0x00000004020e7825 */ /* 0x042fe200078e02c4 */
[----:B------:R-:W-:Y:S04]  /*24a30*/  LDGSTS.E [R18+0x4000c], desc[UR4][R188.64], !P1 ;  /* 0x4000c000bc127fae */ /* 0x000fe8000c921844 */
[----:B------:R-:W3:Y:S01]  /*24a40*/  LDL.LU.64 R196, [R1+0xe80] ;  /* 0x000e800001c47983 */ /* 0x000ee20000300a00 */
[----:B------:R-:W-:-:S03]  /*24a50*/  IMAD.WIDE R12, R2, 0x4, R200 ;  /* 0x00000004020c7825 */ /* 0x000fc600078e02c8 */
[----:B------:R1:W-:Y:S01]  /*24a60*/  STL.64 [R1+0xec8], R188 ;  /* 0x000ec8bc01007387 */ /* 0x0003e20000100a00 */
[----:B--2---:R-:W-:-:S03]  /*24a70*/  IMAD.WIDE R10, R2, 0x4, R194 ;  /* 0x00000004020a7825 */ /* 0x004fc600078e02c2 */
[----:B------:R2:W-:Y:S04]  /*24a80*/  STL.64 [R1+0xec0], R14 ;  /* 0x000ec00e01007387 */ /* 0x0005e80000100a00 */
[----:B------:R-:W3:Y:S04]  /*24a90*/  LDL.LU.64 R200, [R1+0xe78] ;  /* 0x000e780001c87983 */ /* 0x000ee80000300a00 */
[----:B------:R-:W3:Y:S04]  /*24aa0*/  LDL.LU.64 R194, [R1+0xe70] ;  /* 0x000e700001c27983 */ /* 0x000ee80000300a00 */
[----:B------:R2:W-:Y:S04]  /*24ab0*/  STL.64 [R1+0xeb8], R12 ;  /* 0x000eb80c01007387 */ /* 0x0005e80000100a00 */
[----:B------:R2:W-:Y:S04]  /*24ac0*/  STL.64 [R1+0xeb0], R10 ;  /* 0x000eb00a01007387 */ /* 0x0005e80000100a00 */
[----:B-1----:R-:W3:Y:S04]  /*24ad0*/  LDL.LU.64 R188, [R1+0xe68] ;  /* 0x000e680001bc7983 */ /* 0x002ee80000300a00 */
[----:B------:R2:W-:Y:S04]  /*24ae0*/  LDGSTS.E [R18+0x4400c], desc[UR4][R14.64], !P1 ;  /* 0x4400c0000e127fae */ /* 0x0005e8000c921844 */
[----:B------:R1:W-:Y:S04]  /*24af0*/  LDGSTS.E [R18+0x4800c], desc[UR4][R12.64], !P1 ;  /* 0x4800c0000c127fae */ /* 0x0003e8000c921844 */
[----:B------:R1:W-:Y:S01]  /*24b00*/  LDGSTS.E [R18+0x4c00c], desc[UR4][R10.64], !P1 ;  /* 0x4c00c0000a127fae */ /* 0x0003e2000c921844 */
[----:B----4-:R-:W-:-:S04]  /*24b10*/  IMAD.WIDE R186, R2, 0x4, R186 ;  /* 0x0000000402ba7825 */ /* 0x010fc800078e02ba */
[C---:B--2---:R-:W-:Y:S01]  /*24b20*/  IMAD.WIDE R14, R2.reuse, 0x4, R204 ;  /* 0x00000004020e7825 */ /* 0x044fe200078e02cc */
[----:B------:R2:W-:Y:S03]  /*24b30*/  STL.64 [R1+0xea8], R186 ;  /* 0x000ea8ba01007387 */ /* 0x0005e60000100a00 */
[C---:B-1----:R-:W-:Y:S01]  /*24b40*/  IMAD.WIDE R12, R2.reuse, 0x4, R202 ;  /* 0x00000004020c7825 */ /* 0x042fe200078e02ca */
[----:B------:R-:W4:Y:S04]  /*24b50*/  LDL.LU.64 R210, [R1+0xe60] ;  /* 0x000e600001d27983 */ /* 0x000f280000300a00 */
[----:B------:R1:W-:Y:S04]  /*24b60*/  STL.64 [R1+0xea0], R14 ;  /* 0x000ea00e01007387 */ /* 0x0003e80000100a00 */
[----:B------:R-:W4:Y:S04]  /*24b70*/  LDL.LU.64 R208, [R1+0xe58] ;  /* 0x000e580001d07983 */ /* 0x000f280000300a00 */
[----:B------:R1:W-:Y:S01]  /*24b80*/  STL.64 [R1+0xe98], R12 ;  /* 0x000e980c01007387 */ /* 0x0003e20000100a00 */
[----:B------:R-:W-:-:S03]  /*24b90*/  IMAD.WIDE R10, R2, 0x4, R190 ;  /* 0x00000004020a7825 */ /* 0x000fc600078e02be */
        /* <DEDUP_REMOVED lines=9> */
[----:B---3--:R-:W-:-:S05]  /*24c30*/  IMAD.WIDE R192, R2, 0x4, R192 ;  /* 0x0000000402c07825 */ /* 0x008fca00078e02c0 */
[----:B------:R3:W-:Y:S01]  /*24c40*/  LDGSTS.E [R18+0x50004], desc[UR4][R192.64], !P3 ;  /* 0x50004000c0127fae */ /* 0x0007e2000d921844 */
[----:B-1----:R-:W-:-:S03]  /*24c50*/  IMAD.WIDE R14, R2, 0x4, R196 ;  /* 0x00000004020e7825 */ /* 0x002fc600078e02c4 */
[----:B------:R-:W2:Y:S04]  /*24c60*/  LDL.LU.64 R196, [R1+0xe30] ;  /* 0x000e300001c47983 */ /* 0x000ea80000300a00 */
[----:B------:R3:W-:Y:S01]  /*24c70*/  STL.64 [R1+0xe88], R192 ;  /* 0x000e88c001007387 */ /* 0x0007e20000100a00 */
[----:B------:R-:W-:-:S03]  /*24c80*/  IMAD.WIDE R12, R2, 0x4, R200 ;  /* 0x00000004020c7825 */ /* 0x000fc600078e02c8 */
[----:B------:R4:W-:Y:S01]  /*24c90*/  STL.64 [R1+0xe80], R14 ;  /* 0x000e800e01007387 */ /* 0x0009e20000100a00 */
[----:B------:R-:W-:-:S03]  /*24ca0*/  IMAD.WIDE R10, R2, 0x4, R194 ;  /* 0x00000004020a7825 */ /* 0x000fc600078e02c2 */
[----:B------:R1:W-:Y:S04]  /*24cb0*/  STL.64 [R1+0xe78], R12 ;  /* 0x000e780c01007387 */ /* 0x0003e80000100a00 */
[----:B------:R1:W-:Y:S01]  /*24cc0*/  STL.64 [R1+0xe70], R10 ;  /* 0x000e700a01007387 */ /* 0x0003e20000100a00 */
[----:B------:R-:W-:-:S03]  /*24cd0*/  ISETP.GE.U32.AND P4, PT, R252, 0x7fffff12, PT ;  /* 0x7fffff12fc00780c */ /* 0x000fc60003f86070 */
[----:B------:R4:W-:Y:S01]  /*24ce0*/  LDGSTS.E [R18+0x54004], desc[UR4][R14.64], !P3 ;  /* 0x540040000e127fae */ /* 0x0009e2000d921844 */
[----:B---3--:R-:W-:-:S03]  /*24cf0*/  IMAD.WIDE R192, R2, 0x4, R188 ;  /* 0x0000000402c07825 */ /* 0x008fc600078e02bc */
[----:B------:R1:W-:Y:S04]  /*24d00*/  LDGSTS.E [R18+0x58004], desc[UR4][R12.64], !P3 ;  /* 0x580040000c127fae */ /* 0x0003e8000d921844 */
[----:B------:R-:W3:Y:S04]  /*24d10*/  LDL.LU.64 R188, [R1+0xe28] ;  /* 0x000e280001bc7983 */ /* 0x000ee80000300a00 */
[----:B------:R-:W3:Y:S04]  /*24d20*/  LDL.LU.64 R206, [R1+0xe20] ;  /* 0x000e200001ce7983 */ /* 0x000ee80000300a00 */
[----:B------:R-:W3:Y:S04]  /*24d30*/  LDL.LU.64 R200, [R1+0xe18] ;  /* 0x000e180001c87983 */ /* 0x000ee80000300a00 */
[----:B------:R1:W-:Y:S01]  /*24d40*/  LDGSTS.E [R18+0x5c004], desc[UR4][R10.64], !P3 ;  /* 0x5c0040000a127fae */ /* 0x0003e2000d921844 */
[----:B------:R-:W-:-:S02]  /*24d50*/  VIADD R252, R7, 0xffffff50 ;  /* 0xffffff5007fc7836 */ /* 0x000fc40000000000 */
[----:B------:R-:W3:Y:S01]  /*24d60*/  LDC R7, c[0x0][0x230] ;  /* 0x00008c00ff077b82 */ /* 0x000ee20000000800 */
[----:B------:R1:W-:Y:S01]  /*24d70*/  STL.64 [R1+0xe68], R192 ;  /* 0x000e68c001007387 */ /* 0x0003e20000100a00 */
[----:B----4-:R-:W-:-:S03]  /*24d80*/  IMAD.WIDE R14, R2, 0x4, R210 ;  /* 0x00000004020e7825 */ /* 0x010fc600078e02d2 */
[----:B------:R-:W4:Y:S01]  /*24d90*/  LDL.LU.64 R194, [R1+0xe10] ;  /* 0x000e100001c27983 */ /* 0x000f220000300a00 */
[----:B-1----:R-:W-:-:S03]  /*24da0*/  IMAD.WIDE R12, R2, 0x4, R208 ;  /* 0x00000004020c7825 */ /* 0x002fc600078e02d0 */
[----:B------:R1:W-:Y:S01]  /*24db0*/  STL.64 [R1+0xe60], R14 ;  /* 0x000e600e01007387 */ /* 0x0003e20000100a00 */
[----:B------:R-:W-:-:S03]  /*24dc0*/  IMAD.WIDE R10, R2, 0x4, R204 ;  /* 0x00000004020a7825 */ /* 0x000fc600078e02cc */
[----:B------:R1:W-:Y:S01]  /*24dd0*/  STL.64 [R1+0xe58], R12 ;  /* 0x000e580c01007387 */ /* 0x0003e20000100a00 */
[----:B------:R-:W-:-:S03]  /*24de0*/  ISETP.GE.U32.AND P5, PT, R252, 0x7fffff11, PT ;  /* 0x7fffff11fc00780c */ /* 0x000fc60003fa6070 */
[----:B------:R-:W-:Y:S04]  /*24df0*/  LDGSTS.E [R18+0x50008], desc[UR4][R192.64], !P4 ;  /* 0x50008000c0127fae */ /* 0x000fe8000e121844 */
[----:B------:R1:W-:Y:S04]  /*24e00*/  STL.64 [R1+0xe50], R10 ;  /* 0x000e500a01007387 */ /* 0x0003e80000100a00 */
[----:B------:R1:W-:Y:S04]  /*24e10*/  LDGSTS.E [R18+0x54008], desc[UR4][R14.64], !P4 ;  /* 0x540080000e127fae */ /* 0x0003e8000e121844 */
[----:B------:R-:W4:Y:S01]  /*24e20*/  LDL.LU.64 R192, [R1+0xe08] ;  /* 0x000e080001c07983 */ /* 0x000f220000300a00 */
[----:B--2---:R-:W-:-:S03]  /*24e30*/  IMAD.WIDE R186, R2, 0x4, R186 ;  /* 0x0000000402ba7825 */ /* 0x004fc600078e02ba */
[----:B------:R2:W-:Y:S01]  /*24e40*/  LDGSTS.E [R18+0x58008], desc[UR4][R12.64], !P4 ;  /* 0x580080000c127fae */ /* 0x0005e2000e121844 */
[----:B-1----:R-:W-:-:S03]  /*24e50*/  IMAD.WIDE R14, R2, 0x4, R190 ;  /* 0x00000004020e7825 */ /* 0x002fc600078e02be */
[----:B------:R1:W-:Y:S04]  /*24e60*/  LDGSTS.E [R18+0x5c008], desc[UR4][R10.64], !P4 ;  /* 0x5c0080000a127fae */ /* 0x0003e8000e121844 */
[----:B------:R-:W4:Y:S01]  /*24e70*/  LDL.LU.64 R190, [R1+0xe00] ;  /* 0x000e000001be7983 */ /* 0x000f220000300a00 */
[----:B--2---:R-:W-:-:S03]  /*24e80*/  IMAD.WIDE R12, R2, 0x4, R202 ;  /* 0x00000004020c7825 */ /* 0x004fc600078e02ca */
[----:B------:R2:W-:Y:S04]  /*24e90*/  STL.64 [R1+0xe48], R186 ;  /* 0x000e48ba01007387 */ /* 0x0005e80000100a00 */
[----:B------:R3:W-:Y:S04]  /*24ea0*/  STL.64 [R1+0xe40], R14 ;  /* 0x000e400e01007387 */ /* 0x0007e80000100a00 */
[----:B------:R-:W4:Y:S04]  /*24eb0*/  LDL.LU.64 R204, [R1+0xdf8] ;  /* 0x000df80001cc7983 */ /* 0x000f280000300a00 */
[----:B------:R-:W4:Y:S04]  /*24ec0*/  LDL.LU.64 R202, [R1+0xdf0] ;  /* 0x000df00001ca7983 */ /* 0x000f280000300a00 */
[----:B------:R3:W-:Y:S04]  /*24ed0*/  STL.64 [R1+0xe38], R12 ;  /* 0x000e380c01007387 */ /* 0x0007e80000100a00 */
[----:B------:R-:W-:Y:S04]  /*24ee0*/  LDGSTS.E [R18+0x5000c], desc[UR4][R186.64], !P5 ;  /* 0x5000c000ba127fae */ /* 0x000fe8000e921844 */
[----:B------:R3:W-:Y:S04]  /*24ef0*/  LDGSTS.E [R18+0x5400c], desc[UR4][R14.64], !P5 ;  /* 0x5400c0000e127fae */ /* 0x0007e8000e921844 */
[----:B------:R3:W-:Y:S01]  /*24f00*/  LDGSTS.E [R18+0x5800c], desc[UR4][R12.64], !P5 ;  /* 0x5800c0000c127fae */ /* 0x0007e2000e921844 */
[----:B-1----:R-:W-:-:S05]  /*24f10*/  IMAD.WIDE R10, R2, 0x4, R196 ;  /* 0x00000004020a7825 */ /* 0x002fca00078e02c4 */
[----:B------:R4:W-:Y:S04]  /*24f20*/  STL.64 [R1+0xe30], R10 ;  /* 0x000e300a01007387 */ /* 0x0009e80000100a00 */
[----:B------:R-:W4:Y:S04]  /*24f30*/  LDL.LU.64 R196, [R1+0xde8] ;  /* 0x000de80001c47983 */ /* 0x000f280000300a00 */
[----:B--2---:R-:W2:Y:S01]  /*24f40*/  LDL.LU.64 R186, [R1+0xde0] ;  /* 0x000de00001ba7983 */ /* 0x004ea20000300a00 */
[----:B---3--:R-:W-:-:S03]  /*24f50*/  IMAD.WIDE R188, R2, 0x4, R188 ;  /* 0x0000000402bc7825 */ /* 0x008fc600078e02bc */
[----:B------:R4:W-:Y:S01]  /*24f60*/  LDGSTS.E [R18+0x5c00c], desc[UR4][R10.64], !P5 ;  /* 0x5c00c0000a127fae */ /* 0x0009e2000e921844 */
[----:B------:R-:W-:-:S03]  /*24f70*/  IMAD.WIDE R14, R2, 0x4, R206 ;  /* 0x00000004020e7825 */ /* 0x000fc600078e02ce */
[----:B------:R1:W-:Y:S01]  /*24f80*/  STL.64 [R1+0xe28], R188 ;  /* 0x000e28bc01007387 */ /* 0x0003e20000100a00 */
[----:B------:R-:W-:-:S03]  /*24f90*/  IMAD.WIDE R12, R2, 0x4, R200 ;  /* 0x00000004020c7825 */ /* 0x000fc600078e02c8 */
[----:B------:R3:W-:Y:S04]  /*24fa0*/  STL.64 [R1+0xe20], R14 ;  /* 0x000e200e01007387 */ /* 0x0007e80000100a00 */
[----:B------:R-:W2:Y:S04]  /*24fb0*/  LDL.LU.64 R208, [R1+0xdd8] ;  /* 0x000dd80001d07983 */ /* 0x000ea80000300a00 */
[----:B------:R3:W-:Y:S04]  /*24fc0*/  STL.64 [R1+0xe18], R12 ;  /* 0x000e180c01007387 */ /* 0x0007e80000100a00 */
[----:B------:R-:W2:Y:S01]  /*24fd0*/  LDL.LU.64 R200, [R1+0xdd0] ;  /* 0x000dd00001c87983 */ /* 0x000ea20000300a00 */
[----:B------:R-:W-:-:S02]  /*24fe0*/  VIADD R252, R0, 0xffffff6f ;  /* 0xffffff6f00fc7836 */ /* 0x000fc40000000000 */
[----:B------:R-:W1:Y:S03]  /*24ff0*/  LDC R0, c[0x0][0x230] ;  /* 0x00008c00ff007b82 */ /* 0x000e660000000800 */
[----:B------:R-:W-:Y:S01]  /*25000*/  ISETP.GE.U32.AND P6, PT, R252, 0x7fffff30, PT ;  /* 0x7fffff30fc00780c */ /* 0x000fe20003fc6070 */
[----:B------:R-:W-:-:S04]  /*25010*/  VIADD R252, R198, 0xffffff6e ;  /* 0xffffff6ec6fc7836 */ /* 0x000fc80000000000 */
[----:B------:R-:W3:Y:S01]  /*25020*/  LDC R198, c[0x0][0x230] ;  /* 0x00008c00ffc67b82 */ /* 0x000ee20000000800 */
[----:B------:R-:W-:Y:S01]  /*25030*/  ISETP.GE.U32.AND P1, PT, R252, 0x7fffff2f, PT ;  /* 0x7fffff2ffc00780c */ /* 0x000fe20003f26070 */
[----:B------:R-:W-:-:S06]  /*25040*/  VIADD R252, R7, 0xffffff6d ;  /* 0xffffff6d07fc7836 */ /* 0x000fcc0000000000 */
[----:B------:R-:W3:Y:S01]  /*25050*/  LDC R7, c[0x0][0x230] ;  /* 0x00008c00ff077b82 */ /* 0x000ee20000000800 */
[----:B------:R-:W-:Y:S01]  /*25060*/  ISETP.GE.U32.AND P2, PT, R252, 0x7fffff2e, PT ;  /* 0x7fffff2efc00780c */ /* 0x000fe20003f46070 */
[----:B----4-:R-:W-:Y:S01]  /*25070*/  IMAD.WIDE R10, R2, 0x4, R194 ;  /* 0x00000004020a7825 */ /* 0x010fe200078e02c2 */
[----:B------:R-:W-:Y:S03]  /*25080*/  LDGSTS.E [R17+0x40000], desc[UR4][R188.64], !P6 ;  /* 0x40000000bc117fae */ /* 0x000fe6000f121844 */
[----:B-1----:R-:W-:Y:S01]  /*25090*/  VIADD R252, R0, 0xffffff6c ;  /* 0xffffff6c00fc7836 */ /* 0x002fe20000000000 */
[----:B------:R1:W-:Y:S01]  /*250a0*/  STL.64 [R1+0xe10], R10 ;  /* 0x000e100a01007387 */ /* 0x0003e20000100a00 */
[----:B------:R-:W4:Y:S03]  /*250b0*/  LDC R0, c[0x0][0x230] ;  /* 0x00008c00ff007b82 */ /* 0x000f260000000800 */
[----:B------:R-:W-:Y:S01]  /*250c0*/  ISETP.GE.U32.AND P3, PT, R252, 0x7fffff2d, PT ;  /* 0x7fffff2dfc00780c */ /* 0x000fe20003f66070 */
[----:B------:R-:W-:Y:S01]  /*250d0*/  IMAD.WIDE R194, R2, 0x4, R192 ;  /* 0x0000000402c27825 */ /* 0x000fe200078e02c0 */
[----:B------:R-:W2:Y:S03]  /*250e0*/  LDL.LU.64 R188, [R1+0xdc8] ;  /* 0x000dc80001bc7983 */ /* 0x000ea60000300a00 */
[----:B---3--:R-:W-:Y:S01]  /*250f0*/  VIADD R252, R198, 0xffffff4f ;  /* 0xffffff4fc6fc7836 */ /* 0x008fe20000000000 */
[----:B------:R-:W3:Y:S01]  /*25100*/  LDL.LU.64 R206, [R1+0xdc0] ;  /* 0x000dc00001ce7983 */ /* 0x000ee20000300a00 */
[----:B------:R-:W1:Y:S03]  /*25110*/  LDC R198, c[0x0][0x230] ;  /* 0x00008c00ffc67b82 */ /* 0x000e660000000800 */
[----:B------:R-:W-:Y:S01]  /*25120*/  ISETP.GE.U32.AND P4, PT, R252, 0x7fffff10, PT ;  /* 0x7fffff10fc00780c */ /* 0x000fe20003f86070 */
[----:B------:R-:W-:Y:S01]  /*25130*/  VIADD R252, R7, 0xffffff4e ;  /* 0xffffff4e07fc7836 */ /* 0x000fe20000000000 */
[----:B------:R4:W-:Y:S03]  /*25140*/  LDGSTS.E [R17+0x44000], desc[UR4][R14.64], !P6 ;  /* 0x440000000e117fae */ /* 0x0009e6000f121844 */
[----:B------:R-:W3:Y:S01]  /*25150*/  LDC R7, c[0x0][0x230] ;  /* 0x00008c00ff077b82 */ /* 0x000ee20000000800 */
[----:B------:R-:W3:Y:S01]  /*25160*/  LDL.LU.64 R192, [R1+0xdb8] ;  /* 0x000db80001c07983 */ /* 0x000ee20000300a00 */
[----:B------:R-:W-:-:S03]  /*25170*/  ISETP.GE.U32.AND P5, PT, R252, 0x7fffff0f, PT ;  /* 0x7fffff0ffc00780c */ /* 0x000fc60003fa6070 */
[----:B------:R1:W-:Y:S01]  /*25180*/  STL.64 [R1+0xe08], R194 ;  /* 0x000e08c201007387 */ /* 0x0003e20000100a00 */
[----:B----4-:R-:W-:Y:S02]  /*25190*/  VIADD R252, R0, 0xffffff4d ;  /* 0xffffff4d00fc7836 */ /* 0x010fe40000000000 */
[----:B------:R-:W4:Y:S01]  /*251a0*/  LDC R0, c[0x0][0x230] ;  /* 0x00008c00ff007b82 */ /* 0x000f220000000800 */
[----:B------:R-:W-:Y:S01]  /*251b0*/  IMAD.WIDE R14, R2, 0x4, R190 ;  /* 0x00000004020e7825 */ /* 0x000fe200078e02be */
[----:B------:R1:W-:Y:S04]  /*251c0*/  LDGSTS.E [R17+0x48000], desc[UR4][R12.64], !P6 ;  /* 0x480000000c117fae */ /* 0x0003e8000f121844 */
[----:B------:R-:W4:Y:S04]  /*251d0*/  LDL.LU.64 R190, [R1+0xdb0] ;  /* 0x000db00001be7983 */ /* 0x000f280000300a00 */
[----:B------:R1:W-:Y:S01]  /*251e0*/  LDGSTS.E [R17+0x4c000], desc[UR4][R10.64], !P6 ;  /* 0x4c0000000a117fae */ /* 0x0003e2000f121844 */
[----:B------:R-:W-:Y:S01]  /*251f0*/  ISETP.GE.U32.AND P6, PT, R252, 0x7fffff0e, PT ;  /* 0x7fffff0efc00780c */ /* 0x000fe20003fc6070 */
[----:B-1----:R-:W-:-:S02]  /*25200*/  IMAD.WIDE R12, R2, 0x4, R204 ;  /* 0x00000004020c7825 */ /* 0x002fc400078e02cc */
[----:B------:R2:W-:Y:S02]  /*25210*/  STL.64 [R1+0xe00], R14 ;  /* 0x000e000e01007387 */ /* 0x0005e40000100a00 */
[----:B------:R-:W-:Y:S02]  /*25220*/  VIADD R252, R198, 0xffffff4c ;  /* 0xffffff4cc6fc7836 */ /* 0x000fe40000000000 */
[----:B------:R1:W-:Y:S01]  /*25230*/  LDGSTS.E [R17+0x40004], desc[UR4][R194.64], !P1 ;  /* 0x40004000c2117fae */ /* 0x0003e2000c921844 */
[----:B------:R-:W-:-:S03]  /*25240*/  IMAD.WIDE R10, R2, 0x4, R202 ;  /* 0x00000004020a7825 */ /* 0x000fc600078e02ca */
[----:B------:R2:W-:Y:S04]  /*25250*/  STL.64 [R1+0xd40], R12 ;  /* 0x000d400c01007387 */ /* 0x0005e80000100a00 */
[----:B------:R2:W-:Y:S04]  /*25260*/  LDGSTS.E [R17+0x44004], desc[UR4][R14.64], !P1 ;  /* 0x440040000e117fae */ /* 0x0005e8000c921844 */
[----:B------:R2:W-:Y:S01]  /*25270*/  STL.64 [R1+0xc40], R10 ;  /* 0x000c400a01007387 */ /* 0x0005e20000100a00 */
[----:B-1----:R-:W1:Y:S03]  /*25280*/  LDC R194, c[0x0][0x230] ;  /* 0x00008c00ffc27b82 */ /* 0x002e660000000800 */
[----:B------:R1:W-:Y:S04]  /*25290*/  LDGSTS.E [R17+0x48004], desc[UR4][R12.64], !P1 ;  /* 0x480040000c117fae */ /* 0x0003e8000c921844 */
[----:B------:R1:W-:Y:S01]  /*252a0*/  LDGSTS.E [R17+0x4c004], desc[UR4][R10.64], !P1 ;  /* 0x4c0040000a117fae */ /* 0x0003e2000c921844 */
[----:B------:R-:W-:-:S04]  /*252b0*/  IMAD.WIDE R198, R2, 0x4, R196 ;  /* 0x0000000402c67825 */ /* 0x000fc800078e02c4 */
[C---:B--2---:R-:W-:Y:S01]  /*252c0*/  IMAD.WIDE R14, R2.reuse, 0x4, R186 ;  /* 0x00000004020e7825 */ /* 0x044fe200078e02ba */
[----:B------:R-:W-:Y:S04]  /*252d0*/  LDGSTS.E [R17+0x40008], desc[UR4][R198.64], !P2 ;  /* 0x40008000c6117fae */ /* 0x000fe8000d121844 */
[----:B------:R-:W2:Y:S04]  /*252e0*/  LDL.LU.64 R186, [R1+0xda8] ;  /* 0x000da80001ba7983 */ /* 0x000ea80000300a00 */
[----:B------:R-:W2:Y:S04]  /*252f0*/  LDL.LU.64 R204, [R1+0xda0] ;  /* 0x000da00001cc7983 */ /* 0x000ea80000300a00 */
[----:B------:R1:W-:Y:S04]  /*25300*/  STL.64 [R1+0xc38], R198 ;  /* 0x000c38c601007387 */ /* 0x0003e80000100a00 */
[----:B------:R-:W2:Y:S04]  /*25310*/  LDL.LU.64 R202, [R1+0xd98] ;  /* 0x000d980001ca7983 */ /* 0x000ea80000300a00 */
[----:B------:R3:W-:Y:S04]  /*25320*/  STL.64 [R1+0xc30], R14 ;  /* 0x000c300e01007387 */ /* 0x0007e80000100a00 */
[----:B------:R-:W2:Y:S04]  /*25330*/  LDL.LU.64 R196, [R1+0xd90] ;  /* 0x000d900001c47983 */ /* 0x000ea80000300a00 */
[----:B------:R3:W-:Y:S01]  /*25340*/  LDGSTS.E [R17+0x44008], desc[UR4][R14.64], !P2 ;  /* 0x440080000e117fae */ /* 0x0007e2000d121844 */
[----:B-1----:R-:W-:-:S04]  /*25350*/  IMAD.WIDE R12, R2, 0x4, R208 ;  /* 0x00000004020c7825 */ /* 0x002fc800078e02d0 */
[----:B------:R-:W-:Y:S01]  /*25360*/  IMAD.WIDE R10, R2, 0x4, R200 ;  /* 0x00000004020a7825 */ /* 0x000fe200078e02c8 */
[----:B------:R1:W-:Y:S04]  /*25370*/  STL.64 [R1+0xc28], R12 ;  /* 0x000c280c01007387 */ /* 0x0003e80000100a00 */
[----:B------:R4:W-:Y:S04]  /*25380*/  STL.64 [R1+0xc20], R10 ;  /* 0x000c200a01007387 */ /* 0x0009e80000100a00 */
[----:B------:R-:W2:Y:S04]  /*25390*/  LDL.LU.64 R200, [R1+0xd88] ;  /* 0x000d880001c87983 */ /* 0x000ea80000300a00 */
[----:B------:R-:W2:Y:S04]  /*253a0*/  LDL.LU.64 R198, [R1+0xd80] ;  /* 0x000d800001c67983 */ /* 0x000ea80000300a00 */
[----:B------:R1:W-:Y:S04]  /*253b0*/  LDGSTS.E [R17+0x48008], desc[UR4][R12.64], !P2 ;  /* 0x480080000c117fae */ /* 0x0003e8000d121844 */
[----:B------:R4:W-:Y:S01]  /*253c0*/  LDGSTS.E [R17+0x4c008], desc[UR4][R10.64], !P2 ;  /* 0x4c0080000a117fae */ /* 0x0009e2000d121844 */
[----:B------:R-:W-:Y:S01]  /*253d0*/  ISETP.GE.U32.AND P1, PT, R252, 0x7fffff0d, PT ;  /* 0x7fffff0dfc00780c */ /* 0x000fe20003f26070 */
[----:B------:R-:W-:-:S04]  /*253e0*/  IMAD.WIDE R188, R2, 0x4, R188 ;  /* 0x0000000402bc7825 */ /* 0x000fc800078e02bc */
[C---:B---3--:R-:W-:Y:S01]  /*253f0*/  IMAD.WIDE R14, R2.reuse, 0x4, R206 ;  /* 0x00000004020e7825 */ /* 0x048fe200078e02ce */
[----:B------:R3:W-:Y:S04]  /*25400*/  STL.64 [R1+0xc18], R188 ;  /* 0x000c18bc01007387 */ /* 0x0007e80000100a00 */
[----:B------:R-:W2:Y:S01]  /*25410*/  LDL.LU.64 R208, [R1+0xd78] ;  /* 0x000d780001d07983 */ /* 0x000ea20000300a00 */
[----:B-1----:R-:W-:-:S03]  /*25420*/  IMAD.WIDE R12, R2, 0x4, R192 ;  /* 0x00000004020c7825 */ /* 0x002fc600078e02c0 */
[----:B------:R1:W-:Y:S04]  /*25430*/  STL.64 [R1+0xc10], R14 ;  /* 0x000c100e01007387 */ /* 0x0003e80000100a00 */
[----:B------:R1:W-:Y:S04]  /*25440*/  STL.64 [R1+0xc08], R12 ;  /* 0x000c080c01007387 */ /* 0x0003e80000100a00 */
[----:B------:R-:W2:Y:S01]  /*25450*/  LDL.LU.64 R206, [R1+0xd70] ;  /* 0x000d700001ce7983 */ /* 0x000ea20000300a00 */
[----:B----4-:R-:W-:Y:S01]  /*25460*/  IMAD.WIDE R10, R2, 0x4, R190 ;  /* 0x00000004020a7825 */ /* 0x010fe200078e02be */
[----:B------:R-:W-:-:S02]  /*25470*/  IADD3 R252, R7, -0x95, RZ ;  /* 0xffffff6b07fc7810 */ /* 0x000fc40007ffe0ff */
[----:B------:R-:W-:Y:S01]  /*25480*/  LDGSTS.E [R17+0x4000c], desc[UR4][R188.64], !P3 ;  /* 0x4000c000bc117fae */ /* 0x000fe2000d921844 */
[----:B------:R-:W4:Y:S03]  /*25490*/  LDC R7, c[0x0][0x230] ;  /* 0x00008c00ff077b82 */ /* 0x000f260000000800 */
[----:B------:R1:W-:Y:S04]  /*254a0*/  STL.64 [R1+0xc00], R10 ;  /* 0x000c000a01007387 */ /* 0x0003e80000100a00 */
[----:B------:R-:W4:Y:S04]  /*254b0*/  LDL.LU.64 R192, [R1+0xd68] ;  /* 0x000d680001c07983 */ /* 0x000f280000300a00 */
[----:B------:R-:W4:Y:S01]  /*254c0*/  LDL.LU.64 R190, [R1+0xd60] ;  /* 0x000d600001be7983 */ /* 0x000f220000300a00 */
[----:B------:R-:W-:-:S03]  /*254d0*/  ISETP.GE.U32.AND P2, PT, R252, 0x7fffff2c, PT ;  /* 0x7fffff2cfc00780c */ /* 0x000fc60003f46070 */
[----:B---3--:R-:W3:Y:S01]  /*254e0*/  LDL.LU.64 R188, [R1+0xd58] ;  /* 0x000d580001bc7983 */ /* 0x008ee20000300a00 */
[----:B------:R-:W-:Y:S02]  /*254f0*/  VIADD R252, R0, 0xffffff6a ;  /* 0xffffff6a00fc7836 */ /* 0x000fe40000000000 */
[----:B------:R-:W3:Y:S01]  /*25500*/  LDC R0, c[0x0][0x230] ;  /* 0x00008c00ff007b82 */ /* 0x000ee20000000800 */
[----:B------:R1:W-:Y:S04]  /*25510*/  LDGSTS.E [R17+0x4400c], desc[UR4][R14.64], !P3 ;  /* 0x4400c0000e117fae */ /* 0x0003e8000d921844 */
[----:B------:R1:W-:Y:S04]  /*25520*/  LDGSTS.E [R17+0x4800c], desc[UR4][R12.64], !P3 ;  /* 0x4800c0000c117fae */ /* 0x0003e8000d921844 */
[----:B------:R1:W-:Y:S01]  /*25530*/  LDGSTS.E [R17+0x4c00c], desc[UR4][R10.64], !P3 ;  /* 0x4c00c0000a117fae */ /* 0x0003e2000d921844 */
[----:B------:R-:W-:Y:S01]  /*25540*/  ISETP.GE.U32.AND P3, PT, R252, 0x7fffff2b, PT ;  /* 0x7fffff2bfc00780c */ /* 0x000fe20003f66070 */
[----:B------:R-:W-:-:S02]  /*25550*/  VIADD R252, R194, 0xffffff69 ;  /* 0xffffff69c2fc7836 */ /* 0x000fc40000000000 */
[----:B--2---:R-:W-:-:S04]  /*25560*/  IMAD.WIDE R186, R2, 0x4, R186 ;  /* 0x0000000402ba7825 */ /* 0x004fc800078e02ba */
[C---:B-1----:R-:W-:Y:S01]  /*25570*/  IMAD.WIDE R14, R2.reuse, 0x4, R204 ;  /* 0x00000004020e7825 */ /* 0x042fe200078e02cc */
[----:B------:R1:W-:Y:S03]  /*25580*/  STL.64 [R1+0xbf8], R186 ;  /* 0x000bf8ba01007387 */ /* 0x0003e60000100a00 */
[C---:B------:R-:W-:Y:S01]  /*25590*/  IMAD.WIDE R12, R2.reuse, 0x4, R202 ;  /* 0x00000004020c7825 */ /* 0x040fe200078e02ca */
[----:B------:R2:W-:Y:S04]  /*255a0*/  STL.64 [R1+0xbf0], R14 ;  /* 0x000bf00e01007387 */ /* 0x0005e80000100a00 */
[----:B------:R2:W-:Y:S01]  /*255b0*/  STL.64 [R1+0xbe8], R12 ;  /* 0x000be80c01007387 */ /* 0x0005e20000100a00 */
[----:B------:R-:W-:-:S03]  /*255c0*/  IMAD.WIDE R10, R2, 0x4, R196 ;  /* 0x00000004020a7825 */ /* 0x000fc600078e02c4 */
[----:B------:R-:W3:Y:S01]  /*255d0*/  LDL.LU.64 R194, [R1+0xd50] ;  /* 0x000d500001c27983 */ /* 0x000ee20000300a00 */
[----:B------:R-:W3:Y:S03]  /*255e0*/  LDC R196, c[0x0][0x230] ;  /* 0x00008c00ffc47b82 */ /* 0x000ee60000000800 */
[----:B------:R-:W-:Y:S04]  /*255f0*/  LDGSTS.E [R17+0x50000], desc[UR4][R186.64], !P4 ;  /* 0x50000000ba117fae */ /* 0x000fe8000e121844 */
[----:B------:R2:W-:Y:S04]  /*25600*/  STL.64 [R1+0xbe0], R10 ;  /* 0x000be00a01007387 */ /* 0x0005e80000100a00 */
[----:B------:R2:W-:Y:S04]  /*25610*/  LDGSTS.E [R17+0x54000], desc[UR4][R14.64], !P4 ;  /* 0x540000000e117fae */ /* 0x0005e8000e121844 */
[----:B-1----:R-:W3:Y:S04]  /*25620*/  LDL.LU.64 R186, [R1+0xd48] ;  /* 0x000d480001ba7983 */ /* 0x002ee80000300a00 */
[----:B------:R-:W3:Y:S01]  /*25630*/  LDL.LU.64 R204, [R1+0xd38] ;  /* 0x000d380001cc7983 */ /* 0x000ee20000300a00 */
[----:B------:R-:W-:-:S03]  /*25640*/  IMAD.WIDE R200, R2, 0x4, R200 ;  /* 0x0000000402c87825 */ /* 0x000fc600078e02c8 */
[----:B------:R-:W3:Y:S01]  /*25650*/  LDL.LU.64 R202, [R1+0xd30] ;  /* 0x000d300001ca7983 */ /* 0x000ee20000300a00 */
[----:B--2---:R-:W-:-:S03]  /*25660*/  IMAD.WIDE R14, R2, 0x4, R198 ;  /* 0x00000004020e7825 */ /* 0x004fc600078e02c6 */
[----:B------:R-:W-:Y:S04]  /*25670*/  STL.64 [R1+0xbd8], R200 ;  /* 0x000bd8c801007387 */ /* 0x000fe80000100a00 */
[----:B------:R-:W2:Y:S04]  /*25680*/  LDL.LU.64 R198, [R1+0xd28] ;  /* 0x000d280001c67983 */ /* 0x000ea80000300a00 */
[----:B------:R1:W-:Y:S04]  /*25690*/  LDGSTS.E [R17+0x58000], desc[UR4][R12.64], !P4 ;  /* 0x580000000c117fae */ /* 0x0003e8000e121844 */
[----:B------:R1:W-:Y:S04]  /*256a0*/  LDGSTS.E [R17+0x5c000], desc[UR4][R10.64], !P4 ;  /* 0x5c0000000a117fae */ /* 0x0003e8000e121844 */
[----:B------:R-:W-:Y:S04]  /*256b0*/  LDGSTS.E [R17+0x50004], desc[UR4][R200.64], !P5 ;  /* 0x50004000c8117fae */ /* 0x000fe8000e921844 */
[----:B------:R4:W-:Y:S04]  /*256c0*/  STL.64 [R1+0xbd0], R14 ;  /* 0x000bd00e01007387 */ /* 0x0009e80000100a00 */
[----:B------:R4:W-:Y:S01]  /*256d0*/  LDGSTS.E [R17+0x54004], desc[UR4][R14.64], !P5 ;  /* 0x540040000e117fae */ /* 0x0009e2000e921844 */
[----:B-1----:R-:W-:-:S05]  /*256e0*/  IMAD.WIDE R12, R2, 0x4, R208 ;  /* 0x00000004020c7825 */ /* 0x002fca00078e02d0 */
[----:B------:R3:W-:Y:S04]  /*256f0*/  STL.64 [R1+0xbc8], R12 ;  /* 0x000bc80c01007387 */ /* 0x0007e80000100a00 */
[----:B------:R3:W-:Y:S01]  /*25700*/  LDGSTS.E [R17+0x58004], desc[UR4][R12.64], !P5 ;  /* 0x580040000c117fae */ /* 0x0007e2000e921844 */
[----:B------:R-:W-:-:S05]  /*25710*/  IMAD.WIDE R10, R2, 0x4, R206 ;  /* 0x00000004020a7825 */ /* 0x000fca00078e02ce */
[----:B------:R1:W-:Y:S04]  /*25720*/  STL.64 [R1+0xbc0], R10 ;  /* 0x000bc00a01007387 */ /* 0x0003e80000100a00 */
[----:B------:R1:W-:Y:S01]  /*25730*/  LDGSTS.E [R17+0x5c004], desc[UR4][R10.64], !P5 ;  /* 0x5c0040000a117fae */ /* 0x0003e2000e921844 */
[----:B----4-:R-:W-:-:S04]  /*25740*/  IMAD.WIDE R192, R2, 0x4, R192 ;  /* 0x0000000402c07825 */ /* 0x010fc800078e02c0 */
[C---:B------:R-:W-:Y:S01]  /*25750*/  IMAD.WIDE R14, R2.reuse, 0x4, R190 ;  /* 0x00000004020e7825 */ /* 0x040fe200078e02be */
[----:B------:R4:W-:Y:S03]  /*25760*/  LDGSTS.E [R17+0x50008], desc[UR4][R192.64], !P6 ;  /* 0x50008000c0117fae */ /* 0x0009e6000f121844 */
[C---:B---3--:R-:W-:Y:S01]  /*25770*/  IMAD.WIDE R12, R2.reuse, 0x4, R188 ;  /* 0x00000004020c7825 */ /* 0x048fe200078e02bc */
        /* <DEDUP_REMOVED lines=9> */
[----:B-1----:R-:W-:-:S05]  /*25810*/  IMAD.WIDE R10, R2, 0x4, R194 ;  /* 0x00000004020a7825 */ /* 0x002fca00078e02c2 */
[----:B------:R2:W-:Y:S04]  /*25820*/  STL.64 [R1+0xba0], R10 ;  /* 0x000ba00a01007387 */ /* 0x0005e80000100a00 */
[----:B------:R2:W-:Y:S01]  /*25830*/  LDGSTS.E [R17+0x5c008], desc[UR4][R10.64], !P6 ;  /* 0x5c0080000a117fae */ /* 0x0005e2000f121844 */
[----:B----4-:R-:W-:-:S03]  /*25840*/  IMAD.WIDE R192, R2, 0x4, R186 ;  /* 0x0000000402c07825 */ /* 0x010fc600078e02ba */
[----:B------:R-:W4:Y:S01]  /*25850*/  LDL.LU.64 R186, [R1+0xd00] ;  /* 0x000d000001ba7983 */ /* 0x000f220000300a00 */
[----:B---3--:R-:W-:-:S03]  /*25860*/  IMAD.WIDE R14, R2, 0x4, R204 ;  /* 0x00000004020e7825 */ /* 0x008fc600078e02cc */
[----:B------:R-:W3:Y:S01]  /*25870*/  LDL.LU.64 R194, [R1+0xcf8] ;  /* 0x000cf80001c27983 */ /* 0x000ee20000300a00 */
[----:B------:R-:W-:-:S03]  /*25880*/  IMAD.WIDE R12, R2, 0x4, R202 ;  /* 0x00000004020c7825 */ /* 0x000fc600078e02ca */
[----:B------:R1:W-:Y:S04]  /*25890*/  STL.64 [R1+0xb98], R192 ;  /* 0x000b98c001007387 */ /* 0x0003e80000100a00 */
[----:B------:R-:W3:Y:S04]  /*258a0*/  LDL.LU.64 R208, [R1+0xcf0] ;  /* 0x000cf00001d07983 */ /* 0x000ee80000300a00 */
[----:B------:R1:W-:Y:S01]  /*258b0*/  STL.64 [R1+0xb90], R14 ;  /* 0x000b900e01007387 */ /* 0x0003e20000100a00 */
[----:B--2---:R-:W-:-:S03]  /*258c0*/  IMAD.WIDE R10, R2, 0x4, R198 ;  /* 0x00000004020a7825 */ /* 0x004fc600078e02c6 */
[----:B------:R2:W-:Y:S04]  /*258d0*/  STL.64 [R1+0xb88], R12 ;  /* 0x000b880c01007387 */ /* 0x0005e80000100a00 */
[----:B------:R-:W3:Y:S04]  /*258e0*/  LDL.LU.64 R206, [R1+0xce8] ;  /* 0x000ce80001ce7983 */ /* 0x000ee80000300a00 */
[----:B------:R2:W-:Y:S04]  /*258f0*/  STL.64 [R1+0xb80], R10 ;  /* 0x000b800a01007387 */ /* 0x0005e80000100a00 */
[----:B------:R-:W-:Y:S04]  /*25900*/  LDGSTS.E [R17+0x5000c], desc[UR4][R192.64], !P1 ;  /* 0x5000c000c0117fae */ /* 0x000fe8000c921844 */
[----:B------:R1:W-:Y:S04]  /*25910*/  LDGSTS.E [R17+0x5400c], desc[UR4][R14.64], !P1 ;  /* 0x5400c0000e117fae */ /* 0x0003e8000c921844 */
[----:B------:R2:W-:Y:S04]  /*25920*/  LDGSTS.E [R17+0x5800c], desc[UR4][R12.64], !P1 ;  /* 0x5800c0000c117fae */ /* 0x0005e8000c921844 */
[----:B-1----:R-:W3:Y:S04]  /*25930*/  LDL.LU.64 R192, [R1+0xce0] ;  /* 0x000ce00001c07983 */ /* 0x002ee80000300a00 */
[----:B------:R-:W3:Y:S04]  /*25940*/  LDL.LU.64 R204, [R1+0xcd8] ;  /* 0x000cd80001cc7983 */ /* 0x000ee80000300a00 */
[----:B------:R-:W3:Y:S04]  /*25950*/  LDL.LU.64 R202, [R1+0xcd0] ;  /* 0x000cd00001ca7983 */ /* 0x000ee80000300a00 */
[----:B------:R-:W3:Y:S04]  /*25960*/  LDL.LU.64 R198, [R1+0xcc8] ;  /* 0x000cc80001c67983 */ /* 0x000ee80000300a00 */
[----:B------:R1:W-:Y:S01]  /*25970*/  LDGSTS.E [R17+0x5c00c], desc[UR4][R10.64], !P1 ;  /* 0x5c00c0000a117fae */ /* 0x0003e2000c921844 */
[----:B------:R-:W-:-:S04]  /*25980*/  IMAD.WIDE R188, R2, 0x4, R188 ;  /* 0x0000000402bc7825 */ /* 0x000fc800078e02bc */
[C---:B------:R-:W-:Y:S01]  /*25990*/  IMAD.WIDE R14, R2.reuse, 0x4, R210 ;  /* 0x00000004020e7825 */ /* 0x040fe200078e02d2 */
[----:B------:R1:W-:Y:S03]  /*259a0*/  STL.64 [R1+0xb78], R188 ;  /* 0x000b78bc01007387 */ /* 0x0003e60000100a00 */
[C---:B--2---:R-:W-:Y:S01]  /*259b0*/  IMAD.WIDE R12, R2.reuse, 0x4, R200 ;  /* 0x00000004020c7825 */ /* 0x044fe200078e02c8 */
[----:B------:R3:W-:Y:S03]  /*259c0*/  STL.64 [R1+0xb70], R14 ;  /* 0x000b700e01007387 */ /* 0x0007e60000100a00 */
[C---:B-1----:R-:W-:Y:S01]  /*259d0*/  IMAD.WIDE R10, R2.reuse, 0x4, R190 ;  /* 0x00000004020a7825 */ /* 0x042fe200078e02be */
[----:B------:R1:W-:Y:S04]  /*259e0*/  STL.64 [R1+0xb68], R12 ;  /* 0x000b680c01007387 */ /* 0x0003e80000100a00 */
[----:B------:R-:W-:Y:S04]  /*259f0*/  LDGSTS.E [R16+0x40000], desc[UR4][R188.64], !P2 ;  /* 0x40000000bc107fae */ /* 0x000fe8000d121844 */
[----:B------:R2:W-:Y:S04]  /*25a00*/  STL.64 [R1+0xb60], R10 ;  /* 0x000b600a01007387 */ /* 0x0005e80000100a00 */
[----:B------:R3:W-:Y:S04]  /*25a10*/  LDGSTS.E [R16+0x44000], desc[UR4][R14.64], !P2 ;  /* 0x440000000e107fae */ /* 0x0007e8000d121844 */
[----:B------:R-:W2:Y:S04]  /*25a20*/  LDL.LU.64 R188, [R1+0xcc0] ;  /* 0x000cc00001bc7983 */ /* 0x000ea80000300a00 */
[----:B------:R-:W2:Y:S04]  /*25a30*/  LDL.LU.64 R190, [R1+0xcb8] ;  /* 0x000cb80001be7983 */ /* 0x000ea80000300a00 */
[----:B------:R1:W-:Y:S04]  /*25a40*/  LDGSTS.E [R16+0x48000], desc[UR4][R12.64], !P2 ;  /* 0x480000000c107fae */ /* 0x0003e8000d121844 */
[----:B------:R2:W-:Y:S04]  /*25a50*/  LDGSTS.E [R16+0x4c000], desc[UR4][R10.64], !P2 ;  /* 0x4c0000000a107fae */ /* 0x0005e8000d121844 */
[----:B------:R-:W2:Y:S01]  /*25a60*/  LDL.LU.64 R200, [R1+0xcb0] ;  /* 0x000cb00001c87983 */ /* 0x000ea20000300a00 */
[----:B----4-:R-:W-:-:S04]  /*25a70*/  IMAD.WIDE R186, R2, 0x4, R186 ;  /* 0x0000000402ba7825 */ /* 0x010fc800078e02ba */
[C---:B---3--:R-:W-:Y:S01]  /*25a80*/  IMAD.WIDE R14, R2.reuse, 0x4, R194 ;  /* 0x00000004020e7825 */ /* 0x048fe200078e02c2 */
[----:B------:R-:W-:Y:S04]  /*25a90*/  LDGSTS.E [R16+0x40004], desc[UR4][R186.64], !P3 ;  /* 0x40004000ba107fae */ /* 0x000fe8000d921844 */
[----:B------:R-:W3:Y:S01]  /*25aa0*/  LDL.LU.64 R194, [R1+0xca8] ;  /* 0x000ca80001c27983 */ /* 0x000ee20000300a00 */
[----:B-1----:R-:W-:-:S03]  /*25ab0*/  IMAD.WIDE R12, R2, 0x4, R208 ;  /* 0x00000004020c7825 */ /* 0x002fc600078e02d0 */
[----:B------:R1:W-:Y:S04]  /*25ac0*/  STL.64 [R1+0xb58], R186 ;  /* 0x000b58ba01007387 */ /* 0x0003e80000100a00 */
[----:B------:R4:W-:Y:S01]  /*25ad0*/  STL.64 [R1+0xb50], R14 ;  /* 0x000b500e01007387 */ /* 0x0009e20000100a00 */
[----:B--2---:R-:W-:-:S03]  /*25ae0*/  IMAD.WIDE R10, R2, 0x4, R206 ;  /* 0x00000004020a7825 */ /* 0x004fc600078e02ce */
[----:B------:R2:W-:Y:S04]  /*25af0*/  STL.64 [R1+0xb48], R12 ;  /* 0x000b480c01007387 */ /* 0x0005e80000100a00 */
[----:B------:R2:W-:Y:S04]  /*25b00*/  STL.64 [R1+0xb40], R10 ;  /* 0x000b400a01007387 */ /* 0x0005e80000100a00 */
[----:B-1----:R-:W3:Y:S04]  /*25b10*/  LDL.LU.64 R186, [R1+0xca0] ;  /* 0x000ca00001ba7983 */ /* 0x002ee80000300a00 */
[----:B------:R4:W-:Y:S04]  /*25b20*/  LDGSTS.E [R16+0x44004], desc[UR4][R14.64], !P3 ;  /* 0x440040000e107fae */ /* 0x0009e8000d921844 */
[----:B------:R2:W-:Y:S01]  /*25b30*/  LDGSTS.E [R16+0x48004], desc[UR4][R12.64], !P3 ;  /* 0x480040000c107fae */ /* 0x0005e2000d921844 */
[----:B------:R-:W-:-:S03]  /*25b40*/  IMAD.WIDE R192, R2, 0x4, R192 ;  /* 0x0000000402c07825 */ /* 0x000fc600078e02c0 */
[----:B------:R1:W-:Y:S01]  /*25b50*/  LDGSTS.E [R16+0x4c004], desc[UR4][R10.64], !P3 ;  /* 0x4c0040000a107fae */ /* 0x0003e2000d921844 */
[----:B----4-:R-:W-:-:S03]  /*25b60*/  IMAD.WIDE R14, R2, 0x4, R204 ;  /* 0x00000004020e7825 */ /* 0x010fc600078e02cc */
[----:B------:R4:W-:Y:S01]  /*25b70*/  STL.64 [R1+0xb38], R192 ;  /* 0x000b38c001007387 */ /* 0x0009e20000100a00 */
[----:B--2---:R-:W-:-:S03]  /*25b80*/  IMAD.WIDE R12, R2, 0x4, R202 ;  /* 0x00000004020c7825 */ /* 0x004fc600078e02ca */
[----:B------:R-:W2:Y:S04]  /*25b90*/  LDL.LU.64 R210, [R1+0xc98] ;  /* 0x000c980001d27983 */ /* 0x000ea80000300a00 */
[----:B------:R4:W-:Y:S01]  /*25ba0*/  STL.64 [R1+0xb30], R14 ;  /* 0x000b300e01007387 */ /* 0x0009e20000100a00 */
[----:B-1----:R-:W-:-:S03]  /*25bb0*/  IMAD.WIDE R10, R2, 0x4, R198 ;  /* 0x00000004020a7825 */ /* 0x002fc600078e02c6 */
[----:B------:R-:W2:Y:S04]  /*25bc0*/  LDL.LU.64 R204, [R1+0xc90] ;  /* 0x000c900001cc7983 */ /* 0x000ea80000300a00 */
[----:B------:R1:W-:Y:S04]  /*25bd0*/  STL.64 [R1+0xb28], R12 ;  /* 0x000b280c01007387 */ /* 0x0003e80000100a00 */
[----:B------:R-:W2:Y:S01]  /*25be0*/  LDL.LU.64 R198, [R1+0xc88] ;  /* 0x000c880001c67983 */ /* 0x000ea20000300a00 */
[----:B------:R-:W-:Y:S01]  /*25bf0*/  ISETP.GE.U32.AND P4, PT, R252, 0x7fffff2a, PT ;  /* 0x7fffff2afc00780c */ /* 0x000fe20003f86070 */
[----:B------:R-:W-:-:S02]  /*25c00*/  VIADD R252, R7, 0xffffff68 ;  /* 0xffffff6807fc7836 */ /* 0x000fc40000000000 */
[----:B------:R-:W4:Y:S03]  /*25c10*/  LDC R7, c[0x0][0x230] ;  /* 0x00008c00ff077b82 */ /* 0x000f260000000800 */
[----:B------:R-:W-:Y:S01]  /*25c20*/  ISETP.GE.U32.AND P5, PT, R252, 0x7fffff29, PT ;  /* 0x7fffff29fc00780c */ /* 0x000fe20003fa6070 */
[----:B------:R-:W-:-:S04]  /*25c30*/  VIADD R252, R0, 0xffffff4b ;  /* 0xffffff4b00fc7836 */ /* 0x000fc80000000000 */
[----:B------:R-:W1:Y:S01]  /*25c40*/  LDC R0, c[0x0][0x230] ;  /* 0x00008c00ff007b82 */ /* 0x000e620000000800 */
[----:B------:R-:W-:Y:S01]  /*25c50*/  ISETP.GE.U32.AND P6, PT, R252, 0x7fffff0c, PT ;  /* 0x7fffff0cfc00780c */ /* 0x000fe20003fc6070 */
[----:B------:R-:W-:Y:S01]  /*25c60*/  VIADD R252, R196, 0xffffff4a ;  /* 0xffffff4ac4fc7836 */ /* 0x000fe20000000000 */
[----:B------:R4:W-:Y:S05]  /*25c70*/  LDGSTS.E [R16+0x40008], desc[UR4][R192.64], !P4 ;  /* 0x40008000c0107fae */ /* 0x0009ea000e121844 */
[----:B------:R-:W1:Y:S01]  /*25c80*/  LDC R196, c[0x0][0x230] ;  /* 0x00008c00ffc47b82 */ /* 0x000e620000000800 */
[----:B------:R-:W-:Y:S01]  /*25c90*/  ISETP.GE.U32.AND P1, PT, R252, 0x7fffff0b, PT ;  /* 0x7fffff0bfc00780c */ /* 0x000fe20003f26070 */
[----:B------:R3:W-:Y:S04]  /*25ca0*/  STL.64 [R1+0xb20], R10 ;  /* 0x000b200a01007387 */ /* 0x0007e80000100a00 */
[----:B------:R1:W-:Y:S01]  /*25cb0*/  LDGSTS.E [R16+0x44008], desc[UR4][R14.64], !P4 ;  /* 0x440080000e107fae */ /* 0x0003e2000e121844 */
[----:B----4-:R-:W-:Y:S01]  /*25cc0*/  VIADD R252, R7, 0xffffff49 ;  /* 0xffffff4907fc7836 */ /* 0x010fe20000000000 */
[----:B------:R-:W4:Y:S02]  /*25cd0*/  LDC R192, c[0x0][0x230] ;  /* 0x00008c00ffc07b82 */ /* 0x000f240000000800 */
[----:B------:R4:W-:Y:S02]  /*25ce0*/  LDGSTS.E [R16+0x48008], desc[UR4][R12.64], !P4 ;  /* 0x480080000c107fae */ /* 0x0009e4000e121844 */
[----:B------:R-:W-:-:S02]  /*25cf0*/  ISETP.GE.U32.AND P2, PT, R252, 0x7fffff0a, PT ;  /* 0x7fffff0afc00780c */ /* 0x000fc40003f46070 */
[----:B------:R3:W-:Y:S01]  /*25d00*/  LDGSTS.E [R16+0x4c008], desc[UR4][R10.64], !P4 ;  /* 0x4c0080000a107fae */ /* 0x0007e2000e121844 */
[----:B-1----:R-:W-:Y:S01]  /*25d10*/  VIADD R252, R0, 0xffffff48 ;  /* 0xffffff4800fc7836 */ /* 0x002fe20000000000 */
[----:B------:R-:W1:Y:S04]  /*25d20*/  LDC R7, c[0x0][0x230] ;  /* 0x00008c00ff077b82 */ /* 0x000e680000000800 */
[----:B------:R-:W-:Y:S01]  /*25d30*/  ISETP.GE.U32.AND P3, PT, R252, 0x7fffff09, PT ;  /* 0x7fffff09fc00780c */ /* 0x000fe20003f66070 */
[----:B------:R-:W-:-:S03]  /*25d40*/  VIADD R252, R196, 0xffffff67 ;  /* 0xffffff67c4fc7836 */ /* 0x000fc60000000000 */
[----:B------:R-:W1:Y:S01]  /*25d50*/  LDC R0, c[0x0][0x230] ;  /* 0x00008c00ff007b82 */ /* 0x000e620000000800 */
[C---:B------:R-:W-:Y:S02]  /*25d60*/  IMAD.WIDE R196, R2.reuse, 0x4, R188 ;  /* 0x0000000402c47825 */ /* 0x040fe400078e02bc */
[----:B------:R-:W2:Y:S02]  /*25d70*/  LDL.LU.64 R188, [R1+0xc80] ;  /* 0x000c800001bc7983 */ /* 0x000ea40000300a00 */
[C---:B------:R-:W-:Y:S02]  /*25d80*/  IMAD.WIDE R14, R2.reuse, 0x4, R190 ;  /* 0x00000004020e7825 */ /* 0x040fe400078e02be */
[----:B------:R-:W2:Y:S04]  /*25d90*/  LDL.LU.64 R190, [R1+0xc78] ;  /* 0x000c780001be7983 */ /* 0x000ea80000300a00 */
[----:B------:R1:W-:Y:S04]  /*25da0*/  STL.64 [R1+0xb18], R196 ;  /* 0x000b18c401007387 */ /* 0x0003e80000100a00 */
[----:B------:R2:W-:Y:S01]  /*25db0*/  STL.64 [R1+0xb10], R14 ;  /* 0x000b100e01007387 */ /* 0x0005e20000100a00 */
[----:B----4-:R-:W-:-:S03]  /*25dc0*/  IMAD.WIDE R12, R2, 0x4, R200 ;  /* 0x00000004020c7825 */ /* 0x010fc600078e02c8 */
[----:B------:R-:W4:Y:S04]  /*25dd0*/  LDL.LU.64 R208, [R1+0xc70] ;  /* 0x000c700001d07983 */ /* 0x000f280000300a00 */
[----:B------:R1:W-:Y:S04]  /*25de0*/  LDGSTS.E [R16+0x4000c], desc[UR4][R196.64], !P5 ;  /* 0x4000c000c4107fae */ /* 0x0003e8000e921844 */
[----:B------:R2:W-:Y:S04]  /*25df0*/  LDGSTS.E [R16+0x4400c], desc[UR4][R14.64], !P5 ;  /* 0x4400c0000e107fae */ /* 0x0005e8000e921844 */
[----:B------:R2:W-:Y:S01]  /*25e00*/  LDGSTS.E [R16+0x4800c], desc[UR4][R12.64], !P5 ;  /* 0x4800c0000c107fae */ /* 0x0005e2000e921844 */
[----:B---3--:R-:W-:-:S03]  /*25e10*/  IMAD.WIDE R10, R2, 0x4, R194 ;  /* 0x00000004020a7825 */ /* 0x008fc600078e02c2 */
[----:B------:R-:W3:Y:S04]  /*25e20*/  LDL.LU.64 R194, [R1+0xc68] ;  /* 0x000c680001c27983 */ /* 0x000ee80000300a00 */
[----:B------:R2:W-:Y:S04]  /*25e30*/  STL.64 [R1+0xb08], R12 ;  /* 0x000b080c01007387 */ /* 0x0005e80000100a00 */
[----:B------:R2:W-:Y:S04]  /*25e40*/  STL.64 [R1+0xb00], R10 ;  /* 0x000b000a01007387 */ /* 0x0005e80000100a00 */
[----:B------:R2:W-:Y:S01]  /*25e50*/  LDGSTS.E [R16+0x4c00c], desc[UR4][R10.64], !P5 ;  /* 0x4c00c0000a107fae */ /* 0x0005e2000e921844 */
[----:B-1----:R-:W-:-:S03]  /*25e60*/  IMAD.WIDE R196, R2, 0x4, R186 ;  /* 0x0000000402c47825 */ /* 0x002fc600078e02ba */
[----:B------:R-:W3:Y:S04]  /*25e70*/  LDL.LU.64 R186, [R1+0xc60] ;  /* 0x000c600001ba7983 */ /* 0x000ee80000300a00 */
[----:B------:R-:W3:Y:S04]  /*25e80*/  LDL.LU.64 R206, [R1+0xc58] ;  /* 0x000c580001ce7983 */ /* 0x000ee80000300a00 */
[----:B------:R-:W3:Y:S04]  /*25e90*/  LDL.LU.64 R202, [R1+0xc50] ;  /* 0x000c500001ca7983 */ /* 0x000ee80000300a00 */
[----:B------:R1:W-:Y:S04]  /*25ea0*/  STL.64 [R1+0xaf8], R196 ;  /* 0x000af8c401007387 */ /* 0x0003e80000100a00 */
[----:B------:R-:W3:Y:S01]  /*25eb0*/  LDL.LU.64 R200, [R1+0xc48] ;  /* 0x000c480001c87983 */ /* 0x000ee20000300a00 */
[----:B--2---:R-:W-:-:S03]  /*25ec0*/  IMAD.WIDE R14, R2, 0x4, R210 ;  /* 0x00000004020e7825 */ /* 0x004fc600078e02d2 */
[----:B------:R-:W-:Y:S01]  /*25ed0*/  LDGSTS.E [R16+0x50000], desc[UR4][R196.64], !P6 ;  /* 0x50000000c4107fae */ /* 0x000fe2000f121844 */
[----:B------:R-:W-:-:S03]  /*25ee0*/  IMAD.WIDE R12, R2, 0x4, R204 ;  /* 0x00000004020c7825 */ /* 0x000fc600078e02cc */
[----:B------:R2:W-:Y:S01]  /*25ef0*/  STL.64 [R1+0xaf0], R14 ;  /* 0x000af00e01007387 */ /* 0x0005e20000100a00 */
[----:B------:R-:W-:-:S03]  /*25f00*/  IMAD.WIDE R10, R2, 0x4, R198 ;  /* 0x00000004020a7825 */ /* 0x000fc600078e02c6 */
[----:B------:R4:W-:Y:S04]  /*25f10*/  STL.64 [R1+0xae8], R12 ;  /* 0x000ae80c01007387 */ /* 0x0009e80000100a00 */
[----:B------:R3:W-:Y:S04]  /*25f20*/  STL.64 [R1+0xae0], R10 ;  /* 0x000ae00a01007387 */ /* 0x0007e80000100a00 */
[----:B------:R-:W3:Y:S04]  /*25f30*/  LDL.LU.64 R204, [R1+0x638] ;  /* 0x0006380001cc7983 */ /* 0x000ee80000300a00 */
[----:B-1----:R-:W3:Y:S04]  /*25f40*/  LDL.LU.64 R196, [R1+0x608] ;  /* 0x0006080001c47983 */ /* 0x002ee80000300a00 */
[----:B------:R2:W-:Y:S04]  /*25f50*/  LDGSTS.E [R16+0x54000], desc[UR4][R14.64], !P6 ;  /* 0x540000000e107fae */ /* 0x0005e8000f121844 */
[----:B------:R-:W3:Y:S01]  /*25f60*/  LDL.LU.64 R198, [R1+0x5b0] ;  /* 0x0005b00001c67983 */ /* 0x000ee20000300a00 */
[----:B------:R-:W-:Y:S01]  /*25f70*/  ISETP.GE.U32.AND P4, PT, R252, 0x7fffff28, PT ;  /* 0x7fffff28fc00780c */ /* 0x000fe20003f86070 */
[----:B------:R-:W-:-:S02]  /*25f80*/  VIADD R252, R7, 0xffffff66 ;  /* 0xffffff6607fc7836 */ /* 0x000fc40000000000 */
[----:B------:R4:W-:Y:S01]  /*25f90*/  LDGSTS.E [R16+0x58000], desc[UR4][R12.64], !P6 ;  /* 0x580000000c107fae */ /* 0x0009e2000f121844 */
[----:B------:R-:W1:Y:S02]  /*25fa0*/  LDC R7, c[0x0][0x230] ;  /* 0x00008c00ff077b82 */ /* 0x000e640000000800 */
[----:B------:R-:W-:Y:S01]  /*25fb0*/  ISETP.GE.U32.AND P5, PT, R252, 0x7fffff27, PT ;  /* 0x7fffff27fc00780c */ /* 0x000fe20003fa6070 */
[----:B------:R-:W-:Y:S01]  /*25fc0*/  VIADD R252, R0, 0xffffff65 ;  /* 0xffffff6500fc7836 */ /* 0x000fe20000000000 */
[----:B------:R3:W-:Y:S04]  /*25fd0*/  LDGSTS.E [R16+0x5c000], desc[UR4][R10.64], !P6 ;  /* 0x5c0000000a107fae */ /* 0x0007e8000f121844 */
[----:B------:R-:W-:Y:S01]  /*25fe0*/  ISETP.GE.U32.AND P6, PT, R252, 0x7fffff26, PT ;  /* 0x7fffff26fc00780c */ /* 0x000fe20003fc6070 */
[----:B------:R-:W-:Y:S01]  /*25ff0*/  VIADD R252, R192, 0xffffff64 ;  /* 0xffffff64c0fc7836 */ /* 0x000fe20000000000 */
[----:B------:R-:W1:Y:S01]  /*26000*/  LDC R0, c[0x0][0x230] ;  /* 0x00008c00ff007b82 */ /* 0x000e620000000800 */
[----:B--2---:R-:W-:-:S02]  /*26010*/  IMAD.WIDE R14, R2, 0x4, R190 ;  /* 0x00000004020e7825 */ /* 0x004fc400078e02be */
[----:B------:R-:W2:Y:S02]  /*26020*/  LDL.LU.64 R190, [R1+0x580] ;  /* 0x0005800001be7983 */ /* 0x000ea40000300a00 */
[----:B------:R-:W-:-:S05]  /*26030*/  IMAD.WIDE R188, R2, 0x4, R188 ;  /* 0x0000000402bc7825 */ /* 0x000fca00078e02bc */
[----:B------:R1:W-:Y:S01]  /*26040*/  STL.64 [R1+0xad8], R188 ;  /* 0x000ad8bc01007387 */ /* 0x0003e20000100a00 */
[----:B----4-:R-:W-:-:S03]  /*26050*/  IMAD.WIDE R12, R2, 0x4, R208 ;  /* 0x00000004020c7825 */ /* 0x010fc600078e02d0 */
[----:B------:R-:W-:Y:S04]  /*26060*/  LDGSTS.E [R16+0x50004], desc[UR4][R188.64], !P1 ;  /* 0x50004000bc107fae */ /* 0x000fe8000c921844 */
[----:B------:R4:W-:Y:S04]  /*26070*/  STL.64 [R1+0xad0], R14 ;  /* 0x000ad00e01007387 */ /* 0x0009e80000100a00 */
[----:B------:R4:W-:Y:S04]  /*26080*/  LDGSTS.E [R16+0x54004], desc[UR4][R14.64], !P1 ;  /* 0x540040000e107fae */ /* 0x0009e8000c921844 */
[----:B------:R4:W-:Y:S04]  /*26090*/  STL.64 [R1+0xac8], R12 ;  /* 0x000ac80c01007387 */ /* 0x0009e80000100a00 */
[----:B------:R4:W-:Y:S01]  /*260a0*/  LDGSTS.E [R16+0x58004], desc[UR4][R12.64], !P1 ;  /* 0x580040000c107fae */ /* 0x0009e2000c921844 */
[----:B---3--:R-:W-:-:S02]  /*260b0*/  IMAD.WIDE R10, R2, 0x4, R194 ;  /* 0x00000004020a7825 */ /* 0x008fc400078e02c2 */
[----:B------:R-:W3:Y:S03]  /*260c0*/  LDC R194, c[0x0][0x230] ;  /* 0x00008c00ffc27b82 */ /* 0x000ee60000000800 */
[----:B------:R4:W-:Y:S04]  /*260d0*/  STL.64 [R1+0xac0], R10 ;  /* 0x000ac00a01007387 */ /* 0x0009e80000100a00 */
[----:B------:R-:W3:Y:S04]  /*260e0*/  LDL.LU.64 R192, [R1+0x570] ;  /* 0x0005700001c07983 */ /* 0x000ee80000300a00 */
[----:B-1----:R-:W3:Y:S04]  /*260f0*/  LDL.LU.64 R188, [R1+0x560] ;  /* 0x0005600001bc7983 */ /* 0x002ee80000300a00 */
[----:B------:R1:W-:Y:S01]  /*26100*/  LDGSTS.E [R16+0x5c004], desc[UR4][R10.64], !P1 ;  /* 0x5c0040000a107fae */ /* 0x0003e2000c921844 */
[----:B------:R-:W-:-:S04]  /*26110*/  IMAD.WIDE R186, R2, 0x4, R186 ;  /* 0x0000000402ba7825 */ /* 0x000fc800078e02ba */
[C---:B----4-:R-:W-:Y:S01]  /*26120*/  IMAD.WIDE R14, R2.reuse, 0x4, R206 ;  /* 0x00000004020e7825 */ /* 0x050fe200078e02ce */
[----:B------:R4:W-:Y:S03]  /*26130*/  STL.64 [R1+0xab8], R186 ;  /* 0x000ab8ba01007387 */ /* 0x0009e60000100a00 */
[C---:B------:R-:W-:Y:S01]  /*26140*/  IMAD.WIDE R12, R2.reuse, 0x4, R202 ;  /* 0x00000004020c7825 */ /* 0x040fe200078e02ca */
[----:B------:R4:W-:Y:S04]  /*26150*/  STL.64 [R1+0xab0], R14 ;  /* 0x000ab00e01007387 */ /* 0x0009e80000100a00 */
[----:B------:R-:W3:Y:S01]  /*26160*/  LDL.LU.64 R202, [R1+0x550] ;  /* 0x0005500001ca7983 */ /* 0x000ee20000300a00 */
[----:B-1----:R-:W-:-:S03]  /*26170*/  IMAD.WIDE R10, R2, 0x4, R200 ;  /* 0x00000004020a7825 */ /* 0x002fc600078e02c8 */
[----:B------:R1:W-:Y:S04]  /*26180*/  STL.64 [R1+0xaa8], R12 ;  /* 0x000aa80c01007387 */ /* 0x0003e80000100a00 */
[----:B------:R-:W3:Y:S04]  /*26190*/  LDL.LU.64 R200, [R1+0x540] ;  /* 0x0005400001c87983 */ /* 0x000ee80000300a00 */
[----:B------:R2:W-:Y:S04]  /*261a0*/  STL.64 [R1+0xaa0], R10 ;  /* 0x000aa00a01007387 */ /* 0x0005e80000100a00 */
[----:B------:R-:W-:Y:S04]  /*261b0*/  LDGSTS.E [R16+0x50008], desc[UR4][R186.64], !P2 ;  /* 0x50008000ba107fae */ /* 0x000fe8000d121844 */
[----:B------:R1:W-:Y:S04]  /*261c0*/  LDGSTS.E [R16+0x54008], desc[UR4][R14.64], !P2 ;  /* 0x540080000e107fae */ /* 0x0003e8000d121844 */
[----:B------:R1:W-:Y:S04]  /*261d0*/  LDGSTS.E [R16+0x58008], desc[UR4][R12.64], !P2 ;  /* 0x580080000c107fae */ /* 0x0003e8000d121844 */
[----:B----4-:R-:W4:Y:S01]  /*261e0*/  LDL.LU.64 R186, [R1+0x530] ;  /* 0x0005300001ba7983 */ /* 0x010f220000300a00 */
[----:B------:R-:W-:-:S03]  /*261f0*/  IMAD.WIDE R204, R2, 0x4, R204 ;  /* 0x0000000402cc7825 */ /* 0x000fc600078e02cc */
[----:B------:R2:W-:Y:S01]  /*26200*/  LDGSTS.E [R16+0x5c008], desc[UR4][R10.64], !P2 ;  /* 0x5c0080000a107fae */ /* 0x0005e2000d121844 */
[----:B-1----:R-:W-:-:S03]  /*26210*/  IMAD.WIDE R14, R2, 0x4, R196 ;  /* 0x00000004020e7825 */ /* 0x002fc600078e02c4 */
[----:B------:R-:W-:Y:S04]  /*26220*/  LDGSTS.E [R16+0x5000c], desc[UR4][R204.64], !P3 ;  /* 0x5000c000cc107fae */ /* 0x000fe8000d921844 */
[----:B------:R-:W4:Y:S01]  /*26230*/  LDL.LU.64 R196, [R1+0x520] ;  /* 0x0005200001c47983 */ /* 0x000f220000300a00 */
[----:B------:R-:W-:-:S03]  /*26240*/  IMAD.WIDE R12, R2, 0x4, R198 ;  /* 0x00000004020c7825 */ /* 0x000fc600078e02c6 */
[----:B------:R-:W-:Y:S04]  /*26250*/  STL.64 [R1+0xa98], R204 ;  /* 0x000a98cc01007387 */ /* 0x000fe80000100a00 */
[----:B------:R1:W-:Y:S04]  /*26260*/  STL.64 [R1+0xa90], R14 ;  /* 0x000a900e01007387 */ /* 0x0003e80000100a00 */
[----:B------:R-:W4:Y:S04]  /*26270*/  LDL.LU.64 R198, [R1+0x510] ;  /* 0x0005100001c67983 */ /* 0x000f280000300a00 */
[----:B------:R1:W-:Y:S04]  /*26280*/  LDGSTS.E [R16+0x5400c], desc[UR4][R14.64], !P3 ;  /* 0x5400c0000e107fae */ /* 0x0003e8000d921844 */
[----:B------:R1:W-:Y:S01]  /*26290*/  LDGSTS.E [R16+0x5800c], desc[UR4][R12.64], !P3 ;  /* 0x5800c0000c107fae */ /* 0x0003e2000d921844 */
[----:B--2---:R-:W-:-:S03]  /*262a0*/  IMAD.WIDE R10, R2, 0x4, R190 ;  /* 0x00000004020a7825 */ /* 0x004fc600078e02be */
[----:B------:R-:W2:Y:S04]  /*262b0*/  LDL.LU.64 R190, [R1+0x500] ;  /* 0x0005000001be7983 */ /* 0x000ea80000300a00 */
[----:B------:R1:W-:Y:S04]  /*262c0*/  STL.64 [R1+0xa88], R12 ;  /* 0x000a880c01007387 */ /* 0x0003e80000100a00 */
[----:B------:R1:W-:Y:S04]  /*262d0*/  STL.64 [R1+0xa80], R10 ;  /* 0x000a800a01007387 */ /* 0x0003e80000100a00 */
[----:B------:R1:W-:Y:S01]  /*262e0*/  LDGSTS.E [R16+0x5c00c], desc[UR4][R10.64], !P3 ;  /* 0x5c00c0000a107fae */ /* 0x0003e2000d921844 */
[----:B---3--:R-:W-:-:S04]  /*262f0*/  IMAD.WIDE R192, R2, 0x4, R192 ;  /* 0x0000000402c07825 */ /* 0x008fc800078e02c0 */
[C---:B-1----:R-:W-:Y:S01]  /*26300*/  IMAD.WIDE R14, R2.reuse, 0x4, R188 ;  /* 0x00000004020e7825 */ /* 0x042fe200078e02bc */
[----:B------:R-:W-:Y:S04]  /*26310*/  LDGSTS.E [R9+0x40000], desc[UR4][R192.64], !P4 ;  /* 0x40000000c0097fae */ /* 0x000fe8000e121844 */
[----:B------:R-:W3:Y:S04]  /*26320*/  LDL.LU.64 R188, [R1+0x4f0] ;  /* 0x0004f00001bc7983 */ /* 0x000ee80000300a00 */
[----:B------:R-:W3:Y:S04]  /*26330*/  LDL.LU.64 R208, [R1+0x4e0] ;  /* 0x0004e00001d07983 */ /* 0x000ee80000300a00 */
[----:B------:R1:W-:Y:S04]  /*26340*/  STL.64 [R1+0xa78], R192 ;  /* 0x000a78c001007387 */ /* 0x0003e80000100a00 */
[----:B------:R-:W3:Y:S04]  /*26350*/  LDL.LU.64 R206, [R1+0x4d0] ;  /* 0x0004d00001ce7983 */ /* 0x000ee80000300a00 */
[----:B------:R4:W-:Y:S01]  /*26360*/  STL.64 [R1+0xa70], R14 ;  /* 0x000a700e01007387 */ /* 0x0009e20000100a00 */
[----:B------:R-:W-:-:S03]  /*26370*/  IMAD.WIDE R12, R2, 0x4, R202 ;  /* 0x00000004020c7825 */ /* 0x000fc600078e02ca */
[----:B------:R-:W3:Y:S01]  /*26380*/  LDL.LU.64 R204, [R1+0x4c0] ;  /* 0x0004c00001cc7983 */ /* 0x000ee20000300a00 */
[----:B------:R-:W-:-:S03]  /*26390*/  IMAD.WIDE R10, R2, 0x4, R200 ;  /* 0x00000004020a7825 */ /* 0x000fc600078e02c8 */
[----:B------:R4:W-:Y:S04]  /*263a0*/  STL.64 [R1+0xa68], R12 ;  /* 0x000a680c01007387 */ /* 0x0009e80000100a00 */
[----:B------:R2:W-:Y:S04]  /*263b0*/  STL.64 [R1+0xa60], R10 ;  /* 0x000a600a01007387 */ /* 0x0005e80000100a00 */
[----:B-1----:R-:W3:Y:S04]  /*263c0*/  LDL.LU.64 R192, [R1+0x4b0] ;  /* 0x0004b00001c07983 */ /* 0x002ee80000300a00 */
[----:B------:R-:W3:Y:S04]  /*263d0*/  LDL.LU.64 R202, [R1+0x4a0] ;  /* 0x0004a00001ca7983 */ /* 0x000ee80000300a00 */
[----:B------:R1:W-:Y:S01]  /*263e0*/  LDGSTS.E [R9+0x44000], desc[UR4][R14.64], !P4 ;  /* 0x440000000e097fae */ /* 0x0003e2000e121844 */
[----:B----4-:R-:W-:-:S03]  /*263f0*/  IMAD.WIDE R186, R2, 0x4, R186 ;  /* 0x0000000402ba7825 */ /* 0x010fc600078e02ba */
[----:B------:R-:W4:Y:S04]  /*26400*/  LDL.LU.64 R200, [R1+0x490] ;  /* 0x0004900001c87983 */ /* 0x000f280000300a00 */
[----:B------:R2:W-:Y:S04]  /*26410*/  STL.64 [R1+0xa58], R186 ;  /* 0x000a58ba01007387 */ /* 0x0005e80000100a00 */
[----:B------:R1:W-:Y:S02]  /*26420*/  LDGSTS.E [R9+0x48000], desc[UR4][R12.64], !P4 ;  /* 0x480000000c097fae */ /* 0x0003e4000e121844 */
[----:B-1----:R-:W-:-:S02]  /*26430*/  IMAD.WIDE R14, R2, 0x4, R196 ;  /* 0x00000004020e7825 */ /* 0x002fc400078e02c4 */
[----:B------:R2:W-:Y:S04]  /*26440*/  LDGSTS.E [R9+0x4c000], desc[UR4][R10.64], !P4 ;  /* 0x4c0000000a097fae */ /* 0x0005e8000e121844 */
[----:B------:R-:W4:Y:S01]  /*26450*/  LDL.LU.64 R196, [R1+0x480] ;  /* 0x0004800001c47983 */ /* 0x000f220000300a00 */
[----:B------:R-:W-:-:S03]  /*26460*/  IMAD.WIDE R12, R2, 0x4, R198 ;  /* 0x00000004020c7825 */ /* 0x000fc600078e02c6 */
[----:B------:R1:W-:Y:S04]  /*26470*/  STL.64 [R1+0xa50], R14 ;  /* 0x000a500e01007387 */ /* 0x0003e80000100a00 */
[----:B------:R1:W-:Y:S04]  /*26480*/  STL.64 [R1+0xa48], R12 ;  /* 0x000a480c01007387 */ /* 0x0003e80000100a00 */
[----:B------:R-:W-:Y:S04]  /*26490*/  LDGSTS.E [R9+0x40004], desc[UR4][R186.64], !P5 ;  /* 0x40004000ba097fae */ /* 0x000fe8000e921844 */
[----:B------:R1:W-:Y:S01]  /*264a0*/  LDGSTS.E [R9+0x44004], desc[UR4][R14.64], !P5 ;  /* 0x440040000e097fae */ /* 0x0003e2000e921844 */
[----:B------:R-:W-:-:S03]  /*264b0*/  ISETP.GE.U32.AND P1, PT, R252, 0x7fffff25, PT ;  /* 0x7fffff25fc00780c */ /* 0x000fc60003f26070 */
[----:B------:R1:W-:Y:S01]  /*264c0*/  LDGSTS.E [R9+0x48004], desc[UR4][R12.64], !P5 ;  /* 0x480040000c097fae */ /* 0x0003e2000e921844 */
[----:B--2---:R-:W-:-:S05]  /*264d0*/  IMAD.WIDE R10, R2, 0x4, R190 ;  /* 0x00000004020a7825 */ /* 0x004fca00078e02be */
[----:B------:R2:W-:Y:S04]  /*264e0*/  STL.64 [R1+0xa40], R10 ;  /* 0x000a400a01007387 */ /* 0x0005e80000100a00 */
[----:B------:R-:W4:Y:S04]  /*264f0*/  LDL.LU.64 R190, [R1+0x470] ;  /* 0x0004700001be7983 */ /* 0x000f280000300a00 */
[----:B------:R-:W4:Y:S04]  /*26500*/  LDL.LU.64 R198, [R1+0x460] ;  /* 0x0004600001c67983 */ /* 0x000f280000300a00 */
[----:B------:R-:W4:Y:S04]  /*26510*/  LDL.LU.64 R186, [R1+0x450] ;  /* 0x0004500001ba7983 */ /* 0x000f280000300a00 */
[----:B------:R2:W-:Y:S01]  /*26520*/  LDGSTS.E [R9+0x4c004], desc[UR4][R10.64], !P5 ;  /* 0x4c0040000a097fae */ /* 0x0005e2000e921844 */
[----:B---3--:R-:W-:-:S04]  /*26530*/  IMAD.WIDE R188, R2, 0x4, R188 ;  /* 0x0000000402bc7825 */ /* 0x008fc800078e02bc */
[C---:B-1----:R-:W-:Y:S01]  /*26540*/  IMAD.WIDE R14, R2.reuse, 0x4, R208 ;  /* 0x00000004020e7825 */ /* 0x042fe200078e02d0 */
[----:B------:R-:W-:Y:S03]  /*26550*/  STL.64 [R1+0xa38], R188 ;  /* 0x000a38bc01007387 */ /* 0x000fe60000100a00 */
[C---:B------:R-:W-:Y:S01]  /*26560*/  IMAD.WIDE R12, R2.reuse, 0x4, R206 ;  /* 0x00000004020c7825 */ /* 0x040fe200078e02ce */
[----:B------:R1:W-:Y:S04]  /*26570*/  STL.64 [R1+0xa30], R14 ;  /* 0x000a300e01007387 */ /* 0x0003e80000100a00 */
[----:B------:R4:W-:Y:S01]  /*26580*/  STL.64 [R1+0xa28], R12 ;  /* 0x000a280c01007387 */ /* 0x0009e20000100a00 */
[----:B--2---:R-:W-:-:S03]  /*26590*/  IMAD.WIDE R10, R2, 0x4, R204 ;  /* 0x00000004020a7825 */ /* 0x004fc600078e02cc */
[----:B------:R-:W-:Y:S04]  /*265a0*/  LDGSTS.E [R9+0x40008], desc[UR4][R188.64], !P6 ;  /* 0x40008000bc097fae */ /* 0x000fe8000f121844 */
[----:B------:R-:W2:Y:S04]  /*265b0*/  LDL.LU.64 R204, [R1+0x440] ;  /* 0x0004400001cc7983 */ /* 0x000ea80000300a00 */
[----:B------:R1:W-:Y:S04]  /*265c0*/  LDGSTS.E [R9+0x44008], desc[UR4][R14.64], !P6 ;  /* 0x440080000e097fae */ /* 0x0003e8000f121844 */
[----:B------:R3:W-:Y:S01]  /*265d0*/  STL.64 [R1+0xa20], R10 ;  /* 0x000a200a01007387 */ /* 0x0007e20000100a00 */
[----:B------:R-:W-:-:S03]  /*265e0*/  IMAD.WIDE R192, R2, 0x4, R192 ;  /* 0x0000000402c07825 */ /* 0x000fc600078e02c0 */
[----:B------:R4:W-:Y:S01]  /*265f0*/  LDGSTS.E [R9+0x48008], desc[UR4][R12.64], !P6 ;  /* 0x480080000c097fae */ /* 0x0009e2000f121844 */
[----:B-1----:R-:W-:-:S03]  /*26600*/  IMAD.WIDE R14, R2, 0x4, R202 ;  /* 0x00000004020e7825 */ /* 0x002fc600078e02ca */
[----:B------:R3:W-:Y:S04]  /*26610*/  LDGSTS.E [R9+0x4c008], desc[UR4][R10.64], !P6 ;  /* 0x4c0080000a097fae */ /* 0x0007e8000f121844 */
[----:B------:R-:W2:Y:S01]  /*26620*/  LDL.LU.64 R188, [R1+0x430] ;  /* 0x0004300001bc7983 */ /* 0x000ea20000300a00 */
[----:B----4-:R-:W-:-:S03]  /*26630*/  IMAD.WIDE R12, R2, 0x4, R200 ;  /* 0x00000004020c7825 */ /* 0x010fc600078e02c8 */
[----:B------:R-:W4:Y:S04]  /*26640*/  LDL.LU.64 R206, [R1+0x420] ;  /* 0x0004200001ce7983 */ /* 0x000f280000300a00 */
[----:B------:R1:W-:Y:S04]  /*26650*/  STL.64 [R1+0xa18], R192 ;  /* 0x000a18c001007387 */ /* 0x0003e80000100a00 */
[----:B------:R-:W-:Y:S04]  /*26660*/  LDGSTS.E [R9+0x4000c], desc[UR4][R192.64], !P1 ;  /* 0x4000c000c0097fae */ /* 0x000fe8000c921844 */
[----:B------:R-:W-:Y:S01]  /*26670*/  LDGSTS.E [R9+0x4400c], desc[UR4][R14.64], !P1 ;  /* 0x4400c0000e097fae */ /* 0x000fe2000c921844 */
[----:B---3--:R-:W-:-:S03]  /*26680*/  IMAD.WIDE R10, R2, 0x4, R196 ;  /* 0x00000004020a7825 */ /* 0x008fc600078e02c4 */
[----:B------:R-:W3:Y:S04]  /*26690*/  LDL.LU.64 R196, [R1+0x410] ;  /* 0x0004100001c47983 */ /* 0x000ee80000300a00 */
[----:B------:R-:W-:Y:S04]  /*266a0*/  STL.64 [R1+0xa10], R14 ;  /* 0x000a100e01007387 */ /* 0x000fe80000100a00 */
[----:B------:R1:W-:Y:S04]  /*266b0*/  STL.64 [R1+0xa08], R12 ;  /* 0x000a080c01007387 */ /* 0x0003e80000100a00 */
[----:B------:R2:W-:Y:S04]  /*266c0*/  STL.64 [R1+0xa00], R10 ;  /* 0x000a000a01007387 */ /* 0x0005e80000100a00 */
[----:B-1----:R-:W3:Y:S04]  /*266d0*/  LDL.LU.64 R192, [R1+0x400] ;  /* 0x0004000001c07983 */ /* 0x002ee80000300a00 */
[----:B------:R1:W-:Y:S01]  /*266e0*/  LDGSTS.E [R9+0x4800c], desc[UR4][R12.64], !P1 ;  /* 0x4800c0000c097fae */ /* 0x0003e2000c921844 */
[----:B------:R-:W-:-:S02]  /*266f0*/  VIADD R252, R7, 0xffffff47 ;  /* 0xffffff4707fc7836 */ /* 0x000fc40000000000 */
[----:B------:R-:W3:Y:S01]  /*26700*/  LDC R7, c[0x0][0x230] ;  /* 0x00008c00ff077b82 */ /* 0x000ee20000000800 */
[----:B------:R2:W-:Y:S02]  /*26710*/  LDGSTS.E [R9+0x4c00c], desc[UR4][R10.64], !P1 ;  /* 0x4c00c0000a097fae */ /* 0x0005e4000c921844 */
[----:B------:R-:W-:Y:S01]  /*26720*/  ISETP.GE.U32.AND P2, PT, R252, 0x7fffff08, PT ;  /* 0x7fffff08fc00780c */ /* 0x000fe20003f46070 */
[----:B------:R-:W-:-:S04]  /*26730*/  IMAD.WIDE R190, R2, 0x4, R190 ;  /* 0x0000000402be7825 */ /* 0x000fc800078e02be */
[----:B-1----:R-:W-:-:S08]  /*26740*/  IMAD.WIDE R12, R2, 0x4, R186 ;  /* 0x00000004020c7825 */ /* 0x002fd000078e02ba */
[----:B------:R-:W-:Y:S04]  /*26750*/  LDGSTS.E [R9+0x50000], desc[UR4][R190.64], !P2 ;  /* 0x50000000be097fae */ /* 0x000fe8000d121844 */
[----:B------:R-:W3:Y:S04]  /*26760*/  LDL.LU.64 R186, [R1+0x3f0] ;  /* 0x0003f00001ba7983 */ /* 0x000ee80000300a00 */
[----:B------:R1:W-:Y:S04]  /*26770*/  STL.64 [R1+0x9f8], R190 ;  /* 0x0009f8be01007387 */ /* 0x0003e80000100a00 */
[----:B------:R-:W3:Y:S01]  /*26780*/  LDL.LU.64 R202, [R1+0x3e0] ;  /* 0x0003e00001ca7983 */ /* 0x000ee20000300a00 */
[----:B------:R-:W-:-:S05]  /*26790*/  IMAD.WIDE R14, R2, 0x4, R198 ;  /* 0x00000004020e7825 */ /* 0x000fca00078e02c6 */
[----:B------:R4:W-:Y:S04]  /*267a0*/  STL.64 [R1+0x9f0], R14 ;  /* 0x0009f00e01007387 */ /* 0x0009e80000100a00 */
[----:B------:R-:W3:Y:S04]  /*267b0*/  LDL.LU.64 R200, [R1+0x3d0] ;  /* 0x0003d00001c87983 */ /* 0x000ee80000300a00 */
[----:B------:R3:W-:Y:S04]  /*267c0*/  STL.64 [R1+0x9e8], R12 ;  /* 0x0009e80c01007387 */ /* 0x0007e80000100a00 */
[----:B------:R-:W3:Y:S01]  /*267d0*/  LDL.LU.64 R198, [R1+0x3c0] ;  /* 0x0003c00001c67983 */ /* 0x000ee20000300a00 */
[----:B------:R-:W-:-:S02]  /*267e0*/  VIADD R252, R0, 0xffffff46 ;  /* 0xffffff4600fc7836 */ /* 0x000fc40000000000 */
[----:B------:R-:W3:Y:S01]  /*267f0*/  LDC R0, c[0x0][0x230] ;  /* 0x00008c00ff007b82 */ /* 0x000ee20000000800 */
[----:B------:R4:W-:Y:S02]  /*26800*/  LDGSTS.E [R9+0x54000], desc[UR4][R14.64], !P2 ;  /* 0x540000000e097fae */ /* 0x0009e4000d121844 */
[----:B------:R-:W-:Y:S02]  /*26810*/  ISETP.GE.U32.AND P3, PT, R252, 0x7fffff07, PT ;  /* 0x7fffff07fc00780c */ /* 0x000fe40003f66070 */
[----:B------:R3:W-:Y:S01]  /*26820*/  LDGSTS.E [R9+0x58000], desc[UR4][R12.64], !P2 ;  /* 0x580000000c097fae */ /* 0x0007e2000d121844 */
[C---:B--2---:R-:W-:Y:S02]  /*26830*/  IMAD.WIDE R10, R2.reuse, 0x4, R204 ;  /* 0x00000004020a7825 */ /* 0x044fe400078e02cc */
[----:B------:R-:W2:Y:S03]  /*26840*/  LDC R204, c[0x0][0x230] ;  /* 0x00008c00ffcc7b82 */ /* 0x000ea60000000800 */
[----:B------:R3:W-:Y:S04]  /*26850*/  STL.64 [R1+0x9e0], R10 ;  /* 0x0009e00a01007387 */ /* 0x0007e80000100a00 */
[----:B-1----:R-:W2:Y:S04]  /*26860*/  LDL.LU.64 R190, [R1+0x3b0] ;  /* 0x0003b00001be7983 */ /* 0x002ea80000300a00 */
[----:B------:R-:W2:Y:S04]  /*26870*/  LDL.LU.64 R210, [R1+0x3a0] ;  /* 0x0003a00001d27983 */ /* 0x000ea80000300a00 */
[----:B------:R1:W-:Y:S01]  /*26880*/  LDGSTS.E [R9+0x5c000], desc[UR4][R10.64], !P2 ;  /* 0x5c0000000a097fae */ /* 0x0003e2000d121844 */
[----:B------:R-:W-:-:S04]  /*26890*/  IMAD.WIDE R188, R2, 0x4, R188 ;  /* 0x0000000402bc7825 */ /* 0x000fc800078e02bc */
[C---:B----4-:R-:W-:Y:S01]  /*268a0*/  IMAD.WIDE R14, R2.reuse, 0x4, R206 ;  /* 0x00000004020e7825 */ /* 0x050fe200078e02ce */
[----:B------:R4:W-:Y:S04]  /*268b0*/  STL.64 [R1+0x9d8], R188 ;  /* 0x0009d8bc01007387 */ /* 0x0009e80000100a00 */
[----:B------:R-:W2:Y:S04]  /*268c0*/  LDL.LU.64 R208, [R1+0x390] ;  /* 0x0003900001d07983 */ /* 0x000ea80000300a00 */
[----:B------:R4:W-:Y:S04]  /*268d0*/  STL.64 [R1+0x9d0], R14 ;  /* 0x0009d00e01007387 */ /* 0x0009e80000100a00 */
[----:B------:R-:W2:Y:S01]  /*268e0*/  LDL.LU.64 R206, [R1+0x380] ;  /* 0x0003800001ce7983 */ /* 0x000ea20000300a00 */
[----:B---3--:R-:W-:-:S03]  /*268f0*/  IMAD.WIDE R12, R2, 0x4, R196 ;  /* 0x00000004020c7825 */ /* 0x008fc600078e02c4 */
[----:B------:R-:W-:Y:S04]  /*26900*/  LDGSTS.E [R9+0x50004], desc[UR4][R188.64], !P3 ;  /* 0x50004000bc097fae */ /* 0x000fe8000d921844 */
[----:B------:R3:W-:Y:S01]  /*26910*/  STL.64 [R1+0x9c8], R12 ;  /* 0x0009c80c01007387 */ /* 0x0007e20000100a00 */
[----:B------:R-:W-:Y:S02]  /*26920*/  VIADD R252, R194, 0xffffff45 ;  /* 0xffffff45c2fc7836 */ /* 0x000fe40000000000 */
[----:B------:R-:W4:Y:S01]  /*26930*/  LDC R194, c[0x0][0x230] ;  /* 0x00008c00ffc27b82 */ /* 0x000f220000000800 */
[----:B------:R4:W-:Y:S01]  /*26940*/  LDGSTS.E [R9+0x54004], desc[UR4][R14.64], !P3 ;  /* 0x540040000e097fae */ /* 0x0009e2000d921844 */
[----:B-1----:R-:W-:Y:S01]  /*26950*/  IMAD.WIDE R10, R2, 0x4, R192 ;  /* 0x00000004020a7825 */ /* 0x002fe200078e02c0 */
[----:B------:R-:W-:-:S02]  /*26960*/  ISETP.GE.U32.AND P4, PT, R252, 0x7fffff06, PT ;  /* 0x7fffff06fc00780c */ /* 0x000fc40003f86070 */
[----:B------:R3:W-:Y:S04]  /*26970*/  LDGSTS.E [R9+0x58004], desc[UR4][R12.64], !P3 ;  /* 0x580040000c097fae */ /* 0x0007e8000d921844 */
[----:B------:R1:W-:Y:S04]  /*26980*/  STL.64 [R1+0x9c0], R10 ;  /* 0x0009c00a01007387 */ /* 0x0003e80000100a00 */
[----:B------:R-:W2:Y:S04]  /*26990*/  LDL.LU.64 R196, [R1+0x370] ;  /* 0x0003700001c47983 */ /* 0x000ea80000300a00 */
[----:B------:R-:W2:Y:S04]  /*269a0*/  LDL.LU.64 R192, [R1+0x360] ;  /* 0x0003600001c07983 */ /* 0x000ea80000300a00 */
[----:B----4-:R-:W4:Y:S01]  /*269b0*/  LDL.LU.64 R188, [R1+0x350] ;  /* 0x0003500001bc7983 */ /* 0x010f220000300a00 */
[----:B------:R-:W-:-:S02]  /*269c0*/  VIADD R252, R7, 0xffffff44 ;  /* 0xffffff4407fc7836 */ /* 0x000fc40000000000 */
[----:B------:R-:W1:Y:S01]  /*269d0*/  LDC R7, c[0x0][0x230] ;  /* 0x00008c00ff077b82 */ /* 0x000e620000000800 */
[----:B------:R3:W-:Y:S02]  /*269e0*/  LDGSTS.E [R9+0x5c004], desc[UR4][R10.64], !P3 ;  /* 0x5c0040000a097fae */ /* 0x0007e4000d921844 */
[----:B------:R-:W-:Y:S02]  /*269f0*/  ISETP.GE.U32.AND P5, PT, R252, 0x7fffff05, PT ;  /* 0x7fffff05fc00780c */ /* 0x000fe40003fa6070 */
[----:B------:R-:W-:-:S03]  /*26a00*/  IADD3 R252, R0, -0x9d, RZ ;  /* 0xffffff6300fc7810 */ /* 0x000fc60007ffe0ff */
[----:B------:R-:W3:Y:S01]  /*26a10*/  LDC R0, c[0x0][0x230] ;  /* 0x00008c00ff007b82 */ /* 0x000ee20000000800 */
[----:B------:R-:W-:Y:S01]  /*26a20*/  ISETP.GE.U32.AND P6, PT, R252, 0x7fffff24, PT ;  /* 0x7fffff24fc00780c */ /* 0x000fe20003fc6070 */
[----:B------:R-:W-:-:S06]  /*26a30*/  VIADD R252, R194, 0xffffff62 ;  /* 0xffffff62c2fc7836 */ /* 0x000fcc0000000000 */
[----:B------:R-:W3:Y:S01]  /*26a40*/  LDC R194, c[0x0][0x230] ;  /* 0x00008c00ffc27b82 */ /* 0x000ee20000000800 */
[----:B------:R-:W-:-:S05]  /*26a50*/  IMAD.WIDE R186, R2, 0x4, R186 ;  /* 0x0000000402ba7825 */ /* 0x000fca00078e02ba */
[----:B------:R3:W-:Y:S01]  /*26a60*/  STL.64 [R1+0x9b8], R186 ;  /* 0x0009b8ba01007387 */ /* 0x0007e20000100a00 */
[----:B------:R-:W-:Y:S01]  /*26a70*/  IMAD.WIDE R14, R2, 0x4, R202 ;  /* 0x00000004020e7825 */ /* 0x000fe200078e02ca */
[----:B------:R-:W-:Y:S02]  /*26a80*/  ISETP.GE.U32.AND P1, PT, R252, 0x7fffff23, PT ;  /* 0x7fffff23fc00780c */ /* 0x000fe40003f26070 */
[----:B------:R-:W4:Y:S01]  /*26a90*/  LDL.LU.64 R202, [R1+0x340] ;  /* 0x0003400001ca7983 */ /* 0x000f220000300a00 */
[----:B-1----:R-:W-:-:S03]  /*26aa0*/  VIADD R252, R7, 0xffffff61 ;  /* 0xffffff6107fc7836 */ /* 0x002fc60000000000 */
[----:B------:R1:W-:Y:S01]  /*26ab0*/  STL.64 [R1+0x9b0], R14 ;  /* 0x0009b00e01007387 */ /* 0x0003e20000100a00 */
[----:B------:R-:W4:Y:S01]  /*26ac0*/  LDC R7, c[0x0][0x230] ;  /* 0x00008c00ff077b82 */ /* 0x000f220000000800 */
[----:B------:R-:W-:Y:S01]  /*26ad0*/  ISETP.GE.U32.AND P2, PT, R252, 0x7fffff22, PT ;  /* 0x7fffff22fc00780c */ /* 0x000fe20003f46070 */
[----:B---3--:R-:W-:Y:S01]  /*26ae0*/  IMAD.WIDE R12, R2, 0x4, R200 ;  /* 0x00000004020c7825 */ /* 0x008fe200078e02c8 */
[----:B------:R-:W-:Y:S03]  /*26af0*/  LDGSTS.E [R9+0x50008], desc[UR4][R186.64], !P4 ;  /* 0x50008000ba097fae */ /* 0x000fe6000e121844 */
[----:B------:R-:W-:Y:S02]  /*26b00*/  VIADD R252, R0, 0xffffff60 ;  /* 0xffffff6000fc7836 */ /* 0x000fe40000000000 */
[----:B------:R-:W-:Y:S01]  /*26b10*/  IMAD.WIDE R10, R2, 0x4, R198 ;  /* 0x00000004020a7825 */ /* 0x000fe200078e02c6 */
[----:B------:R3:W-:Y:S02]  /*26b20*/  STL.64 [R1+0x9a8], R12 ;  /* 0x0009a80c01007387 */ /* 0x0007e40000100a00 */
[----:B------:R-:W-:Y:S01]  /*26b30*/  ISETP.GE.U32.AND P3, PT, R252, 0x7fffff21, PT ;  /* 0x7fffff21fc00780c */ /* 0x000fe20003f66070 */
[----:B------:R-:W4:Y:S01]  /*26b40*/  LDC R0, c[0x0][0x230] ;  /* 0x00008c00ff007b82 */ /* 0x000f220000000800 */
[----:B------:R-:W-:Y:S01]  /*26b50*/  VIADD R252, R194, 0xffffff43 ;  /* 0xffffff43c2fc7836 */ /* 0x000fe20000000000 */
[----:B------:R3:W-:Y:S04]  /*26b60*/  STL.64 [R1+0x9a0], R10 ;  /* 0x0009a00a01007387 */ /* 0x0007e80000100a00 */
[----:B------:R-:W4:Y:S04]  /*26b70*/  LDL.LU.64 R186, [R1+0x330] ;  /* 0x0003300001ba7983 */ /* 0x000f280000300a00 */
[----:B------:R-:W4:Y:S04]  /*26b80*/  LDL.LU.64 R194, [R1+0x320] ;  /* 0x0003200001c27983 */ /* 0x000f280000300a00 */
[----:B------:R1:W-:Y:S04]  /*26b90*/  LDGSTS.E [R9+0x54008], desc[UR4][R14.64], !P4 ;  /* 0x540080000e097fae */ /* 0x0003e8000e121844 */
[----:B------:R3:W-:Y:S04]  /*26ba0*/  LDGSTS.E [R9+0x58008], desc[UR4][R12.64], !P4 ;  /* 0x580080000c097fae */ /* 0x0007e8000e121844 */
[----:B------:R-:W4:Y:S04]  /*26bb0*/  LDL.LU.64 R200, [R1+0x318] ;  /* 0x0003180001c87983 */ /* 0x000f280000300a00 */
[----:B------:R3:W-:Y:S04]  /*26bc0*/  LDGSTS.E [R9+0x5c008], desc[UR4][R10.64], !P4 ;  /* 0x5c0080000a097fae */ /* 0x0007e8000e121844 */
[----:B------:R-:W4:Y:S01]  /*26bd0*/  LDL.LU.64 R198, [R1+0x308] ;  /* 0x0003080001c67983 */ /* 0x000f220000300a00 */
[----:B------:R-:W-:Y:S01]  /*26be0*/  ISETP.GE.U32.AND P4, PT, R252, 0x7fffff04, PT ;  /* 0x7fffff04fc00780c */ /* 0x000fe20003f86070 */
[----:B--2---:R-:W-:-:S02]  /*26bf0*/  VIADD R252, R204, 0xffffff42 ;  /* 0xffffff42ccfc7836 */ /* 0x004fc40000000000 */
[----:B------:R-:W-:-:S04]  /*26c00*/  IMAD.WIDE R190, R2, 0x4, R190 ;  /* 0x0000000402be7825 */ /* 0x000fc800078e02be */
[C---:B-1----:R-:W-:Y:S01]  /*26c10*/  IMAD.WIDE R14, R2.reuse, 0x4, R210 ;  /* 0x00000004020e7825 */ /* 0x042fe200078e02d2 */
[----:B------:R1:W-:Y:S04]  /*26c20*/  STL.64 [R1+0x998], R190 ;  /* 0x000998be01007387 */ /* 0x0003e80000100a00 */
[----:B------:R2:W-:Y:S04]  /*26c30*/  STL.64 [R1+0x990], R14 ;  /* 0x0009900e01007387 */ /* 0x0005e80000100a00 */
[----:B------:R-:W-:Y:S04]  /*26c40*/  LDGSTS.E [R9+0x5000c], desc[UR4][R190.64], !P5 ;  /* 0x5000c000be097fae */ /* 0x000fe8000e921844 */
[----:B------:R2:W-:Y:S01]  /*26c50*/  LDGSTS.E [R9+0x5400c], desc[UR4][R14.64], !P5 ;  /* 0x5400c0000e097fae */ /* 0x0005e2000e921844 */
[----:B---3--:R-:W-:-:S04]  /*26c60*/  IMAD.WIDE R12, R2, 0x4, R208 ;  /* 0x00000004020c7825 */ /* 0x008fc800078e02d0 */
[C---:B------:R-:W-:Y:S01]  /*26c70*/  IMAD.WIDE R10, R2.reuse, 0x4, R206 ;  /* 0x00000004020a7825 */ /* 0x040fe200078e02ce */
[----:B------:R4:W-:Y:S04]  /*26c80*/  STL.64 [R1+0x988], R12 ;  /* 0x0009880c01007387 */ /* 0x0009e80000100a00 */
[----:B------:R3:W-:Y:S04]  /*26c90*/  STL.64 [R1+0x980], R10 ;  /* 0x0009800a01007387 */ /* 0x0007e80000100a00 */
[----:B-1----:R-:W3:Y:S04]  /*26ca0*/  LDL.LU.64 R190, [R1+0x6c8] ;  /* 0x0006c80001be7983 */ /* 0x002ee80000300a00 */
[----:B------:R4:W-:Y:S04]  /*26cb0*/  LDGSTS.E [R9+0x5800c], desc[UR4][R12.64], !P5 ;  /* 0x5800c0000c097fae */ /* 0x0009e8000e921844 */
[----:B------:R3:W-:Y:S01]  /*26cc0*/  LDGSTS.E [R9+0x5c00c], desc[UR4][R10.64], !P5 ;  /* 0x5c00c0000a097fae */ /* 0x0007e2000e921844 */
[----:B--2---:R-:W-:-:S04]  /*26cd0*/  IMAD.WIDE R14, R2, 0x4, R196 ;  /* 0x00000004020e7825 */ /* 0x004fc800078e02c4 */
[C---:B------:R-:W-:Y:S01]  /*26ce0*/  IMAD.WIDE R196, R2.reuse, 0x4, R192 ;  /* 0x0000000402c47825 */ /* 0x040fe200078e02c0 */
[----:B------:R-:W-:Y:S04]  /*26cf0*/  LDGSTS.E [R8+0x40000], desc[UR4][R14.64], !P6 ;  /* 0x400000000e087fae */ /* 0x000fe8000f121844 */
[----:B------:R-:W2:Y:S01]  /*26d00*/  LDL.LU.64 R192, [R1+0x300] ;  /* 0x0003000001c07983 */ /* 0x000ea20000300a00 */
[----:B----4-:R-:W-:-:S03]  /*26d10*/  IMAD.WIDE R12, R2, 0x4, R188 ;  /* 0x00000004020c7825 */ /* 0x010fc600078e02bc */
[----:B------:R-:W-:Y:S04]  /*26d20*/  STL.64 [R1+0x978], R14 ;  /* 0x0009780e01007387 */ /* 0x000fe80000100a00 */
[----:B------:R-:W4:Y:S04]  /*26d30*/  LDL.LU.64 R204, [R1+0x2f8] ;  /* 0x0002f80001cc7983 */ /* 0x000f280000300a00 */
[----:B------:R1:W-:Y:S04]  /*26d40*/  STL.64 [R1+0x970], R196 ;  /* 0x000970c401007387 */ /* 0x0003e80000100a00 */
[----:B------:R-:W4:Y:S04]  /*26d50*/  LDL.LU.64 R188, [R1+0x2f0] ;  /* 0x0002f00001bc7983 */ /* 0x000f280000300a00 */
[----:B------:R1:W-:Y:S01]  /*26d60*/  LDGSTS.E [R8+0x44000], desc[UR4][R196.64], !P6 ;  /* 0x44000000c4087fae */ /* 0x0003e2000f121844 */
[----:B---3--:R-:W-:-:S03]  /*26d70*/  IMAD.WIDE R10, R2, 0x4, R202 ;  /* 0x00000004020a7825 */ /* 0x008fc600078e02ca */
[----:B------:R3:W-:Y:S01]  /*26d80*/  STL.64 [R1+0x968], R12 ;  /* 0x0009680c01007387 */ /* 0x0007e20000100a00 */
[----:B------:R-:W3:Y:S03]  /*26d90*/  S2R R203, SR_TID.X ;  /* 0x0000000000cb7919 */ /* 0x000ee60000002100 */
[----:B------:R3:W-:Y:S04]  /*26da0*/  LDGSTS.E [R8+0x48000], desc[UR4][R12.64], !P6 ;  /* 0x480000000c087fae */ /* 0x0007e8000f121844 */
[----:B------:R3:W-:Y:S04]  /*26db0*/  STL.64 [R1+0x960], R10 ;  /* 0x0009600a01007387 */ /* 0x0007e80000100a00 */
[----:B------:R3:W-:Y:S01]  /*26dc0*/  LDGSTS.E [R8+0x4c000], desc[UR4][R10.64], !P6 ;  /* 0x4c0000000a087fae */ /* 0x0007e2000f121844 */
[----:B------:R-:W-:-:S04]  /*26dd0*/  IMAD.WIDE R186, R2, 0x4, R186 ;  /* 0x0000000402ba7825 */ /* 0x000fc800078e02ba */
[C---:B-1----:R-:W-:Y:S01]  /*26de0*/  IMAD.WIDE R196, R2.reuse, 0x4, R194 ;  /* 0x0000000402c47825 */ /* 0x042fe200078e02c2 */
[----:B------:R-:W-:Y:S04]  /*26df0*/  LDGSTS.E [R8+0x40004], desc[UR4][R186.64], !P1 ;  /* 0x40004000ba087fae */ /* 0x000fe8000c921844 */
[----:B------:R-:W4:Y:S04]  /*26e00*/  LDL.LU.64 R194, [R1+0x2e8] ;  /* 0x0002e80001c27983 */ /* 0x000f280000300a00 */
[----:B------:R1:W-:Y:S01]  /*26e10*/  STL.64 [R1+0x958], R186 ;  /* 0x000958ba01007387 */ /* 0x0003e20000100a00 */
[----:B---3--:R-:W-:-:S03]  /*26e20*/  IMAD.WIDE R12, R2, 0x4, R200 ;  /* 0x00000004020c7825 */ /* 0x008fc600078e02c8 */
[----:B------:R3:W-:Y:S01]  /*26e30*/  STL.64 [R1+0x950], R196 ;  /* 0x000950c401007387 */ /* 0x0007e20000100a00 */
[----:B------:R-:W-:-:S03]  /*26e40*/  LOP3.LUT R14, R203, 0x3f, RZ, 0xc0, !PT ;  /* 0x0000003fcb0e7812 */ /* 0x000fc600078ec0ff */
[----:B------:R-:W-:Y:S01]  /*26e50*/  LDGSTS.E [R8+0x44004], desc[UR4][R196.64], !P1 ;  /* 0x44004000c4087fae */ /* 0x000fe2000c921844 */
[----:B------:R-:W-:-:S03]  /*26e60*/  IMAD.WIDE R10, R2, 0x4, R198 ;  /* 0x00000004020a7825 */ /* 0x000fc600078e02c6 */
[----:B------:R4:W-:Y:S04]  /*26e70*/  LDGSTS.E [R8+0x48004], desc[UR4][R12.64], !P1 ;  /* 0x480040000c087fae */ /* 0x0009e8000c921844 */
[----:B------:R-:W4:Y:S04]  /*26e80*/  LDL.LU.64 R198, [R1+0x240] ;  /* 0x0002400001c67983 */ /* 0x000f280000300a00 */
[----:B------:R4:W-:Y:S04]  /*26e90*/  STL.64 [R1+0x948], R12 ;  /* 0x0009480c01007387 */ /* 0x0009e80000100a00 */
[----:B------:R4:W-:Y:S04]  /*26ea0*/  STL.64 [R1+0x940], R10 ;  /* 0x0009400a01007387 */ /* 0x0009e80000100a00 */
[----:B-1----:R-:W4:Y:S04]  /*26eb0*/  LDL.LU.64 R186, [R1+0x2e0] ;  /* 0x0002e00001ba7983 */ /* 0x002f280000300a00 */
[----:B------:R-:W4:Y:S04]  /*26ec0*/  LDL.LU.64 R200, [R1+0x2c0] ;  /* 0x0002c00001c87983 */ /* 0x000f280000300a00 */
[----:B---3--:R-:W3:Y:S04]  /*26ed0*/  LDL.LU.64 R196, [R1+0x2a0] ;  /* 0x0002a00001c47983 */ /* 0x008ee80000300a00 */
[----:B------:R-:W3:Y:S04]  /*26ee0*/  LDL.LU.64 R202, [R1+0x280] ;  /* 0x0002800001ca7983 */ /* 0x000ee80000300a00 */
[----:B------:R1:W-:Y:S01]  /*26ef0*/  LDGSTS.E [R8+0x4c004], desc[UR4][R10.64], !P1 ;  /* 0x4c0040000a087fae */ /* 0x0003e2000c921844 */
[----:B------:R-:W-:-:S05]  /*26f00*/  IMAD.WIDE R190, R2, 0x4, R190 ;  /* 0x0000000402be7825 */ /* 0x000fca00078e02be */
[----:B------:R1:W-:Y:S04]  /*26f10*/  STL.64 [R1+0xc60], R190 ;  /* 0x000c60be01007387 */ /* 0x0003e80000100a00 */
[----:B------:R-:W3:Y:S04]  /*26f20*/  LDL.LU.64 R208, [R1+0x260] ;  /* 0x0002600001d07983 */ /* 0x000ee80000300a00 */
[----:B------:R-:W-:Y:S01]  /*26f30*/  LDGSTS.E [R8+0x40008], desc[UR4][R190.64], !P2 ;  /* 0x40008000be087fae */ /* 0x000fe2000d121844 */
[----:B--2---:R-:W-:-:S05]  /*26f40*/  IMAD.WIDE R192, R2, 0x4, R192 ;  /* 0x0000000402c07825 */ /* 0x004fca00078e02c0 */
[----:B------:R2:W-:Y:S01]  /*26f50*/  STL.64 [R1+0xc58], R192 ;  /* 0x000c58c001007387 */ /* 0x0005e20000100a00 */
[----:B----4-:R-:W-:-:S03]  /*26f60*/  IMAD.WIDE R12, R2, 0x4, R204 ;  /* 0x00000004020c7825 */ /* 0x010fc600078e02cc */
[----:B------:R-:W-:Y:S04]  /*26f70*/  LDGSTS.E [R8+0x44008], desc[UR4][R192.64], !P2 ;  /* 0x44008000c0087fae */ /* 0x000fe8000d121844 */
[----:B------:R4:W-:Y:S01]  /*26f80*/  LDGSTS.E [R8+0x48008], desc[UR4][R12.64], !P2 ;  /* 0x480080000c087fae */ /* 0x0009e2000d121844 */
[----:B-1----:R-:W-:-:S03]  /*26f90*/  IMAD.WIDE R10, R2, 0x4, R188 ;  /* 0x00000004020a7825 */ /* 0x002fc600078e02bc */
[----:B------:R-:W3:Y:S04]  /*26fa0*/  LDL.LU.64 R188, [R1+0x2d8] ;  /* 0x0002d80001bc7983 */ /* 0x000ee80000300a00 */
[----:B------:R4:W-:Y:S04]  /*26fb0*/  STL.64 [R1+0xc50], R12 ;  /* 0x000c500c01007387 */ /* 0x0009e80000100a00 */
[----:B------:R1:W-:Y:S04]  /*26fc0*/  STL.64 [R1+0xc48], R10 ;  /* 0x000c480a01007387 */ /* 0x0003e80000100a00 */
[----:B------:R-:W3:Y:S04]  /*26fd0*/  LDL.LU.64 R190, [R1+0x2d0] ;  /* 0x0002d00001be7983 */ /* 0x000ee80000300a00 */
[----:B--2---:R-:W2:Y:S04]  /*26fe0*/  LDL.LU.64 R192, [R1+0x2c8] ;  /* 0x0002c80001c07983 */ /* 0x004ea80000300a00 */
[----:B------:R-:W2:Y:S04]  /*26ff0*/  LDL.LU.64 R216, [R1+0x2b8] ;  /* 0x0002b80001d87983 */ /* 0x000ea80000300a00 */
[----:B------:R2:W-:Y:S01]  /*27000*/  LDGSTS.E [R8+0x4c008], desc[UR4][R10.64], !P2 ;  /* 0x4c0080000a087fae */ /* 0x0005e2000d121844 */
[----:B------:R-:W-:-:S03]  /*27010*/  IMAD.WIDE R210, R4, 0x4, R194 ;  /* 0x0000000404d27825 */ /* 0x000fc600078e02c2 */
[----:B------:R-:W2:Y:S04]  /*27020*/  LDL.LU.64 R194, [R1+0x2b0] ;  /* 0x0002b00001c27983 */ /* 0x000ea80000300a00 */
[----:B------:R-:W2:Y:S01]  /*27030*/  LDL.LU.64 R214, [R1+0x2a8] ;  /* 0x0002a80001d67983 */ /* 0x000ea20000300a00 */
[----:B----4-:R-:W-:-:S03]  /*27040*/  IMAD.WIDE R12, R4, 0x4, R198 ;  /* 0x00000004040c7825 */ /* 0x010fc600078e02c6 */
[----:B------:R-:W4:Y:S04]  /*27050*/  LDL.LU.64 R198, [R1+0x298] ;  /* 0x0002980001c67983 */ /* 0x000f280000300a00 */
[----:B------:R-:W4:Y:S01]  /*27060*/  LDL.LU.64 R218, [R1+0x290] ;  /* 0x0002900001da7983 */ /* 0x000f220000300a00 */
[----:B------:R-:W-:-:S04]  /*27070*/  IMAD.WIDE R186, R2, 0x4, R186 ;  /* 0x0000000402ba7825 */ /* 0x000fc800078e02ba */
[C---:B------:R-:W-:Y:S01]  /*27080*/  IMAD.WIDE R206, R2.reuse, 0x4, R200 ;  /* 0x0000000402ce7825 */ /* 0x040fe200078e02c8 */
[----:B------:R-:W-:Y:S04]  /*27090*/  LDGSTS.E [R8+0x4000c], desc[UR4][R186.64], !P3 ;  /* 0x4000c000ba087fae */ /* 0x000fe8000d921844 */
[----:B------:R-:W4:Y:S04]  /*270a0*/  LDL.LU.64 R200, [R1+0x288] ;  /* 0x0002880001c87983 */ /* 0x000f280000300a00 */
[----:B------:R-:W4:Y:S01]  /*270b0*/  LDL.LU.64 R204, [R1+0x278] ;  /* 0x0002780001cc7983 */ /* 0x000f220000300a00 */
[----:B---3--:R-:W-:-:S03]  /*270c0*/  IMAD.WIDE R196, R2, 0x4, R196 ;  /* 0x0000000402c47825 */ /* 0x008fc600078e02c4 */
[----:B------:R-:W-:Y:S01]  /*270d0*/  STL.64 [R1+0x938], R210 ;  /* 0x000938d201007387 */ /* 0x000fe20000100a00 */
[----:B------:R-:W-:-:S03]  /*270e0*/  IMAD.WIDE R202, R2, 0x4, R202 ;  /* 0x0000000402ca7825 */ /* 0x000fc600078e02ca */
[----:B------:R-:W3:Y:S04]  /*270f0*/  LDL.LU.64 R228, [R1+0x270] ;  /* 0x0002700001e47983 */ /* 0x000ee80000300a00 */
[----:B------:R-:W3:Y:S04]  /*27100*/  LDL.LU.64 R226, [R1+0x268] ;  /* 0x0002680001e27983 */ /* 0x000ee80000300a00 */
[----:B------:R3:W-:Y:S04]  /*27110*/  STL.64 [R1+0x928], R186 ;  /* 0x000928ba01007387 */ /* 0x0007e80000100a00 */
[----:B------:R-:W3:Y:S04]  /*27120*/  LDL.LU.64 R212, [R1+0x258] ;  /* 0x0002580001d47983 */ /* 0x000ee80000300a00 */
[----:B------:R-:W3:Y:S04]  /*27130*/  LDL.LU.64 R224, [R1+0x250] ;  /* 0x0002500001e07983 */ /* 0x000ee80000300a00 */
[----:B------:R-:W-:Y:S04]  /*27140*/  STL.64 [R1+0x920], R206 ;  /* 0x000920ce01007387 */ /* 0x000fe80000100a00 */
[----:B------:R-:W3:Y:S04]  /*27150*/  LDL.LU.64 R222, [R1+0x248] ;  /* 0x0002480001de7983 */ /* 0x000ee80000300a00 */
[----:B------:R-:W-:Y:S04]  /*27160*/  STL.64 [R1+0x918], R196 ;  /* 0x000918c401007387 */ /* 0x000fe80000100a00 */
[----:B------:R-:W-:Y:S01]  /*27170*/  STL.64 [R1+0x910], R202 ;  /* 0x000910ca01007387 */ /* 0x000fe20000100a00 */
[----:B------:R-:W-:-:S05]  /*27180*/  IMAD.WIDE R188, R2, 0x4, R188 ;  /* 0x0000000402bc7825 */ /* 0x000fca00078e02bc */
[----:B------:R3:W-:Y:S04]  /*27190*/  STL.64 [R1+0x900], R188 ;  /* 0x000900bc01007387 */ /* 0x0007e80000100a00 */
[----:B-1----:R-:W3:Y:S04]  /*271a0*/  LDL.LU.64 R10, [R1+0x238] ;  /* 0x00023800010a7983 */ /* 0x002ee80000300a00 */
[----:B------:R-:W3:Y:S01]  /*271b0*/  LDL.LU.64 R220, [R1+0x230] ;  /* 0x0002300001dc7983 */ /* 0x000ee20000300a00 */
[----:B------:R-:W-:-:S03]  /*271c0*/  IMAD.WIDE R208, R2, 0x4, R208 ;  /* 0x0000000402d07825 */ /* 0x000fc600078e02d0 */
[----:B------:R-:W-:Y:S01]  /*271d0*/  LDGSTS.E [R8+0x4400c], desc[UR4][R188.64], !P3 ;  /* 0x4400c000bc087fae */ /* 0x000fe2000d921844 */
[----:B------:R-:W-:-:S04]  /*271e0*/  IMAD.WIDE R190, R2, 0x4, R190 ;  /* 0x0000000402be7825 */ /* 0x000fc800078e02be */
[C---:B--2---:R-:W-:Y:S01]  /*271f0*/  IMAD.WIDE R192, R2.reuse, 0x4, R192 ;  /* 0x0000000402c07825 */ /* 0x044fe200078e02c0 */
[----:B------:R-:W-:Y:S03]  /*27200*/  STL.64 [R1+0x908], R208 ;  /* 0x000908d001007387 */ /* 0x000fe60000100a00 */
[C---:B------:R-:W-:Y:S01]  /*27210*/  IMAD.WIDE R216, R2.reuse, 0x4, R216 ;  /* 0x0000000402d87825 */ /* 0x040fe200078e02d8 */
[----:B------:R1:W-:Y:S04]  /*27220*/  STL.64 [R1+0x8f8], R190 ;  /* 0x0008f8be01007387 */ /* 0x0003e80000100a00 */
[----:B------:R2:W-:Y:S04]  /*27230*/  STL.64 [R1+0x8f0], R192 ;  /* 0x0008f0c001007387 */ /* 0x0005e80000100a00 */
[----:B------:R2:W-:Y:S04]  /*27240*/  STL.64 [R1+0x8e8], R216 ;  /* 0x0008e8d801007387 */ /* 0x0005e80000100a00 */
[----:B------:R-:W-:Y:S04]  /*27250*/  LDGSTS.E [R8+0x4800c], desc[UR4][R190.64], !P3 ;  /* 0x4800c000be087fae */ /* 0x000fe8000d921844 */
[----:B------:R-:W-:Y:S04]  /*27260*/  LDGSTS.E [R8+0x4c00c], desc[UR4][R192.64], !P3 ;  /* 0x4c00c000c0087fae */ /* 0x000fe8000d921844 */
[----:B------:R-:W-:Y:S01]  /*27270*/  LDGSTS.E [R8+0x50000], desc[UR4][R206.64], !P4 ;  /* 0x50000000ce087fae */ /* 0x000fe2000e121844 */
[----:B------:R-:W-:-:S03]  /*27280*/  IMAD.WIDE R194, R2, 0x4, R194 ;  /* 0x0000000402c27825 */ /* 0x000fc600078e02c2 */
[----:B------:R-:W-:Y:S01]  /*27290*/  LDGSTS.E [R8+0x54000], desc[UR4][R216.64], !P4 ;  /* 0x54000000d8087fae */ /* 0x000fe2000e121844 */
[----:B------:R-:W-:-:S03]  /*272a0*/  IMAD.WIDE R214, R2, 0x4, R214 ;  /* 0x0000000402d67825 */ /* 0x000fc600078e02d6 */
[----:B------:R2:W-:Y:S04]  /*272b0*/  STL.64 [R1+0x8e0], R194 ;  /* 0x0008e0c201007387 */ /* 0x0005e80000100a00 */
[----:B------:R2:W-:Y:S04]  /*272c0*/  STL.64 [R1+0x8d8], R214 ;  /* 0x0008d8d601007387 */ /* 0x0005e80000100a00 */
[----:B------:R-:W-:Y:S04]  /*272d0*/  LDGSTS.E [R8+0x58000], desc[UR4][R194.64], !P4 ;  /* 0x58000000c2087fae */ /* 0x000fe8000e121844 */
[----:B------:R-:W-:Y:S01]  /*272e0*/  LDGSTS.E [R8+0x5c000], desc[UR4][R214.64], !P4 ;  /* 0x5c000000d6087fae */ /* 0x000fe2000e121844 */
[----:B----4-:R-:W-:-:S04]  /*272f0*/  IMAD.WIDE R198, R2, 0x4, R198 ;  /* 0x0000000402c67825 */ /* 0x010fc800078e02c6 */
[C---:B------:R-:W-:Y:S01]  /*27300*/  IMAD.WIDE R218, R2.reuse, 0x4, R218 ;  /* 0x0000000402da7825 */ /* 0x040fe200078e02da */
[----:B------:R4:W-:Y:S04]  /*27310*/  STL.64 [R1+0x8d0], R198 ;  /* 0x0008d0c601007387 */ /* 0x0009e80000100a00 */
[----:B------:R4:W-:Y:S01]  /*27320*/  STL.64 [R1+0x8c8], R218 ;  /* 0x0008c8da01007387 */ /* 0x0009e20000100a00 */
[----:B------:R-:W-:-:S04]  /*27330*/  IMAD.WIDE R200, R2, 0x4, R200 ;  /* 0x0000000402c87825 */ /* 0x000fc800078e02c8 */
[C---:B------:R-:W-:Y:S01]  /*27340*/  IMAD.WIDE R204, R2.reuse, 0x4, R204 ;  /* 0x0000000402cc7825 */ /* 0x040fe200078e02cc */
[----:B------:R4:W-:Y:S03]  /*27350*/  STL.64 [R1+0x8c0], R200 ;  /* 0x0008c0c801007387 */ /* 0x0009e60000100a00 */
[C---:B---3--:R-:W-:Y:S01]  /*27360*/  IMAD.WIDE R228, R2.reuse, 0x4, R228 ;  /* 0x0000000402e47825 */ /* 0x048fe200078e02e4 */
[----:B------:R3:W-:Y:S03]  /*27370*/  STL.64 [R1+0x8b8], R204 ;  /* 0x0008b8cc01007387 */ /* 0x0007e60000100a00 */
[C---:B------:R-:W-:Y:S01]  /*27380*/  IMAD.WIDE R226, R2.reuse, 0x4, R226 ;  /* 0x0000000402e27825 */ /* 0x040fe200078e02e2 */
[----:B------:R-:W-:Y:S03]  /*27390*/  STL.64 [R1+0x8b0], R228 ;  /* 0x0008b0e401007387 */ /* 0x000fe60000100a00 */
[C---:B------:R-:W-:Y:S01]  /*273a0*/  IMAD.WIDE R212, R2.reuse, 0x4, R212 ;  /* 0x0000000402d47825 */ /* 0x040fe200078e02d4 */
[----:B------:R-:W-:Y:S03]  /*273b0*/  STL.64 [R1+0x8a8], R226 ;  /* 0x0008a8e201007387 */ /* 0x000fe60000100a00 */
[C---:B------:R-:W-:Y:S01]  /*273c0*/  IMAD.WIDE R224, R2.reuse, 0x4, R224 ;  /* 0x0000000402e07825 */ /* 0x040fe200078e02e0 */
[----:B------:R3:W-:Y:S03]  /*273d0*/  STL.64 [R1+0x8a0], R212 ;  /* 0x0008a0d401007387 */ /* 0x0007e60000100a00 */
[----:B------:R-:W-:Y:S01]  /*273e0*/  IMAD.WIDE R222, R2, 0x4, R222 ;  /* 0x0000000402de7825 */ /* 0x000fe200078e02de */
[----:B------:R-:W-:Y:S04]  /*273f0*/  STL.64 [R1+0x898], R224 ;  /* 0x000898e001007387 */ /* 0x000fe80000100a00 */
[----:B------:R3:W-:Y:S04]  /*27400*/  STL.64 [R1+0x890], R222 ;  /* 0x000890de01007387 */ /* 0x0007e80000100a00 */
[----:B------:R-:W3:Y:S04]  /*27410*/  LDL.LU.64 R186, [R1+0x3338] ;  /* 0x0033380001ba7983 */ /* 0x000ee80000300a00 */
[----:B------:R-:W3:Y:S04]  /*27420*/  LDL.LU.64 R188, [R1+0x3330] ;  /* 0x0033300001bc7983 */ /* 0x000ee80000300a00 */
[----:B-1----:R-:W3:Y:S01]  /*27430*/  LDL.LU.64 R190, [R1+0x3328] ;  /* 0x0033280001be7983 */ /* 0x002ee20000300a00 */
[----:B------:R-:W-:-:S05]  /*27440*/  IMAD.WIDE R220, R4, 0x4, R220 ;  /* 0x0000000404dc7825 */ /* 0x000fca00078e02dc */
[----:B------:R1:W-:Y:S04]  /*27450*/  STL.64 [R1+0x880], R220 ;  /* 0x000880dc01007387 */ /* 0x0003e80000100a00 */
[----:B--2---:R-:W2:Y:S04]  /*27460*/  LDL.LU.64 R192, [R1+0x3320] ;  /* 0x0033200001c07983 */ /* 0x004ea80000300a00 */
[----:B------:R-:W2:Y:S04]  /*27470*/  LDL.LU.64 R206, [R1+0x228] ;  /* 0x0002280001ce7983 */ /* 0x000ea80000300a00 */
[----:B------:R-:W1:Y:S04]  /*27480*/  LDL.LU.64 R216, [R1+0x220] ;  /* 0x0002200001d87983 */ /* 0x000e680000300a00 */
[----:B------:R-:W2:Y:S04]  /*27490*/  LDL.LU.64 R194, [R1+0x3318] ;  /* 0x0033180001c27983 */ /* 0x000ea80000300a00 */
[----:B------:R-:W2:Y:S01]  /*274a0*/  LDL.LU.64 R214, [R1+0x218] ;  /* 0x0002180001d67983 */ /* 0x000ea20000300a00 */
[----:B------:R-:W-:Y:S01]  /*274b0*/  VIADD R0, R0, 0xffffff40 ;  /* 0xffffff4000007836 */ /* 0x000fe20000000000 */
[----:B------:R-:W-:Y:S01]  /*274c0*/  ISETP.GE.U32.AND P5, PT, R252, 0x7fffff03, PT ;  /* 0x7fffff03fc00780c */ /* 0x000fe20003fa6070 */
[----:B------:R-:W-:Y:S01]  /*274d0*/  VIADD R252, R7, 0xffffff41 ;  /* 0xffffff4107fc7836 */ /* 0x000fe20000000000 */
[----:B------:R-:W-:-:S02]  /*274e0*/  UISETP.GT.AND UP1, UPT, UR6, 0xff, UPT ;  /* 0x000000ff0600788c */ /* 0x000fc4000bf24270 */
[----:B------:R-:W-:Y:S02]  /*274f0*/  ISETP.GE.AND P6, PT, R14, R0, PT ;  /* 0x000000000e00720c */ /* 0x000fe40003fc6270 */
[----:B------:R-:W-:Y:S02]  /*27500*/  ISETP.GE.U32.AND P1, PT, R252, 0x7fffff02, PT ;  /* 0x7fffff02fc00780c */ /* 0x000fe40003f26070 */
[----:B------:R-:W-:Y:S02]  /*27510*/  SEL R252, RZ, 0x4, P6 ;  /* 0x00000004fffc7807 */ /* 0x000fe40003000000 */
[----:B------:R-:W-:-:S03]  /*27520*/  PLOP3.LUT P6, PT, PT, PT, UP1, 0x80, 0x0 ;  /* 0x000000000000781c */ /* 0x000fc60003fcf018 */
[----:B------:R-:W-:Y:S01]  /*27530*/  LDGSTS.E [R8+0x50004], desc[UR4][R196.64], !P5 ;  /* 0x50004000c4087fae */ /* 0x000fe2000e921844 */
[----:B------:R-:W-:Y:S02]  /*27540*/  SEL R252, R252, RZ, P6 ;  /* 0x000000fffcfc7207 */ /* 0x000fe40003000000 */
[----:B------:R-:W-:Y:S01]  /*27550*/  ISETP.GE.U32.AND P6, PT, R0, 0x7fffff01, PT ;  /* 0x7fffff010000780c */ /* 0x000fe20003fc6070 */
[----:B------:R-:W-:Y:S04]  /*27560*/  LDGSTS.E [R8+0x54004], desc[UR4][R198.64], !P5 ;  /* 0x54004000c6087fae */ /* 0x000fe8000e921844 */
[----:B------:R-:W-:Y:S04]  /*27570*/  LDGSTS.E [R8+0x58004], desc[UR4][R218.64], !P5 ;  /* 0x58004000da087fae */ /* 0x000fe8000e921844 */
[----:B------:R-:W2:Y:S04]  /*27580*/  LDL.LU.64 R196, [R1+0x3310] ;  /* 0x0033100001c47983 */ /* 0x000ea80000300a00 */
[----:B----4-:R-:W4:Y:S04]  /*27590*/  LDL.LU.64 R198, [R1+0x3308] ;  /* 0x0033080001c67983 */ /* 0x010f280000300a00 */
[----:B------:R-:W-:Y:S04]  /*275a0*/  LDGSTS.E [R8+0x5c004], desc[UR4][R200.64], !P5 ;  /* 0x5c004000c8087fae */ /* 0x000fe8000e921844 */
[----:B------:R-:W4:Y:S04]  /*275b0*/  LDL.LU.64 R218, [R1+0x210] ;  /* 0x0002100001da7983 */ /* 0x000f280000300a00 */
[----:B------:R-:W-:Y:S04]  /*275c0*/  LDGSTS.E [R8+0x50008], desc[UR4][R202.64], !P1 ;  /* 0x50008000ca087fae */ /* 0x000fe8000c921844 */
[----:B------:R-:W-:Y:S04]  /*275d0*/  LDGSTS.E [R8+0x54008], desc[UR4][R204.64], !P1 ;  /* 0x54008000cc087fae */ /* 0x000fe8000c921844 */
[----:B------:R-:W4:Y:S04]  /*275e0*/  LDL.LU.64 R200, [R1+0x3300] ;  /* 0x0033000001c87983 */ /* 0x000f280000300a00 */
[----:B------:R-:W-:Y:S04]  /*275f0*/  LDGSTS.E [R8+0x58008], desc[UR4][R228.64], !P1 ;  /* 0x58008000e4087fae */ /* 0x000fe8000c921844 */
[----:B------:R-:W4:Y:S04]  /*27600*/  LDL.LU.64 R202, [R1+0x32f8] ;  /* 0x0032f80001ca7983 */ /* 0x000f280000300a00 */
[----:B------:R2:W-:Y:S04]  /*27610*/  LDGSTS.E [R8+0x5c008], desc[UR4][R226.64], !P1 ;  /* 0x5c008000e2087fae */ /* 0x0005e8000c921844 */
[----:B---3--:R-:W3:Y:S04]  /*27620*/  LDL.LU.64 R204, [R1+0x32f0] ;  /* 0x0032f00001cc7983 */ /* 0x008ee80000300a00 */
[----:B------:R-:W-:Y:S01]  /*27630*/  LDGSTS.E [R8+0x5000c], desc[UR4][R208.64], !P6 ;  /* 0x5000c000d0087fae */ /* 0x000fe2000f121844 */
[----:B------:R-:W-:-:S03]  /*27640*/  VIADD R15, R6, 0x100000 ;  /* 0x00100000060f7836 */ /* 0x000fc60000000000 */
[----:B------:R-:W-:Y:S04]  /*27650*/  LDGSTS.E [R8+0x5400c], desc[UR4][R212.64], !P6 ;  /* 0x5400c000d4087fae */ /* 0x000fe8000f121844 */
[----:B------:R-:W-:Y:S04]  /*27660*/  LDGSTS.E [R8+0x5800c], desc[UR4][R224.64], !P6 ;  /* 0x5800c000e0087fae */ /* 0x000fe8000f121844 */
[----:B------:R-:W3:Y:S04]  /*27670*/  LDL.LU.64 R208, [R1+0x208] ;  /* 0x0002080001d07983 */ /* 0x000ee80000300a00 */
[----:B------:R-:W3:Y:S04]  /*27680*/  LDL.LU.64 R212, [R1+0x200] ;  /* 0x0002000001d47983 */ /* 0x000ee80000300a00 */
[----:B------:R-:W-:Y:S01]  /*27690*/  LDGSTS.E [R8+0x5c00c], desc[UR4][R222.64], !P6 ;  /* 0x5c00c000de087fae */ /* 0x000fe2000f121844 */
[----:B------:R-:W-:Y:S01]  /*276a0*/  VIADD R7, R6, 0x100000 ;  /* 0x0010000006077836 */ /* 0x000fe20000000000 */
[----:B------:R-:W-:Y:S01]  /*276b0*/  ISETP.NE.U32.AND P2, PT, R252, RZ, PT ;  /* 0x000000fffc00720c */ /* 0x000fe20003f45070 */
[----:B------:R-:W-:Y:S01]  /*276c0*/  VIADD R0, R6, 0x100000 ;  /* 0x0010000006007836 */ /* 0x000fe20000000000 */
[----:B------:R-:W0:Y:S01]  /*276d0*/  LDGDEPBAR ;  /* 0x00000000000079af */ /* 0x000e220000000000 */
[----:B------:R-:W-:-:S03]  /*276e0*/  IMAD.WIDE R10, R4, 0x4, R10 ;  /* 0x00000004040a7825 */ /* 0x000fc600078e020a */
[----:B------:R-:W-:Y:S04]  /*276f0*/  LDGSTS.E [R15+0x40000], desc[UR4][R210.64], P0 ;  /* 0x40000000d20f7fae */ /* 0x000fe80008121844 */
[----:B------:R-:W3:Y:S01]  /*27700*/  LDL.LU.64 R222, [R1+0x1f8] ;  /* 0x0001f80001de7983 */ /* 0x000ee20000300a00 */
[----:B------:R-:W-:-:S03]  /*27710*/  VIADD R252, R6, 0x100000 ;  /* 0x0010000006fc7836 */ /* 0x000fc60000000000 */
[----:B------:R-:W-:Y:S04]  /*27720*/  LDGSTS.E [R7+0x40400], desc[UR4][R12.64], P0 ;  /* 0x404000000c077fae */ /* 0x000fe80008121844 */
[----:B------:R-:W3:Y:S04]  /*27730*/  LDL.LU.64 R210, [R1+0x1f0] ;  /* 0x0001f00001d27983 */ /* 0x000ee80000300a00 */
[----:B------:R-:W-:Y:S04]  /*27740*/  LDGSTS.E [R0+0x40800], desc[UR4][R10.64], P0 ;  /* 0x408000000a007fae */ /* 0x000fe80008121844 */
[----:B------:R1:W-:Y:S01]  /*27750*/  LDGSTS.E [R252+0x40c00], desc[UR4][R220.64], P0 ;  /* 0x40c00000dcfc7fae */ /* 0x0003e20008121844 */
[----:B--2---:R-:W-:-:S03]  /*27760*/  IMAD.WIDE R226, R4, 0x4, R206 ;  /* 0x0000000404e27825 */ /* 0x004fc600078e02ce */
[----:B------:R-:W2:Y:S01]  /*27770*/  LDL.LU.64 R206, [R1+0x1e8] ;  /* 0x0001e80001ce7983 */ /* 0x000ea20000300a00 */
[----:B-1----:R-:W-:-:S03]  /*27780*/  IMAD.WIDE R220, R4, 0x4, R216 ;  /* 0x0000000404dc7825 */ /* 0x002fc600078e02d8 */
[----:B------:R-:W2:Y:S04]  /*27790*/  LDL.LU.64 R216, [R1+0x1e0] ;  /* 0x0001e00001d87983 */ /* 0x000ea80000300a00 */
[----:B------:R-:W-:Y:S01]  /*277a0*/  STL.64 [R1+0x878], R226 ;  /* 0x000878e201007387 */ /* 0x000fe20000100a00 */
[----:B------:R-:W-:-:S03]  /*277b0*/  IMAD.WIDE R224, R4, 0x4, R214 ;  /* 0x0000000404e07825 */ /* 0x000fc600078e02d6 */
[----:B------:R-:W2:Y:S04]  /*277c0*/  LDL.LU.64 R214, [R1+0x1d8] ;  /* 0x0001d80001d67983 */ /* 0x000ea80000300a00 */
[----:B------:R1:W-:Y:S04]  /*277d0*/  STL.64 [R1+0x870], R220 ;  /* 0x000870dc01007387 */ /* 0x0003e80000100a00 */
[----:B------:R3:W-:Y:S04]  /*277e0*/  LDGSTS.E [R15+0x41000], desc[UR4][R226.64], P0 ;  /* 0x41000000e20f7fae */ /* 0x0007e80008121844 */
[----:B------:R-:W-:Y:S04]  /*277f0*/  STL.64 [R1+0x868], R224 ;  /* 0x000868e001007387 */ /* 0x000fe80000100a00 */
[----:B------:R-:W-:Y:S04]  /*27800*/  LDGSTS.E [R7+0x41400], desc[UR4][R220.64], P0 ;  /* 0x41400000dc077fae */ /* 0x000fe80008121844 */
[----:B------:R-:W-:Y:S04]  /*27810*/  LDGSTS.E [R0+0x41800], desc[UR4][R224.64], P0 ;  /* 0x41800000e0007fae */ /* 0x000fe80008121844 */
[----:B-1----:R-:W2:Y:S01]  /*27820*/  LDL.LU.64 R220, [R1+0x1d0] ;  /* 0x0001d00001dc7983 */ /* 0x002ea20000300a00 */
[----:B----4-:R-:W-:-:S05]  /*27830*/  IMAD.WIDE R218, R4, 0x4, R218 ;  /* 0x0000000404da7825 */ /* 0x010fca00078e02da */
[----:B------:R1:W-:Y:S04]  /*27840*/  STL.64 [R1+0x860], R218 ;  /* 0x000860da01007387 */ /* 0x0003e80000100a00 */
[----:B------:R1:W-:Y:S01]  /*27850*/  LDGSTS.E [R252+0x41c00], desc[UR4][R218.64], P0 ;  /* 0x41c00000dafc7fae */ /* 0x0003e20008121844 */
[----:B---3--:R-:W-:-:S03]  /*27860*/  IMAD.WIDE R226, R4, 0x4, R208 ;  /* 0x0000000404e27825 */ /* 0x008fc600078e02d0 */
[----:B------:R-:W3:Y:S01]  /*27870*/  LDL.LU.64 R208, [R1+0x1c8] ;  /* 0x0001c80001d07983 */ /* 0x000ee20000300a00 */
[----:B-1----:R-:W-:-:S03]  /*27880*/  IMAD.WIDE R218, R4, 0x4, R212 ;  /* 0x0000000404da7825 */ /* 0x002fc600078e02d4 */
[----:B------:R-:W4:Y:S04]  /*27890*/  LDL.LU.64 R212, [R1+0x1c0] ;  /* 0x0001c00001d47983 */ /* 0x000f280000300a00 */
[----:B------:R-:W-:Y:S04]  /*278a0*/  STL.64 [R1+0x858], R226 ;  /* 0x000858e201007387 */ /* 0x000fe80000100a00 */
[----:B------:R-:W-:Y:S04]  /*278b0*/  LDGSTS.E [R15+0x42000], desc[UR4][R226.64], P0 ;  /* 0x42000000e20f7fae */ /* 0x000fe80008121844 */
[----:B------:R-:W-:Y:S01]  /*278c0*/  LDGSTS.E [R7+0x42400], desc[UR4][R218.64], P0 ;  /* 0x42400000da077fae */ /* 0x000fe20008121844 */
[----:B------:R-:W-:-:S03]  /*278d0*/  IMAD.WIDE R224, R4, 0x4, R222 ;  /* 0x0000000404e07825 */ /* 0x000fc600078e02de */
[----:B------:R-:W4:Y:S04]  /*278e0*/  LDL.LU.64 R222, [R1+0x1b8] ;  /* 0x0001b80001de7983 */ /* 0x000f280000300a00 */
[----:B------:R1:W-:Y:S01]  /*278f0*/  STL.64 [R1+0x850], R218 ;  /* 0x000850da01007387 */ /* 0x0003e20000100a00 */
[----:B------:R-:W-:-:S03]  /*27900*/  IMAD.WIDE R210, R4, 0x4, R210 ;  /* 0x0000000404d27825 */ /* 0x000fc600078e02d2 */
[----:B------:R-:W-:Y:S04]  /*27910*/  STL.64 [R1+0x848], R224 ;  /* 0x000848e001007387 */ /* 0x000fe80000100a00 */
[----:B------:R-:W-:Y:S04]  /*27920*/  LDGSTS.E [R0+0x42800], desc[UR4][R224.64], P0 ;  /* 0x42800000e0007fae */ /* 0x000fe80008121844 */
[----:B-1----:R-:W4:Y:S04]  /*27930*/  LDL.LU.64 R218, [R1+0x1b0] ;  /* 0x0001b00001da7983 */ /* 0x002f280000300a00 */
[----:B------:R2:W-:Y:S04]  /*27940*/  STL.64 [R1+0x840], R210 ;  /* 0x000840d201007387 */ /* 0x0005e80000100a00 */
[----:B------:R2:W-:Y:S02]  /*27950*/  LDGSTS.E [R252+0x42c00], desc[UR4][R210.64], P0 ;  /* 0x42c00000d2fc7fae */ /* 0x0005e40008121844 */
[----:B--2---:R-:W-:-:S02]  /*27960*/  IMAD.WIDE R210, R4, 0x4, R206 ;  /* 0x0000000404d27825 */ /* 0x004fc400078e02ce */
[----:B------:R-:W2:Y:S02]  /*27970*/  LDL.LU.64 R206, [R1+0x1a8] ;  /* 0x0001a80001ce7983 */ /* 0x000ea40000300a00 */
[C---:B------:R-:W-:Y:S02]  /*27980*/  IMAD.WIDE R226, R4.reuse, 0x4, R216 ;  /* 0x0000000404e27825 */ /* 0x040fe400078e02d8 */
[----:B------:R-:W2:Y:S04]  /*27990*/  LDL.LU.64 R216, [R1+0x1a0] ;  /* 0x0001a00001d87983 */ /* 0x000ea80000300a00 */
[----:B------:R1:W-:Y:S01]  /*279a0*/  STL.64 [R1+0x838], R210 ;  /* 0x000838d201007387 */ /* 0x0003e20000100a00 */
[----:B------:R-:W-:-:S03]  /*279b0*/  IMAD.WIDE R224, R4, 0x4, R214 ;  /* 0x0000000404e07825 */ /* 0x000fc600078e02d6 */
[----:B------:R-:W2:Y:S04]  /*279c0*/  LDL.LU.64 R214, [R1+0x198] ;  /* 0x0001980001d67983 */ /* 0x000ea80000300a00 */
[----:B------:R3:W-:Y:S04]  /*279d0*/  STL.64 [R1+0x830], R226 ;  /* 0x000830e201007387 */ /* 0x0007e80000100a00 */
[----:B------:R-:W-:Y:S04]  /*279e0*/  STL.64 [R1+0x828], R224 ;  /* 0x000828e001007387 */ /* 0x000fe80000100a00 */
[----:B------:R-:W-:Y:S04]  /*279f0*/  LDGSTS.E [R15+0x43000], desc[UR4][R210.64], P0 ;  /* 0x43000000d20f7fae */ /* 0x000fe80008121844 */
[----:B------:R3:W-:Y:S04]  /*27a00*/  LDGSTS.E [R7+0x43400], desc[UR4][R226.64], P0 ;  /* 0x43400000e2077fae */ /* 0x0007e80008121844 */
[----:B------:R-:W-:Y:S04]  /*27a10*/  LDGSTS.E [R0+0x43800], desc[UR4][R224.64], P0 ;  /* 0x43800000e0007fae */ /* 0x000fe80008121844 */
[----:B-1----:R-:W2:Y:S01]  /*27a20*/  LDL.LU.64 R210, [R1+0x190] ;  /* 0x0001900001d27983 */ /* 0x002ea20000300a00 */
[----:B------:R-:W-:-:S05]  /*27a30*/  IMAD.WIDE R220, R4, 0x4, R220 ;  /* 0x0000000404dc7825 */ /* 0x000fca00078e02dc */
[----:B------:R4:W-:Y:S04]  /*27a40*/  STL.64 [R1+0x820], R220 ;  /* 0x000820dc01007387 */ /* 0x0009e80000100a00 */
[----:B------:R4:W-:Y:S01]  /*27a50*/  LDGSTS.E [R252+0x43c00], desc[UR4][R220.64], P0 ;  /* 0x43c00000dcfc7fae */ /* 0x0009e20008121844 */
[----:B---3--:R-:W-:-:S03]  /*27a60*/  IMAD.WIDE R226, R4, 0x4, R208 ;  /* 0x0000000404e27825 */ /* 0x008fc600078e02d0 */
[----:B------:R-:W3:Y:S01]  /*27a70*/  LDL.LU.64 R208, [R1+0x188] ;  /* 0x0001880001d07983 */ /* 0x000ee20000300a00 */
[----:B----4-:R-:W-:-:S03]  /*27a80*/  IMAD.WIDE R220, R4, 0x4, R212 ;  /* 0x0000000404dc7825 */ /* 0x010fc600078e02d4 */
[----:B------:R-:W4:Y:S04]  /*27a90*/  LDL.LU.64 R212, [R1+0x180] ;  /* 0x0001800001d47983 */ /* 0x000f280000300a00 */
[----:B------:R-:W-:Y:S04]  /*27aa0*/  STL.64 [R1+0x818], R226 ;  /* 0x000818e201007387 */ /* 0x000fe80000100a00 */
[----:B------:R2:W-:Y:S04]  /*27ab0*/  LDGSTS.E [R15+0x44000], desc[UR4][R226.64], P0 ;  /* 0x44000000e20f7fae */ /* 0x0005e80008121844 */
[----:B------:R-:W-:Y:S01]  /*27ac0*/  LDGSTS.E [R7+0x44400], desc[UR4][R220.64], P0 ;  /* 0x44400000dc077fae */ /* 0x000fe20008121844 */
[----:B------:R-:W-:-:S03]  /*27ad0*/  IMAD.WIDE R224, R4, 0x4, R222 ;  /* 0x0000000404e07825 */ /* 0x000fc600078e02de */
[----:B------:R-:W4:Y:S04]  /*27ae0*/  LDL.LU.64 R222, [R1+0x178] ;  /* 0x0001780001de7983 */ /* 0x000f280000300a00 */
[----:B------:R1:W-:Y:S04]  /*27af0*/  STL.64 [R1+0x810], R220 ;  /* 0x000810dc01007387 */ /* 0x0003e80000100a00 */
[----:B------:R2:W-:Y:S04]  /*27b00*/  STL.64 [R1+0x808], R224 ;  /* 0x000808e001007387 */ /* 0x0005e80000100a00 */
[----:B------:R2:W-:Y:S01]  /*27b10*/  LDGSTS.E [R0+0x44800], desc[UR4][R224.64], P0 ;  /* 0x44800000e0007fae */ /* 0x0005e20008121844 */
[----:B------:R-:W-:-:S03]  /*27b20*/  IMAD.WIDE R218, R4, 0x4, R218 ;  /* 0x0000000404da7825 */ /* 0x000fc600078e02da */
[----:B-1----:R-:W4:Y:S04]  /*27b30*/  LDL.LU.64 R220, [R1+0x170] ;  /* 0x0001700001dc7983 */ /* 0x002f280000300a00 */
[----:B------:R1:W-:Y:S04]  /*27b40*/  STL.64 [R1+0x800], R218 ;  /* 0x000800da01007387 */ /* 0x0003e80000100a00 */
[----:B------:R-:W-:Y:S01]  /*27b50*/  LDGSTS.E [R252+0x44c00], desc[UR4][R218.64], P0 ;  /* 0x44c00000dafc7fae */ /* 0x000fe20008121844 */
[----:B--2---:R-:W-:-:S03]  /*27b60*/  IMAD.WIDE R226, R4, 0x4, R206 ;  /* 0x0000000404e27825 */ /* 0x004fc600078e02ce */
[----:B------:R-:W2:Y:S01]  /*27b70*/  LDL.LU.64 R206, [R1+0x168] ;  /* 0x0001680001ce7983 */ /* 0x000ea20000300a00 */
[----:B------:R-:W-:-:S03]  /*27b80*/  IMAD.WIDE R224, R4, 0x4, R216 ;  /* 0x0000000404e07825 */ /* 0x000fc600078e02d8 */
[----:B-1----:R-:W2:Y:S04]  /*27b90*/  LDL.LU.64 R218, [R1+0x160] ;  /* 0x0001600001da7983 */ /* 0x002ea80000300a00 */
[----:B------:R-:W-:Y:S04]  /*27ba0*/  STL.64 [R1+0x7f8], R226 ;  /* 0x0007f8e201007387 */ /* 0x000fe80000100a00 */
[----:B------:R-:W-:Y:S01]  /*27bb0*/  STL.64 [R1+0x7f0], R224 ;  /* 0x0007f0e001007387 */ /* 0x000fe20000100a00 */
[----:B------:R-:W-:-:S03]  /*27bc0*/  IMAD.WIDE R214, R4, 0x4, R214 ;  /* 0x0000000404d67825 */ /* 0x000fc600078e02d6 */
[----:B------:R-:W-:Y:S04]  /*27bd0*/  LDGSTS.E [R15+0x45000], desc[UR4][R226.64], P0 ;  /* 0x45000000e20f7fae */ /* 0x000fe80008121844 */
[----:B------:R-:W-:Y:S04]  /*27be0*/  LDGSTS.E [R7+0x45400], desc[UR4][R224.64], P0 ;  /* 0x45400000e0077fae */ /* 0x000fe80008121844 */
[----:B------:R-:W-:Y:S01]  /*27bf0*/  LDGSTS.E [R0+0x45800], desc[UR4][R214.64], P0 ;  /* 0x45800000d6007fae */ /* 0x000fe20008121844 */
[----:B------:R-:W-:-:S03]  /*27c00*/  IMAD.WIDE R216, R4, 0x4, R210 ;  /* 0x0000000404d87825 */ /* 0x000fc600078e02d2 */
[----:B------:R-:W2:Y:S04]  /*27c10*/  LDL.LU.64 R210, [R1+0x158] ;  /* 0x0001580001d27983 */ /* 0x000ea80000300a00 */
[----:B------:R1:W-:Y:S04]  /*27c20*/  STL.64 [R1+0x7e8], R214 ;  /* 0x0007e8d601007387 */ /* 0x0003e80000100a00 */
[----:B------:R3:W-:Y:S04]  /*27c30*/  STL.64 [R1+0x7e0], R216 ;  /* 0x0007e0d801007387 */ /* 0x0007e80000100a00 */
[----:B------:R3:W-:Y:S04]  /*27c40*/  LDGSTS.E [R252+0x45c00], desc[UR4][R216.64], P0 ;  /* 0x45c00000d8fc7fae */ /* 0x0007e80008121844 */
[----:B-1----:R-:W2:Y:S01]  /*27c50*/  LDL.LU.64 R214, [R1+0x150] ;  /* 0x0001500001d67983 */ /* 0x002ea20000300a00 */
[----:B---3--:R-:W-:-:S03]  /*27c60*/  IMAD.WIDE R216, R4, 0x4, R208 ;  /* 0x0000000404d87825 */ /* 0x008fc600078e02d0 */
[----:B------:R-:W3:Y:S01]  /*27c70*/  LDL.LU.64 R208, [R1+0x148] ;  /* 0x0001480001d07983 */ /* 0x000ee20000300a00 */
[----:B----4-:R-:W-:-:S03]  /*27c80*/  IMAD.WIDE R226, R4, 0x4, R212 ;  /* 0x0000000404e27825 */ /* 0x010fc600078e02d4 */
[----:B------:R-:W4:Y:S04]  /*27c90*/  LDL.LU.64 R212, [R1+0x140] ;  /* 0x0001400001d47983 */ /* 0x000f280000300a00 */
[----:B------:R1:W-:Y:S04]  /*27ca0*/  STL.64 [R1+0x7d8], R216 ;  /* 0x0007d8d801007387 */ /* 0x0003e80000100a00 */
[----:B------:R-:W-:Y:S04]  /*27cb0*/  LDGSTS.E [R15+0x46000], desc[UR4][R216.64], P0 ;  /* 0x46000000d80f7fae */ /* 0x000fe80008121844 */
[----:B------:R2:W-:Y:S01]  /*27cc0*/  LDGSTS.E [R7+0x46400], desc[UR4][R226.64], P0 ;  /* 0x46400000e2077fae */ /* 0x0005e20008121844 */
[----:B------:R-:W-:-:S03]  /*27cd0*/  IMAD.WIDE R224, R4, 0x4, R222 ;  /* 0x0000000404e07825 */ /* 0x000fc600078e02de */
[----:B------:R-:W4:Y:S04]  /*27ce0*/  LDL.LU.64 R222, [R1+0x138] ;  /* 0x0001380001de7983 */ /* 0x000f280000300a00 */
[----:B------:R2:W-:Y:S04]  /*27cf0*/  STL.64 [R1+0x7d0], R226 ;  /* 0x0007d0e201007387 */ /* 0x0005e80000100a00 */
[----:B------:R-:W-:Y:S04]  /*27d00*/  STL.64 [R1+0x7c8], R224 ;  /* 0x0007c8e001007387 */ /* 0x000fe80000100a00 */
[----:B-1----:R-:W4:Y:S01]  /*27d10*/  LDL.LU.64 R216, [R1+0x130] ;  /* 0x0001300001d87983 */ /* 0x002f220000300a00 */
[----:B------:R-:W-:-:S03]  /*27d20*/  IMAD.WIDE R220, R4, 0x4, R220 ;  /* 0x0000000404dc7825 */ /* 0x000fc600078e02dc */
[----:B------:R1:W-:Y:S04]  /*27d30*/  LDGSTS.E [R0+0x46800], desc[UR4][R224.64], P0 ;  /* 0x46800000e0007fae */ /* 0x0003e80008121844 */
[----:B------:R1:W-:Y:S04]  /*27d40*/  STL.64 [R1+0x7c0], R220 ;  /* 0x0007c0dc01007387 */ /* 0x0003e80000100a00 */
[----:B------:R-:W-:Y:S01]  /*27d50*/  LDGSTS.E [R252+0x46c00], desc[UR4][R220.64], P0 ;  /* 0x46c00000dcfc7fae */ /* 0x000fe20008121844 */
[----:B--2---:R-:W-:-:S03]  /*27d60*/  IMAD.WIDE R228, R4, 0x4, R206 ;  /* 0x0000000404e47825 */ /* 0x004fc600078e02ce */
[----:B------:R-:W2:Y:S01]  /*27d70*/  LDL.LU.64 R206, [R1+0x128] ;  /* 0x0001280001ce7983 */ /* 0x000ea20000300a00 */
[----:B------:R-:W-:-:S03]  /*27d80*/  IMAD.WIDE R226, R4, 0x4, R218 ;  /* 0x0000000404e27825 */ /* 0x000fc600078e02da */
[----:B-1----:R-:W2:Y:S04]  /*27d90*/  LDL.LU.64 R220, [R1+0x120] ;  /* 0x0001200001dc7983 */ /* 0x002ea80000300a00 */
[----:B------:R-:W-:Y:S04]  /*27da0*/  STL.64 [R1+0x7b8], R228 ;  /* 0x0007b8e401007387 */ /* 0x000fe80000100a00 */
[----:B------:R-:W2:Y:S04]  /*27db0*/  LDL.LU.64 R218, [R1+0x118] ;  /* 0x0001180001da7983 */ /* 0x000ea80000300a00 */
[----:B------:R3:W-:Y:S04]  /*27dc0*/  STL.64 [R1+0x7b0], R226 ;  /* 0x0007b0e201007387 */ /* 0x0007e80000100a00 */
[----:B------:R-:W-:Y:S04]  /*27dd0*/  LDGSTS.E [R15+0x47000], desc[UR4][R228.64], P0 ;  /* 0x47000000e40f7fae */ /* 0x000fe80008121844 */
[----:B------:R3:W-:Y:S01]  /*27de0*/  LDGSTS.E [R7+0x47400], desc[UR4][R226.64], P0 ;  /* 0x47400000e2077fae */ /* 0x0007e20008121844 */
[----:B------:R-:W-:-:S03]  /*27df0*/  IMAD.WIDE R224, R4, 0x4, R210 ;  /* 0x0000000404e07825 */ /* 0x000fc600078e02d2 */
[----:B------:R-:W2:Y:S04]  /*27e00*/  LDL.LU.64 R210, [R1+0x110] ;  /* 0x0001100001d27983 */ /* 0x000ea80000300a00 */
[----:B------:R-:W-:Y:S04]  /*27e10*/  STL.64 [R1+0x7a8], R224 ;  /* 0x0007a8e001007387 */ /* 0x000fe80000100a00 */
[----:B------:R1:W-:Y:S01]  /*27e20*/  LDGSTS.E [R0+0x47800], desc[UR4][R224.64], P0 ;  /* 0x47800000e0007fae */ /* 0x0003e20008121844 */
[----:B------:R-:W-:-:S05]  /*27e30*/  IMAD.WIDE R214, R4, 0x4, R214 ;  /* 0x0000000404d67825 */ /* 0x000fca00078e02d6 */
[----:B------:R1:W-:Y:S04]  /*27e40*/  STL.64 [R1+0x7a0], R214 ;  /* 0x0007a0d601007387 */ /* 0x0003e80000100a00 */
[----:B------:R-:W-:Y:S01]  /*27e50*/  LDGSTS.E [R252+0x47c00], desc[UR4][R214.64], P0 ;  /* 0x47c00000d6fc7fae */ /* 0x000fe20008121844 */
[----:B---3--:R-:W-:-:S03]  /*27e60*/  IMAD.WIDE R226, R4, 0x4, R208 ;  /* 0x0000000404e27825 */ /* 0x008fc600078e02d0 */
[----:B------:R-:W3:Y:S01]  /*27e70*/  LDL.LU.64 R208, [R1+0x108] ;  /* 0x0001080001d07983 */ /* 0x000ee20000300a00 */
[----:B----4-:R-:W-:-:S03]  /*27e80*/  IMAD.WIDE R212, R4, 0x4, R212 ;  /* 0x0000000404d47825 */ /* 0x010fc600078e02d4 */
[----:B-1----:R-:W4:Y:S04]  /*27e90*/  LDL.LU.64 R214, [R1+0x100] ;  /* 0x0001000001d67983 */ /* 0x002f280000300a00 */
[----:B------:R-:W-:Y:S04]  /*27ea0*/  STL.64 [R1+0x798], R226 ;  /* 0x000798e201007387 */ /* 0x000fe80000100a00 */
[----:B------:R1:W-:Y:S04]  /*27eb0*/  STL.64 [R1+0x790], R212 ;  /* 0x000790d401007387 */ /* 0x0003e80000100a00 */
[----:B------:R-:W-:Y:S01]  /*27ec0*/  LDGSTS.E [R15+0x50000], desc[UR4][R226.64], P0 ;  /* 0x50000000e20f7fae */ /* 0x000fe20008121844 */
[----:B------:R-:W-:-:S03]  /*27ed0*/  IMAD.WIDE R224, R4, 0x4, R222 ;  /* 0x0000000404e07825 */ /* 0x000fc600078e02de */
[----:B------:R-:W-:Y:S04]  /*27ee0*/  LDGSTS.E [R7+0x50400], desc[UR4][R212.64], P0 ;  /* 0x50400000d4077fae */ /* 0x000fe80008121844 */
[----:B------:R-:W-:Y:S01]  /*27ef0*/  LDGSTS.E [R0+0x50800], desc[UR4][R224.64], P0 ;  /* 0x50800000e0007fae */ /* 0x000fe20008121844 */
[----:B------:R-:W-:-:S03]  /*27f00*/  IMAD.WIDE R222, R4, 0x4, R216 ;  /* 0x0000000404de7825 */ /* 0x000fc600078e02d8 */
[----:B------:R-:W4:Y:S04]  /*27f10*/  LDL.LU.64 R216, [R1+0xf8] ;  /* 0x0000f80001d87983 */ /* 0x000f280000300a00 */
[----:B------:R-:W-:Y:S04]  /*27f20*/  STL.64 [R1+0x788], R224 ;  /* 0x000788e001007387 */ /* 0x000fe80000100a00 */
[----:B------:R2:W-:Y:S04]  /*27f30*/  STL.64 [R1+0x780], R222 ;  /* 0x000780de01007387 */ /* 0x0005e80000100a00 */
[----:B-1----:R-:W4:Y:S04]  /*27f40*/  LDL.LU.64 R212, [R1+0xf0] ;  /* 0x0000f00001d47983 */ /* 0x002f280000300a00 */
[----:B------:R2:W-:Y:S02]  /*27f50*/  LDGSTS.E [R252+0x50c00], desc[UR4][R222.64], P0 ;  /* 0x50c00000defc7fae */ /* 0x0005e40008121844 */
[----:B--2---:R-:W-:-:S02]  /*27f60*/  IMAD.WIDE R222, R4, 0x4, R206 ;  /* 0x0000000404de7825 */ /* 0x004fc400078e02ce */
[----:B------:R-:W2:Y:S02]  /*27f70*/  LDL.LU.64 R206, [R1+0xe8] ;  /* 0x0000e80001ce7983 */ /* 0x000ea40000300a00 */
[C---:B------:R-:W-:Y:S02]  /*27f80*/  IMAD.WIDE R226, R4.reuse, 0x4, R220 ;  /* 0x0000000404e27825 */ /* 0x040fe400078e02dc */
[----:B------:R1:W-:Y:S04]  /*27f90*/  STL.64 [R1+0x778], R222 ;  /* 0x000778de01007387 */ /* 0x0003e80000100a00 */
[----:B------:R-:W-:Y:S01]  /*27fa0*/  LDGSTS.E [R15+0x51000], desc[UR4][R222.64], P0 ;  /* 0x51000000de0f7fae */ /* 0x000fe20008121844 */
[----:B------:R-:W-:-:S03]  /*27fb0*/  IMAD.WIDE R220, R4, 0x4, R218 ;  /* 0x0000000404dc7825 */ /* 0x000fc600078e02da */
[----:B------:R3:W-:Y:S04]  /*27fc0*/  STL.64 [R1+0x768], R226 ;  /* 0x000768e201007387 */ /* 0x0007e80000100a00 */
[----:B------:R3:W-:Y:S04]  /*27fd0*/  LDGSTS.E [R7+0x51400], desc[UR4][R226.64], P0 ;  /* 0x51400000e2077fae */ /* 0x0007e80008121844 */
[----:B------:R4:W-:Y:S01]  /*27fe0*/  LDGSTS.E [R0+0x51800], desc[UR4][R220.64], P0 ;  /* 0x51800000dc007fae */ /* 0x0009e20008121844 */
[----:B------:R-:W-:-:S03]  /*27ff0*/  IMAD.WIDE R218, R4, 0x4, R210 ;  /* 0x0000000404da7825 */ /* 0x000fc600078e02d2 */
[----:B------:R-:W2:Y:S04]  /*28000*/  LDL.LU.64 R210, [R1+0xe0] ;  /* 0x0000e00001d27983 */ /* 0x000ea80000300a00 */
[----:B------:R4:W-:Y:S04]  /*28010*/  STL.64 [R1+0x758], R220 ;  /* 0x000758dc01007387 */ /* 0x0009e80000100a00 */
[----:B------:R-:W2:Y:S04]  /*28020*/  LDL.LU.64 R224, [R1+0xd8] ;  /* 0x0000d80001e07983 */ /* 0x000ea80000300a00 */
[----:B------:R4:W-:Y:S04]  /*28030*/  STL.64 [R1+0x748], R218 ;  /* 0x000748da01007387 */ /* 0x0009e80000100a00 */
[----:B-1----:R-:W2:Y:S04]  /*28040*/  LDL.LU.64 R222, [R1+0xd0] ;  /* 0x0000d00001de7983 */ /* 0x002ea80000300a00 */
[----:B------:R-:W-:Y:S01]  /*28050*/  LDGSTS.E [R252+0x51c00], desc[UR4][R218.64], P0 ;  /* 0x51c00000dafc7fae */ /* 0x000fe20008121844 */
[----:B---3--:R-:W-:-:S03]  /*28060*/  IMAD.WIDE R226, R4, 0x4, R208 ;  /* 0x0000000404e27825 */ /* 0x008fc600078e02d0 */
[----:B------:R-:W3:Y:S01]  /*28070*/  LDL.LU.64 R208, [R1+0xc8] ;  /* 0x0000c80001d07983 */ /* 0x000ee20000300a00 */
[----:B----4-:R-:W-:-:S03]  /*28080*/  IMAD.WIDE R220, R4, 0x4, R214 ;  /* 0x0000000404dc7825 */ /* 0x010fc600078e02d6 */
[----:B------:R-:W4:Y:S04]  /*28090*/  LDL.LU.64 R218, [R1+0xc0] ;  /* 0x0000c00001da7983 */ /* 0x000f280000300a00 */
[----:B------:R-:W-:Y:S04]  /*280a0*/  STL.64 [R1+0x740], R226 ;  /* 0x000740e201007387 */ /* 0x000fe80000100a00 */
[----:B------:R-:W4:Y:S04]  /*280b0*/  LDL.LU.64 R214, [R1+0xb8] ;  /* 0x0000b80001d67983 */ /* 0x000f280000300a00 */
[----:B------:R-:W-:Y:S04]  /*280c0*/  STL.64 [R1+0x730], R220 ;  /* 0x000730dc01007387 */ /* 0x000fe80000100a00 */
[----:B------:R2:W-:Y:S04]  /*280d0*/  LDGSTS.E [R15+0x52000], desc[UR4][R226.64], P0 ;  /* 0x52000000e20f7fae */ /* 0x0005e80008121844 */
[----:B------:R-:W-:Y:S01]  /*280e0*/  LDGSTS.E [R7+0x52400], desc[UR4][R220.64], P0 ;  /* 0x52400000dc077fae */ /* 0x000fe20008121844 */
[----:B------:R-:W-:-:S05]  /*280f0*/  IMAD.WIDE R216, R4, 0x4, R216 ;  /* 0x0000000404d87825 */ /* 0x000fca00078e02d8 */
[----:B------:R1:W-:Y:S04]  /*28100*/  STL.64 [R1+0x728], R216 ;  /* 0x000728d801007387 */ /* 0x0003e80000100a00 */
[----:B------:R-:W-:Y:S01]  /*28110*/  LDGSTS.E [R0+0x52800], desc[UR4][R216.64], P0 ;  /* 0x52800000d8007fae */ /* 0x000fe20008121844 */
[----:B------:R-:W-:-:S05]  /*28120*/  IMAD.WIDE R212, R4, 0x4, R212 ;  /* 0x0000000404d47825 */ /* 0x000fca00078e02d4 */
[----:B------:R1:W-:Y:S04]  /*28130*/  STL.64 [R1+0x720], R212 ;  /* 0x000720d401007387 */ /* 0x0003e80000100a00 */
[----:B-1----:R-:W4:Y:S04]  /*28140*/  LDL.LU.64 R216, [R1+0xb0] ;  /* 0x0000b00001d87983 */ /* 0x002f280000300a00 */
[----:B------:R-:W-:Y:S04]  /*28150*/  LDGSTS.E [R252+0x52c00], desc[UR4][R212.64], P0 ;  /* 0x52c00000d4fc7fae */ /* 0x000fe80008121844 */
[----:B------:R-:W4:Y:S04]  /*28160*/  LDL.LU.64 R220, [R1+0xa8] ;  /* 0x0000a80001dc7983 */ /* 0x000f280000300a00 */
[----:B------:R-:W4:Y:S01]  /*28170*/  LDL.LU.64 R212, [R1+0xa0] ;  /* 0x0000a00001d47983 */ /* 0x000f220000300a00 */
[----:B--2---:R-:W-:-:S03]  /*28180*/  IMAD.WIDE R226, R4, 0x4, R206 ;  /* 0x0000000404e27825 */ /* 0x004fc600078e02ce */
[----:B------:R-:W2:Y:S04]  /*28190*/  LDL.LU.64 R206, [R1+0x98] ;  /* 0x0000980001ce7983 */ /* 0x000ea80000300a00 */
[----:B------:R-:W-:Y:S04]  /*281a0*/  STL.64 [R1+0x718], R226 ;  /* 0x000718e201007387 */ /* 0x000fe80000100a00 */
[----:B------:R4:W-:Y:S01]  /*281b0*/  LDGSTS.E [R15+0x53000], desc[UR4][R226.64], P0 ;  /* 0x53000000e20f7fae */ /* 0x0009e20008121844 */
[----:B------:R-:W-:-:S04]  /*281c0*/  IMAD.WIDE R210, R4, 0x4, R210 ;  /* 0x0000000404d27825 */ /* 0x000fc800078e02d2 */
[C---:B------:R-:W-:Y:S01]  /*281d0*/  IMAD.WIDE R224, R4.reuse, 0x4, R224 ;  /* 0x0000000404e07825 */ /* 0x040fe200078e02e0 */
[----:B------:R1:W-:Y:S04]  /*281e0*/  STL.64 [R1+0x708], R210 ;  /* 0x000708d201007387 */ /* 0x0003e80000100a00 */
[----:B------:R4:W-:Y:S04]  /*281f0*/  STL.64 [R1+0x6f8], R224 ;  /* 0x0006f8e001007387 */ /* 0x0009e80000100a00 */
[----:B------:R-:W-:Y:S01]  /*28200*/  LDGSTS.E [R7+0x53400], desc[UR4][R210.64], P0 ;  /* 0x53400000d2077fae */ /* 0x000fe20008121844 */
[----:B------:R-:W-:-:S03]  /*28210*/  IMAD.WIDE R222, R4, 0x4, R222 ;  /* 0x0000000404de7825 */ /* 0x000fc600078e02de */
[----:B------:R4:W-:Y:S04]  /*28220*/  LDGSTS.E [R0+0x53800], desc[UR4][R224.64], P0 ;  /* 0x53800000e0007fae */ /* 0x0009e80008121844 */
[----:B------:R4:W-:Y:S04]  /*28230*/  LDGSTS.E [R252+0x53c00], desc[UR4][R222.64], P0 ;  /* 0x53c00000defc7fae */ /* 0x0009e80008121844 */
[----:B-1----:R-:W2:Y:S04]  /*28240*/  LDL.LU.64 R210, [R1+0x90] ;  /* 0x0000900001d27983 */ /* 0x002ea80000300a00 */
[----:B------:R1:W-:Y:S01]  /*28250*/  STL.64 [R1+0x6e8], R222 ;  /* 0x0006e8de01007387 */ /* 0x0003e20000100a00 */
[----:B---3--:R-:W-:-:S03]  /*28260*/  IMAD.WIDE R228, R4, 0x4, R208 ;  /* 0x0000000404e47825 */ /* 0x008fc600078e02d0 */
[----:B------:R-:W3:Y:S01]  /*28270*/  LDL.LU.64 R208, [R1+0x88] ;  /* 0x0000880001d07983 */ /* 0x000ee20000300a00 */
[----:B----4-:R-:W-:-:S03]  /*28280*/  IMAD.WIDE R226, R4, 0x4, R218 ;  /* 0x0000000404e27825 */ /* 0x010fc600078e02da */
[----:B------:R-:W-:Y:S04]  /*28290*/  STL.64 [R1+0x6d8], R228 ;  /* 0x0006d8e401007387 */ /* 0x000fe80000100a00 */
[----:B------:R-:W-:Y:S01]  /*282a0*/  LDGSTS.E [R15+0x54000], desc[UR4][R228.64], P0 ;  /* 0x54000000e40f7fae */ /* 0x000fe20008121844 */
[----:B------:R-:W-:-:S03]  /*282b0*/  IMAD.WIDE R224, R4, 0x4, R214 ;  /* 0x0000000404e07825 */ /* 0x000fc600078e02d6 */
[----:B------:R-:W4:Y:S04]  /*282c0*/  LDL.LU.64 R214, [R1+0x80] ;  /* 0x0000800001d67983 */ /* 0x000f280000300a00 */
[----:B------:R-:W4:Y:S04]  /*282d0*/  LDL.LU.64 R218, [R1+0x78] ;  /* 0x0000780001da7983 */ /* 0x000f280000300a00 */
[----:B------:R1:W-:Y:S04]  /*282e0*/  STL.64 [R1+0x6c8], R226 ;  /* 0x0006c8e201007387 */ /* 0x0003e80000100a00 */
[----:B------:R1:W-:Y:S04]  /*282f0*/  STL.64 [R1+0x6b8], R224 ;  /* 0x0006b8e001007387 */ /* 0x0003e80000100a00 */
[----:B------:R-:W-:Y:S04]  /*28300*/  LDGSTS.E [R7+0x54400], desc[UR4][R226.64], P0 ;  /* 0x54400000e2077fae */ /* 0x000fe80008121844 */
[----:B------:R-:W-:Y:S01]  /*28310*/  LDGSTS.E [R0+0x54800], desc[UR4][R224.64], P0 ;  /* 0x54800000e0007fae */ /* 0x000fe20008121844 */
[----:B-1----:R-:W-:-:S03]  /*28320*/  IMAD.WIDE R222, R4, 0x4, R216 ;  /* 0x0000000404de7825 */ /* 0x002fc600078e02d8 */
[----:B------:R-:W4:Y:S01]  /*28330*/  LDL.LU.64 R216, [R1+0x70] ;  /* 0x0000700001d87983 */ /* 0x000f220000300a00 */
[----:B------:R-:W-:-:S03]  /*28340*/  IMAD.WIDE R220, R4, 0x4, R220 ;  /* 0x0000000404dc7825 */ /* 0x000fc600078e02dc */
[----:B------:R1:W-:Y:S04]  /*28350*/  STL.64 [R1+0x6a8], R222 ;  /* 0x0006a8de01007387 */ /* 0x0003e80000100a00 */
[----:B------:R-:W4:Y:S01]  /*28360*/  LDL.LU.64 R226, [R1+0x68] ;  /* 0x0000680001e27983 */ /* 0x000f220000300a00 */
[----:B------:R-:W-:-:S03]  /*28370*/  IMAD.WIDE R212, R4, 0x4, R212 ;  /* 0x0000000404d47825 */ /* 0x000fc600078e02d4 */
[----:B------:R-:W-:Y:S04]  /*28380*/  STL.64 [R1+0x698], R220 ;  /* 0x000698dc01007387 */ /* 0x000fe80000100a00 */
[----:B------:R-:W4:Y:S04]  /*28390*/  LDL.LU.64 R224, [R1+0x60] ;  /* 0x0000600001e07983 */ /* 0x000f280000300a00 */
[----:B------:R-:W-:Y:S04]  /*283a0*/  LDGSTS.E [R252+0x54c00], desc[UR4][R222.64], P0 ;  /* 0x54c00000defc7fae */ /* 0x000fe80008121844 */
[----:B------:R-:W-:Y:S04]  /*283b0*/  STL.64 [R1+0x688], R212 ;  /* 0x000688d401007387 */ /* 0x000fe80000100a00 */
[----:B------:R-:W-:Y:S04]  /*283c0*/  LDGSTS.E [R15+0x55000], desc[UR4][R220.64], P0 ;  /* 0x55000000dc0f7fae */ /* 0x000fe80008121844 */
[----:B------:R3:W-:Y:S01]  /*283d0*/  LDGSTS.E [R7+0x55400], desc[UR4][R212.64], P0 ;  /* 0x55400000d4077fae */ /* 0x0007e20008121844 */
[----:B--2---:R-:W-:-:S05]  /*283e0*/  IMAD.WIDE R206, R4, 0x4, R206 ;  /* 0x0000000404ce7825 */ /* 0x004fca00078e02ce */
[----:B------:R2:W-:Y:S04]  /*283f0*/  STL.64 [R1+0x678], R206 ;  /* 0x000678ce01007387 */ /* 0x0005e80000100a00 */
[----:B-1----:R-:W4:Y:S04]  /*28400*/  LDL.LU.64 R222, [R1+0x58] ;  /* 0x0000580001de7983 */ /* 0x002f280000300a00 */
[----:B------:R1:W-:Y:S01]  /*28410*/  LDGSTS.E [R0+0x55800], desc[UR4][R206.64], P0 ;  /* 0x55800000ce007fae */ /* 0x0003e20008121844 */
[----:B------:R-:W-:-:S05]  /*28420*/  IMAD.WIDE R210, R4, 0x4, R210 ;  /* 0x0000000404d27825 */ /* 0x000fca00078e02d2 */
[----:B------:R1:W-:Y:S04]  /*28430*/  STL.64 [R1+0x668], R210 ;  /* 0x000668d201007387 */ /* 0x0003e80000100a00 */
[----:B--2---:R-:W2:Y:S04]  /*28440*/  LDL.LU.64 R206, [R1+0x48] ;  /* 0x0000480001ce7983 */ /* 0x004ea80000300a00 */
[----:B------:R-:W-:Y:S01]  /*28450*/  LDGSTS.E [R252+0x55c00], desc[UR4][R210.64], P0 ;  /* 0x55c00000d2fc7fae */ /* 0x000fe20008121844 */
[----:B---3--:R-:W-:-:S03]  /*28460*/  IMAD.WIDE R212, R4, 0x4, R208 ;  /* 0x0000000404d47825 */ /* 0x008fc600078e02d0 */
[----:B------:R-:W3:Y:S04]  /*28470*/  LDL.LU.64 R208, [R1+0x1250] ;  /* 0x0012500001d07983 */ /* 0x000ee80000300a00 */
[----:B-1----:R-:W3:Y:S01]  /*28480*/  LDL.LU.64 R210, [R1+0x50] ;  /* 0x0000500001d27983 */ /* 0x002ee20000300a00 */
[----:B----4-:R-:W-:-:S03]  /*28490*/  IMAD.WIDE R214, R4, 0x4, R214 ;  /* 0x0000000404d67825 */ /* 0x010fc600078e02d6 */
[----:B------:R1:W-:Y:S01]  /*284a0*/  STL.64 [R1+0x658], R212 ;  /* 0x000658d401007387 */ /* 0x0003e20000100a00 */
[----:B------:R-:W-:-:S03]  /*284b0*/  IMAD.WIDE R218, R4, 0x4, R218 ;  /* 0x0000000404da7825 */ /* 0x000fc600078e02da */
[----:B------:R4:W-:Y:S04]  /*284c0*/  STL.64 [R1+0x648], R214 ;  /* 0x000648d601007387 */ /* 0x0009e80000100a00 */
[----:B------:R-:W-:Y:S04]  /*284d0*/  LDGSTS.E [R15+0x56000], desc[UR4][R212.64], P0 ;  /* 0x56000000d40f7fae */ /* 0x000fe80008121844 */
[----:B------:R-:W-:Y:S04]  /*284e0*/  STL.64 [R1+0x638], R218 ;  /* 0x000638da01007387 */ /* 0x000fe80000100a00 */
[----:B------:R-:W-:Y:S04]  /*284f0*/  LDGSTS.E [R7+0x56400], desc[UR4][R214.64], P0 ;  /* 0x56400000d6077fae */ /* 0x000fe80008121844 */
[----:B-1----:R-:W3:Y:S04]  /*28500*/  LDL.LU.64 R212, [R1+0x40] ;  /* 0x0000400001d47983 */ /* 0x002ee80000300a00 */
[----:B------:R-:W-:Y:S01]  /*28510*/  LDGSTS.E [R0+0x56800], desc[UR4][R218.64], P0 ;  /* 0x56800000da007fae */ /* 0x000fe20008121844 */
[----:B------:R-:W-:-:S05]  /*28520*/  IMAD.WIDE R216, R4, 0x4, R216 ;  /* 0x0000000404d87825 */ /* 0x000fca00078e02d8 */
[----:B------:R1:W-:Y:S04]  /*28530*/  STL.64 [R1+0x628], R216 ;  /* 0x000628d801007387 */ /* 0x0003e80000100a00 */
[----:B----4-:R-:W4:Y:S04]  /*28540*/  LDL.LU.64 R214, [R1+0x38] ;  /* 0x0000380001d67983 */ /* 0x010f280000300a00 */
[----:B------:R-:W-:Y:S01]  /*28550*/  LDGSTS.E [R252+0x56c00], desc[UR4][R216.64], P0 ;  /* 0x56c00000d8fc7fae */ /* 0x000fe20008121844 */
[----:B------:R-:W-:-:S04]  /*28560*/  IMAD.WIDE R226, R4, 0x4, R226 ;  /* 0x0000000404e27825 */ /* 0x000fc800078e02e2 */
[C---:B------:R-:W-:Y:S01]  /*28570*/  IMAD.WIDE R224, R4.reuse, 0x4, R224 ;  /* 0x0000000404e07825 */ /* 0x040fe200078e02e0 */
[----:B------:R2:W-:Y:S04]  /*28580*/  LDGSTS.E [R15+0x57000], desc[UR4][R226.64], P0 ;  /* 0x57000000e20f7fae */ /* 0x0005e80008121844 */
[----:B------:R2:W-:Y:S04]  /*28590*/  LDGSTS.E [R7+0x57400], desc[UR4][R224.64], P0 ;  /* 0x57400000e0077fae */ /* 0x0005e80008121844 */
[----:B-1----:R-:W4:Y:S04]  /*285a0*/  LDL.LU.64 R216, [R1+0x30] ;  /* 0x0000300001d87983 */ /* 0x002f280000300a00 */
[----:B------:R-:W4:Y:S04]  /*285b0*/  LDL.LU.64 R218, [R1+0x28] ;  /* 0x0000280001da7983 */ /* 0x000f280000300a00 */
[----:B------:R-:W4:Y:S04]  /*285c0*/  LDL.LU.64 R220, [R1+0x20] ;  /* 0x0000200001dc7983 */ /* 0x000f280000300a00 */
[----:B------:R-:W4:Y:S04]  /*285d0*/  LDL.LU.64 R228, [R1+0x18] ;  /* 0x0000180001e47983 */ /* 0x000f280000300a00 */
[----:B------:R-:W-:Y:S04]  /*285e0*/  STL.64 [R1+0x618], R226 ;  /* 0x000618e201007387 */ /* 0x000fe80000100a00 */
[----:B------:R-:W-:Y:S01]  /*285f0*/  STL.64 [R1+0x608], R224 ;  /* 0x000608e001007387 */ /* 0x000fe20000100a00 */
[----:B------:R-:W-:-:S05]  /*28600*/  IMAD.WIDE R222, R4, 0x4, R222 ;  /* 0x0000000404de7825 */ /* 0x000fca00078e02de */
[----:B------:R1:W-:Y:S04]  /*28610*/  STL.64 [R1+0x5f8], R222 ;  /* 0x0005f8de01007387 */ /* 0x0003e80000100a00 */
[----:B------:R3:W-:Y:S01]  /*28620*/  LDGSTS.E [R0+0x57800], desc[UR4][R222.64], P0 ;  /* 0x57800000de007fae */ /* 0x0007e20008121844 */
[----:B--2---:R-:W-:-:S05]  /*28630*/  IMAD.WIDE R206, R4, 0x4, R206 ;  /* 0x0000000404ce7825 */ /* 0x004fca00078e02ce */
[----:B------:R2:W-:Y:S04]  /*28640*/  STL.64 [R1+0x5e0], R206 ;  /* 0x0005e0ce01007387 */ /* 0x0005e80000100a00 */
[----:B-1----:R-:W4:Y:S04]  /*28650*/  LDL.LU.64 R222, [R1+0x10] ;  /* 0x0000100001de7983 */ /* 0x002f280000300a00 */
[----:B------:R-:W4:Y:S04]  /*28660*/  LDL.LU.64 R224, [R1+0x8] ;  /* 0x0000080001e07983 */ /* 0x000f280000300a00 */
[----:B------:R-:W4:Y:S01]  /*28670*/  LDL.LU.64 R226, [R1] ;  /* 0x0000000001e27983 */ /* 0x000f220000300a00 */
[----:B------:R-:W-:-:S02]  /*28680*/  VIADD R15, R5, 0x100000 ;  /* 0x00100000050f7836 */ /* 0x000fc40000000000 */
[----:B------:R-:W-:Y:S01]  /*28690*/  VIADD R7, R5, 0x100000 ;  /* 0x0010000005077836 */ /* 0x000fe20000000000 */
[----:B------:R1:W-:Y:S01]  /*286a0*/  LDGSTS.E [R252+0x57c00], desc[UR4][R206.64], P0 ;  /* 0x57c00000cefc7fae */ /* 0x0003e20008121844 */
[----:B---3--:R-:W-:-:S04]  /*286b0*/  IMAD.WIDE R208, R4, 0x4, R208 ;  /* 0x0000000404d07825 */ /* 0x008fc800078e02d0 */
[----:B------:R-:W-:Y:S01]  /*286c0*/  IMAD.WIDE R210, R4, 0x4, R210 ;  /* 0x0000000404d27825 */ /* 0x000fe200078e02d2 */
[----:B------:R-:W-:Y:S03]  /*286d0*/  LDGSTS.E [R15+0x40100], desc[UR4][R208.64], P0 ;  /* 0x40100000d00f7fae */ /* 0x000fe60008121844 */
[C---:B------:R-:W-:Y:S01]  /*286e0*/  VIADD R0, R5.reuse, 0x100000 ;  /* 0x0010000005007836 */ /* 0x040fe20000000000 */
[----:B--2---:R-:W2:Y:S01]  /*286f0*/  LDL.LU.64 R206, [R1+0x32e8] ;  /* 0x0032e80001ce7983 */ /* 0x004ea20000300a00 */
[----:B-1----:R-:W-:-:S03]  /*28700*/  VIADD R252, R5, 0x100000 ;  /* 0x0010000005fc7836 */ /* 0x002fc60000000000 */
[----:B------:R1:W-:Y:S04]  /*28710*/  STL.64 [R1+0x5e8], R208 ;  /* 0x0005e8d001007387 */ /* 0x0003e80000100a00 */
[----:B------:R3:W-:Y:S04]  /*28720*/  STL.64 [R1+0x5d0], R210 ;  /* 0x0005d0d201007387 */ /* 0x0007e80000100a00 */
[----:B------:R-:W-:Y:S04]  /*28730*/  LDGSTS.E [R7+0x40500], desc[UR4][R210.64], P0 ;  /* 0x40500000d2077fae */ /* 0x000fe80008121844 */
[----:B-1----:R-:W2:Y:S01]  /*28740*/  LDL.LU.64 R208, [R1+0x32e0] ;  /* 0x0032e00001d07983 */ /* 0x002ea20000300a00 */
[----:B------:R-:W-:-:S05]  /*28750*/  IMAD.WIDE R212, R4, 0x4, R212 ;  /* 0x0000000404d47825 */ /* 0x000fca00078e02d4 */
[----:B------:R1:W-:Y:S04]  /*28760*/  STL.64 [R1+0x5c0], R212 ;  /* 0x0005c0d401007387 */ /* 0x0003e80000100a00 */
[----:B---3--:R-:W3:Y:S04]  /*28770*/  LDL.LU.64 R210, [R1+0x32d8] ;  /* 0x0032d80001d27983 */ /* 0x008ee80000300a00 */
[----:B------:R-:W-:Y:S04]  /*28780*/  LDGSTS.E [R0+0x40900], desc[UR4][R212.64], P0 ;  /* 0x40900000d4007fae */ /* 0x000fe80008121844 */
[----:B-1----:R-:W3:Y:S01]  /*28790*/  LDL.LU.64 R212, [R1+0x32d0] ;  /* 0x0032d00001d47983 */ /* 0x002ee20000300a00 */
[----:B----4-:R-:W-:-:S05]  /*287a0*/  IMAD.WIDE R214, R4, 0x4, R214 ;  /* 0x0000000404d67825 */ /* 0x010fca00078e02d6 */
[----:B------:R1:W-:Y:S04]  /*287b0*/  STL.64 [R1+0x5b0], R214 ;  /* 0x0005b0d601007387 */ /* 0x0003e80000100a00 */
[----:B------:R-:W-:Y:S01]  /*287c0*/  LDGSTS.E [R252+0x40d00], desc[UR4][R214.64], P0 ;  /* 0x40d00000d6fc7fae */ /* 0x000fe20008121844 */
[----:B------:R-:W-:-:S03]  /*287d0*/  IMAD.WIDE R216, R4, 0x4, R216 ;  /* 0x0000000404d87825 */ /* 0x000fc600078e02d8 */
[----:B-1----:R-:W4:Y:S01]  /*287e0*/  LDL.LU.64 R214, [R1+0x32c8] ;  /* 0x0032c80001d67983 */ /* 0x002f220000300a00 */
[----:B------:R-:W-:-:S03]  /*287f0*/  IMAD.WIDE R218, R4, 0x4, R218 ;  /* 0x0000000404da7825 */ /* 0x000fc600078e02da */
[----:B------:R1:W-:Y:S01]  /*28800*/  STL.64 [R1+0x5a0], R216 ;  /* 0x0005a0d801007387 */ /* 0x0003e20000100a00 */
[----:B------:R-:W-:-:S03]  /*28810*/  IMAD.WIDE R220, R4, 0x4, R220 ;  /* 0x0000000404dc7825 */ /* 0x000fc600078e02dc */
[----:B------:R1:W-:Y:S01]  /*28820*/  STL.64 [R1+0x590], R218 ;  /* 0x000590da01007387 */ /* 0x0003e20000100a00 */
[----:B------:R-:W-:-:S03]  /*28830*/  IMAD.WIDE R228, R4, 0x4, R228 ;  /* 0x0000000404e47825 */ /* 0x000fc600078e02e4 */
[----:B------:R-:W-:Y:S04]  /*28840*/  LDGSTS.E [R0+0x41100], desc[UR4][R216.64], P0 ;  /* 0x41100000d8007fae */ /* 0x000fe80008121844 */
[----:B------:R-:W-:Y:S04]  /*28850*/  LDGSTS.E [R15+0x41500], desc[UR4][R218.64], P0 ;  /* 0x41500000da0f7fae */ /* 0x000fe80008121844 */
[----:B------:R-:W-:Y:S04]  /*28860*/  LDGSTS.E [R7+0x41900], desc[UR4][R220.64], P0 ;  /* 0x41900000dc077fae */ /* 0x000fe80008121844 */
[----:B-1----:R-:W4:Y:S04]  /*28870*/  LDL.LU.64 R216, [R1+0x32c0] ;  /* 0x0032c00001d87983 */ /* 0x002f280000300a00 */
[----:B------:R-:W2:Y:S04]  /*28880*/  LDL.LU R0, [R1+0x32b8] ;  /* 0x0032b80001007983 */ /* 0x000ea80000300800 */
[----:B------:R1:W-:Y:S04]  /*28890*/  STL.64 [R1+0x580], R220 ;  /* 0x000580dc01007387 */ /* 0x0003e80000100a00 */
[----:B------:R-:W4:Y:S04]  /*288a0*/  LDL.LU.64 R218, [R1+0x32b0] ;  /* 0x0032b00001da7983 */ /* 0x000f280000300a00 */
[----:B------:R-:W4:Y:S04]  /*288b0*/  LDL.LU R15, [R1+0x32a8] ;  /* 0x0032a800010f7983 */ /* 0x000f280000300800 */
[----:B-1----:R-:W4:Y:S04]  /*288c0*/  LDL.LU.64 R220, [R1+0x32a0] ;  /* 0x0032a00001dc7983 */ /* 0x002f280000300a00 */
[----:B------:R1:W-:Y:S04]  /*288d0*/  STL.64 [R1+0x570], R228 ;  /* 0x000570e401007387 */ /* 0x0003e80000100a00 */
[----:B------:R1:W-:Y:S02]  /*288e0*/  LDGSTS.E [R252+0x41d00], desc[UR4][R228.64], P0 ;  /* 0x41d00000e4fc7fae */ /* 0x0003e40008121844 */
[----:B-1----:R-:W-:Y:S01]  /*288f0*/  IMAD.WIDE R228, R4, 0x4, R250 ;  /* 0x0000000404e47825 */ /* 0x002fe200078e02fa */
[----:B------:R-:W-:-:S03]  /*28900*/  IADD3 R250, R5, 0x100000, RZ ;  /* 0x0010000005fa7810 */ /* 0x000fc60007ffe0ff */
[----:B------:R-:W-:Y:S02]  /*28910*/  VIADD R251, R5, 0x100000 ;  /* 0x0010000005fb7836 */ /* 0x000fe40000000000 */
[----:B------:R-:W-:-:S04]  /*28920*/  IMAD.WIDE R246, R4, 0x4, R246 ;  /* 0x0000000404f67825 */ /* 0x000fc800078e02f6 */
        /* <DEDUP_REMOVED lines=19> */
[C---:B------:R-:W-:Y:S01]  /*28a60*/  IMAD.WIDE R224, R4.reuse, 0x4, R224 ;  /* 0x0000000404e07825 */ /* 0x040fe200078e02e0 */
[----:B------:R1:W-:Y:S03]  /*28a70*/  STL.64 [R1+0x560], R222 ;  /* 0x000560de01007387 */ /* 0x0003e60000100a00 */
[C---:B------:R-:W-:Y:S01]  /*28a80*/  IMAD.WIDE R226, R4.reuse, 0x4, R226 ;  /* 0x0000000404e27825 */ /* 0x040fe200078e02e2 */
[----:B------:R1:W-:Y:S04]  /*28a90*/  STL.64 [R1+0x550], R224 ;  /* 0x000550e001007387 */ /* 0x0003e80000100a00 */
[----:B------:R-:W-:Y:S04]  /*28aa0*/  LDGSTS.E [R250+0x42100], desc[UR4][R222.64], P0 ;  /* 0x42100000defa7fae */ /* 0x000fe80008121844 */
[----:B------:R-:W-:Y:S04]  /*28ab0*/  LDGSTS.E [R251+0x42500], desc[UR4][R224.64], P0 ;  /* 0x42500000e0fb7fae */ /* 0x000fe80008121844 */
[----:B------:R-:W-:Y:S04]  /*28ac0*/  LDGSTS.E [R7+0x42900], desc[UR4][R226.64], P0 ;  /* 0x42900000e2077fae */ /* 0x000fe80008121844 */
[----:B-1----:R-:W4:Y:S04]  /*28ad0*/  LDL.LU.64 R222, [R1+0x3298] ;  /* 0x0032980001de7983 */ /* 0x002f280000300a00 */
[----:B------:R1:W-:Y:S04]  /*28ae0*/  STL.64 [R1+0x540], R226 ;  /* 0x000540e201007387 */ /* 0x0003e80000100a00 */
[----:B------:R-:W4:Y:S04]  /*28af0*/  LDL.LU.64 R224, [R1+0x3290] ;  /* 0x0032900001e07983 */ /* 0x000f280000300a00 */
[----:B------:R1:W-:Y:S04]  /*28b00*/  LDGSTS.E [R252+0x42d00], desc[UR4][R228.64], P0 ;  /* 0x42d00000e4fc7fae */ /* 0x0003e80008121844 */
[----:B-1----:R-:W4:Y:S04]  /*28b10*/  LDL.LU.64 R226, [R1+0x3288] ;  /* 0x0032880001e27983 */ /* 0x002f280000300a00 */
[----:B------:R1:W-:Y:S01]  /*28b20*/  STL.64 [R1+0x530], R228 ;  /* 0x000530e401007387 */ /* 0x0003e20000100a00 */
[C---:B------:R-:W-:Y:S01]  /*28b30*/  IMAD.WIDE R70, R4.reuse, 0x4, R70 ;  /* 0x0000000404467825 */ /* 0x040fe200078e0246 */
[----:B------:R-:W3:Y:S03]  /*28b40*/  LDC R252, c[0x0][0x230] ;  /* 0x00008c00fffc7b82 */ /* 0x000ee60000000800 */
[----:B-1----:R-:W-:-:S04]  /*28b50*/  IMAD.WIDE R228, R4, 0x4, R248 ;  /* 0x0000000404e47825 */ /* 0x002fc800078e02f8 */
[----:B------:R-:W-:Y:S01]  /*28b60*/  IMAD.WIDE R248, R4, 0x4, R244 ;  /* 0x0000000404f87825 */ /* 0x000fe200078e02f4 */
[----:B------:R1:W-:Y:S03]  /*28b70*/  STL.64 [R1+0x520], R228 ;  /* 0x000520e401007387 */ /* 0x0003e60000100a00 */
[C---:B------:R-:W-:Y:S01]  /*28b80*/  VIADD R244, R5.reuse, 0x100000 ;  /* 0x0010000005f47836 */ /* 0x040fe20000000000 */
[----:B------:R-:W-:Y:S01]  /*28b90*/  STL.64 [R1+0x510], R246 ;  /* 0x000510f601007387 */ /* 0x000fe20000100a00 */
[----:B------:R-:W-:-:S03]  /*28ba0*/  VIADD R245, R5, 0x100000 ;  /* 0x0010000005f57836 */ /* 0x000fc60000000000 */
[----:B------:R3:W-:Y:S04]  /*28bb0*/  LDGSTS.E [R7+0x43100], desc[UR4][R228.64], P0 ;  /* 0x43100000e4077fae */ /* 0x0007e80008121844 */
[----:B------:R-:W-:Y:S04]  /*28bc0*/  LDGSTS.E [R251+0x43500], desc[UR4][R246.64], P0 ;  /* 0x43500000f6fb7fae */ /* 0x000fe80008121844 */
[----:B------:R-:W-:Y:S04]  /*28bd0*/  LDGSTS.E [R250+0x43900], desc[UR4][R248.64], P0 ;  /* 0x43900000f8fa7fae */ /* 0x000fe80008121844 */
[----:B-1----:R-:W4:Y:S01]  /*28be0*/  LDL.LU.64 R228, [R1+0x3280] ;  /* 0x0032800001e47983 */ /* 0x002f220000300a00 */
[----:B------:R-:W-:-:S04]  /*28bf0*/  IMAD.WIDE R68, R4, 0x4, R68 ;  /* 0x0000000404447825 */ /* 0x000fc800078e0244 */
[C---:B------:R-:W-:Y:S01]  /*28c00*/  IMAD.WIDE R66, R4.reuse, 0x4, R66 ;  /* 0x0000000404427825 */ /* 0x040fe200078e0242 */
[----:B------:R-:W-:Y:S03]  /*28c10*/  STL.64 [R1+0x500], R248 ;  /* 0x000500f801007387 */ /* 0x000fe60000100a00 */
[C---:B------:R-:W-:Y:S01]  /*28c20*/  IMAD.WIDE R62, R4.reuse, 0x4, R62 ;  /* 0x00000004043e7825 */ /* 0x040fe200078e023e */
[----:B------:R1:W-:Y:S03]  /*28c30*/  STL.64 [R1+0x4f0], R242 ;  /* 0x0004f0f201007387 */ /* 0x0003e60000100a00 */
[C---:B------:R-:W-:Y:S01]  /*28c40*/  IMAD.WIDE R60, R4.reuse, 0x4, R60 ;  /* 0x00000004043c7825 */ /* 0x040fe200078e023c */
[----:B------:R1:W-:Y:S03]  /*28c50*/  LDGSTS.E [R244+0x43d00], desc[UR4][R242.64], P0 ;  /* 0x43d00000f2f47fae */ /* 0x0003e60008121844 */
[C---:B------:R-:W-:Y:S01]  /*28c60*/  IMAD.WIDE R58, R4.reuse, 0x4, R58 ;  /* 0x00000004043a7825 */ /* 0x040fe200078e023a */
[----:B------:R-:W-:Y:S03]  /*28c70*/  STL.64 [R1+0x4e0], R240 ;  /* 0x0004e0f001007387 */ /* 0x000fe60000100a00 */
[C---:B------:R-:W-:Y:S01]  /*28c80*/  IMAD.WIDE R54, R4.reuse, 0x4, R54 ;  /* 0x0000000404367825 */ /* 0x040fe200078e0236 */
[----:B------:R-:W-:Y:S03]  /*28c90*/  LDGSTS.E [R245+0x44100], desc[UR4][R240.64], P0 ;  /* 0x44100000f0f57fae */ /* 0x000fe60008121844 */
        /* <DEDUP_REMOVED lines=11> */
[----:B------:R-:W-:Y:S01]  /*28d50*/  IMAD.WIDE R22, R4, 0x4, R22 ;  /* 0x0000000404167825 */ /* 0x000fe200078e0216 */
[----:B---3--:R-:W-:Y:S01]  /*28d60*/  IADD3 R252, R252, -0xee, RZ ;  /* 0xffffff12fcfc7810 */ /* 0x008fe20007ffe0ff */
[----:B------:R-:W3:Y:S02]  /*28d70*/  LDC R7, c[0x0][0x230] ;  /* 0x00008c00ff077b82 */ /* 0x000ee40000000800 */
[C---:B-1----:R-:W-:Y:S02]  /*28d80*/  VIADD R243, R5.reuse, 0x100000 ;  /* 0x0010000005f37836 */ /* 0x042fe40000000000 */
[C---:B------:R-:W-:Y:S02]  /*28d90*/  VIADD R242, R5.reuse, 0x100000 ;  /* 0x0010000005f27836 */ /* 0x040fe40000000000 */
[----:B------:R-:W-:Y:S01]  /*28da0*/  IMAD.WIDE R246, R4, 0x4, R112 ;  /* 0x0000000404f67825 */ /* 0x000fe200078e0270 */
[----:B------:R1:W-:Y:S03]  /*28db0*/  STL.64 [R1+0x4d0], R114 ;  /* 0x0004d07201007387 */ /* 0x0003e60000100a00 */
[C---:B------:R-:W-:Y:S01]  /*28dc0*/  VIADD R112, R5.reuse, 0x100000 ;  /* 0x0010000005707836 */ /* 0x040fe20000000000 */
[----:B------:R1:W-:Y:S01]  /*28dd0*/  LDGSTS.E [R243+0x44500], desc[UR4][R114.64], P0 ;  /* 0x4450000072f37fae */ /* 0x0003e20008121844 */
[----:B------:R-:W-:-:S03]  /*28de0*/  VIADD R113, R5, 0x100000 ;  /* 0x0010000005717836 */ /* 0x000fc60000000000 */
[----:B------:R-:W-:Y:S04]  /*28df0*/  STL.64 [R1+0x4c0], R246 ;  /* 0x0004c0f601007387 */ /* 0x000fe80000100a00 */
[----:B------:R-:W-:Y:S04]  /*28e00*/  LDGSTS.E [R242+0x44900], desc[UR4][R246.64], P0 ;  /* 0x44900000f6f27fae */ /* 0x000fe80008121844 */
[----:B------:R2:W-:Y:S01]  /*28e10*/  STL.64 [R1+0x4b0], R110 ;  /* 0x0004b06e01007387 */ /* 0x0005e20000100a00 */
[----:B-1----:R-:W-:-:S03]  /*28e20*/  IMAD.WIDE R114, R4, 0x4, R104 ;  /* 0x0000000404727825 */ /* 0x002fc600078e0268 */
[----:B------:R2:W-:Y:S01]  /*28e30*/  LDGSTS.E [R112+0x44d00], desc[UR4][R110.64], P0 ;  /* 0x44d000006e707fae */ /* 0x0005e20008121844 */
[----:B------:R-:W-:-:S03]  /*28e40*/  VIADD R104, R5, 0x100000 ;  /* 0x0010000005687836 */ /* 0x000fc60000000000 */
[----:B------:R-:W-:Y:S01]  /*28e50*/  STL.64 [R1+0x4a0], R108 ;  /* 0x0004a06c01007387 */ /* 0x000fe20000100a00 */
[----:B------:R-:W-:-:S03]  /*28e60*/  VIADD R105, R5, 0x100000 ;  /* 0x0010000005697836 */ /* 0x000fc60000000000 */
[----:B------:R-:W-:Y:S01]  /*28e70*/  LDGSTS.E [R113+0x45100], desc[UR4][R108.64], P0 ;  /* 0x451000006c717fae */ /* 0x000fe20008121844 */
[C---:B--2---:R-:W-:Y:S02]  /*28e80*/  VIADD R111, R5.reuse, 0x100000 ;  /* 0x00100000056f7836 */ /* 0x044fe40000000000 */
[----:B------:R-:W-:Y:S01]  /*28e90*/  VIADD R110, R5, 0x100000 ;  /* 0x00100000056e7836 */ /* 0x000fe20000000000 */
[----:B------:R1:W-:Y:S04]  /*28ea0*/  STL.64 [R1+0x490], R106 ;  /* 0x0004906a01007387 */ /* 0x0003e80000100a00 */
[----:B------:R1:W-:Y:S04]  /*28eb0*/  LDGSTS.E [R111+0x45500], desc[UR4][R106.64], P0 ;  /* 0x455000006a6f7fae */ /* 0x0003e80008121844 */
        /* <DEDUP_REMOVED lines=22> */
[C---:B--2---:R-:W-:Y:S01]  /*29020*/  IADD3 R95, R5.reuse, 0x100000, RZ ;  /* 0x00100000055f7810 */ /* 0x044fe20007ffe0ff */
[----:B------:R-:W-:Y:S02]  /*29030*/  VIADD R94, R5, 0x100000 ;  /* 0x00100000055e7836 */ /* 0x000fe40000000000 */
        /* <DEDUP_REMOVED lines=45> */
[----:B------:R2:W-:Y:S04]  /*29310*/  LDGSTS.E [R64+0x52d00], desc[UR4][R62.64], P0 ;  /* 0x52d000003e407fae */ /* 0x0005e80008121844 */
[----:B------:R-:W-:Y:S04]  /*29320*/  STL.64 [R1+0x320], R60 ;  /* 0x0003203c01007387 */ /* 0x000fe80000100a00 */
[----:B------:R-:W-:Y:S01]  /*29330*/  LDGSTS.E [R65+0x53100], desc[UR4][R60.64], P0 ;  /* 0x531000003c417fae */ /* 0x000fe20008121844 */
[----:B--2---:R-:W-:-:S03]  /*29340*/  IADD3 R63, R5, 0x100000, RZ ;  /* 0x00100000053f7810 */ /* 0x004fc60007ffe0ff */
[----:B------:R1:W-:Y:S04]  /*29350*/  STL.64 [R1+0x318], R58 ;  /* 0x0003183a01007387 */ /* 0x0003e80000100a00 */
[----:B------:R1:W-:Y:S04]  /*29360*/  LDGSTS.E [R63+0x53500], desc[UR4][R58.64], P0 ;  /* 0x535000003a3f7fae */ /* 0x0003e80008121844 */
[----:B------:R-:W-:Y:S04]  /*29370*/  STL.64 [R1+0x308], R66 ;  /* 0x0003084201007387 */ /* 0x000fe80000100a00 */
[----:B------:R2:W-:Y:S01]  /*29380*/  STL.64 [R1+0x300], R54 ;  /* 0x0003003601007387 */ /* 0x0005e20000100a00 */
[----:B-1----:R-:W-:-:S03]  /*29390*/  IMAD.WIDE R58, R4, 0x4, R48 ;  /* 0x00000004043a7825 */ /* 0x002fc600078e0230 */
[----:B------:R-:W-:Y:S04]  /*293a0*/  STL.64 [R1+0x2f8], R52 ;  /* 0x0002f83401007387 */ /* 0x000fe80000100a00 */
[----:B------:R1:W-:Y:S04]  /*293b0*/  STL.64 [R1+0x2f0], R50 ;  /* 0x0002f03201007387 */ /* 0x0003e80000100a00 */
[----:B------:R-:W-:Y:S04]  /*293c0*/  STL.64 [R1+0x2e8], R58 ;  /* 0x0002e83a01007387 */ /* 0x000fe80000100a00 */
[----:B------:R3:W-:Y:S04]  /*293d0*/  STL.64 [R1+0x2e0], R46 ;  /* 0x0002e02e01007387 */ /* 0x0007e80000100a00 */
[----:B------:R-:W4:Y:S01]  /*293e0*/  LDL.LU.64 R248, [R1+0x1248] ;  /* 0x0012480001f87983 */ /* 0x000f220000300a00 */
[----:B------:R-:W-:-:S02]  /*293f0*/  VIADD R62, R5, 0x100000 ;  /* 0x00100000053e7836 */ /* 0x000fc40000000000 */
[C---:B------:R-:W-:Y:S02]  /*29400*/  VIADD R56, R5.reuse, 0x100000 ;  /* 0x0010000005387836 */ /* 0x040fe40000000000 */
[C---:B------:R-:W-:Y:S01]  /*29410*/  VIADD R57, R5.reuse, 0x100000 ;  /* 0x0010000005397836 */ /* 0x040fe20000000000 */
[----:B------:R-:W-:Y:S01]  /*29420*/  LDGSTS.E [R62+0x53900], desc[UR4][R66.64], P0 ;  /* 0x53900000423e7fae */ /* 0x000fe20008121844 */
[----:B------:R-:W-:-:S03]  /*29430*/  VIADD R48, R5, 0x100000 ;  /* 0x0010000005307836 */ /* 0x000fc60000000000 */
[----:B------:R2:W-:Y:S01]  /*29440*/  LDGSTS.E [R56+0x53d00], desc[UR4][R54.64], P0 ;  /* 0x53d0000036387fae */ /* 0x0005e20008121844 */
[----:B------:R-:W-:-:S03]  /*29450*/  VIADD R49, R5, 0x100000 ;  /* 0x0010000005317836 */ /* 0x000fc60000000000 */
[----:B------:R-:W-:Y:S01]  /*29460*/  LDGSTS.E [R57+0x54100], desc[UR4][R52.64], P0 ;  /* 0x5410000034397fae */ /* 0x000fe20008121844 */
[C---:B--2---:R-:W-:Y:S02]  /*29470*/  VIADD R55, R5.reuse, 0x100000 ;  /* 0x0010000005377836 */ /* 0x044fe40000000000 */
[----:B------:R-:W-:-:S03]  /*29480*/  VIADD R54, R5, 0x100000 ;  /* 0x0010000005367836 */ /* 0x000fc60000000000 */
[----:B------:R1:W-:Y:S04]  /*29490*/  LDGSTS.E [R55+0x54500], desc[UR4][R50.64], P0 ;  /* 0x5450000032377fae */ /* 0x0003e80008121844 */
[----:B------:R-:W-:Y:S04]  /*294a0*/  LDGSTS.E [R54+0x54900], desc[UR4][R58.64], P0 ;  /* 0x549000003a367fae */ /* 0x000fe80008121844 */
[----:B------:R3:W-:Y:S01]  /*294b0*/  LDGSTS.E [R48+0x54d00], desc[UR4][R46.64], P0 ;  /* 0x54d000002e307fae */ /* 0x0007e20008121844 */
[----:B-1----:R-:W-:-:S03]  /*294c0*/  IMAD.WIDE R50, R4, 0x4, R40 ;  /* 0x0000000404327825 */ /* 0x002fc600078e0228 */
[----:B------:R-:W-:Y:S01]  /*294d0*/  STL.64 [R1+0x2d8], R44 ;  /* 0x0002d82c01007387 */ /* 0x000fe20000100a00 */
[----:B------:R-:W-:-:S03]  /*294e0*/  VIADD R40, R5, 0x100000 ;  /* 0x0010000005287836 */ /* 0x000fc60000000000 */
[----:B------:R-:W-:Y:S01]  /*294f0*/  LDGSTS.E [R49+0x55100], desc[UR4][R44.64], P0 ;  /* 0x551000002c317fae */ /* 0x000fe20008121844 */
[C---:B---3--:R-:W-:Y:S02]  /*29500*/  VIADD R47, R5.reuse, 0x100000 ;  /* 0x00100000052f7836 */ /* 0x048fe40000000000 */
[C---:B------:R-:W-:Y:S01]  /*29510*/  VIADD R46, R5.reuse, 0x100000 ;  /* 0x00100000052e7836 */ /* 0x040fe20000000000 */
[----:B------:R1:W-:Y:S01]  /*29520*/  STL.64 [R1+0x2d0], R42 ;  /* 0x0002d02a01007387 */ /* 0x0003e20000100a00 */
[----:B------:R-:W-:-:S03]  /*29530*/  VIADD R41, R5, 0x100000 ;  /* 0x0010000005297836 */ /* 0x000fc60000000000 */
        /* <DEDUP_REMOVED lines=20> */
[----:B------:R1:W-:Y:S01]  /*29680*/  LDGSTS.E [R33+0x57100], desc[UR4][R28.64], P0 ;  /* 0x571000001c217fae */ /* 0x0003e20008121844 */
[----:B------:R-:W-:Y:S01]  /*29690*/  VIADD R25, R3, 0x100000 ;  /* 0x0010000003197836 */ /* 0x000fe20000000000 */
[C---:B--2---:R-:W-:Y:S01]  /*296a0*/  IADD3 R31, R5.reuse, 0x100000, RZ ;  /* 0x00100000051f7810 */ /* 0x044fe20007ffe0ff */
[----:B------:R-:W-:Y:S01]  /*296b0*/  VIADD R30, R5, 0x100000 ;  /* 0x00100000051e7836 */ /* 0x000fe20000000000 */
[----:B------:R1:W-:Y:S04]  /*296c0*/  STL.64 [R1+0x298], R28 ;  /* 0x0002981c01007387 */ /* 0x0003e80000100a00 */
[----:B------:R2:W-:Y:S04]  /*296d0*/  LDGSTS.E [R31+0x57500], desc[UR4][R26.64], P0 ;  /* 0x575000001a1f7fae */ /* 0x0005e80008121844 */
[----:B------:R2:W-:Y:S04]  /*296e0*/  STL.64 [R1+0x290], R26 ;  /* 0x0002901a01007387 */ /* 0x0005e80000100a00 */
[----:B------:R3:W-:Y:S01]  /*296f0*/  LDGSTS.E [R30+0x57900], desc[UR4][R34.64], P0 ;  /* 0x57900000221e7fae */ /* 0x0007e20008121844 */
[----:B-1----:R-:W-:-:S03]  /*29700*/  IMAD.WIDE R28, R4, 0x4, R236 ;  /* 0x00000004041c7825 */ /* 0x002fc600078e02ec */
[----:B------:R-:W-:Y:S04]  /*29710*/  STL.64 [R1+0x288], R34 ;  /* 0x0002882201007387 */ /* 0x000fe80000100a00 */
[----:B------:R1:W-:Y:S01]  /*29720*/  LDGSTS.E [R24+0x57d00], desc[UR4][R22.64], P0 ;  /* 0x57d0000016187fae */ /* 0x0003e20008121844 */
[----:B--2---:R-:W-:-:S03]  /*29730*/  IMAD.WIDE R26, R4, 0x4, R234 ;  /* 0x00000004041a7825 */ /* 0x004fc600078e02ea */
[----:B------:R2:W-:Y:S01]  /*29740*/  STL.64 [R1+0x278], R22 ;  /* 0x0002781601007387 */ /* 0x0005e20000100a00 */
[----:B---3--:R-:W-:-:S04]  /*29750*/  IMAD.WIDE R30, R4, 0x4, R238 ;  /* 0x00000004041e7825 */ /* 0x008fc800078e02ee */
[C---:B-1----:R-:W-:Y:S02]  /*29760*/  VIADD R24, R3.reuse, 0x100000 ;  /* 0x0010000003187836 */ /* 0x042fe40000000000 */
[C---:B--2---:R-:W-:Y:S02]  /*29770*/  VIADD R23, R3.reuse, 0x100000 ;  /* 0x0010000003177836 */ /* 0x044fe40000000000 */
[----:B------:R-:W-:Y:S02]  /*29780*/  VIADD R22, R3, 0x100000 ;  /* 0x0010000003167836 */ /* 0x000fe40000000000 */
[----:B----4-:R-:W-:-:S05]  /*29790*/  IMAD.WIDE R32, R4, 0x4, R248 ;  /* 0x0000000404207825 */ /* 0x010fca00078e02f8 */
[----:B------:R1:W-:Y:S04]  /*297a0*/  STL.64 [R1+0x280], R32 ;  /* 0x0002802001007387 */ /* 0x0003e80000100a00 */
[----:B------:R1:W-:Y:S04]  /*297b0*/  LDGSTS.E [R25+0x40200], desc[UR4][R32.64], P0 ;  /* 0x4020000020197fae */ /* 0x0003e80008121844 */
        /* <DEDUP_REMOVED lines=15> */
[----:B------:R1:W-:Y:S01]  /*298b0*/  STL.64 [R1+0x248], R28 ;  /* 0x0002481c01007387 */ /* 0x0003e20000100a00 */
[----:B------:R-:W-:Y:S01]  /*298c0*/  IADD3 R34, R0, 0x100000, RZ ;  /* 0x0010000000227810 */ /* 0x000fe20007ffe0ff */
[----:B------:R-:W3:Y:S02]  /*298d0*/  LDC R120, c[0x0][0x230] ;  /* 0x00008c00ff787b82 */ /* 0x000ee40000000800 */
        /* <DEDUP_REMOVED lines=13> */
[----:B------:R-:W4:Y:S02]  /*299b0*/  LDC R128, c[0x0][0x230] ;  /* 0x00008c00ff807b82 */ /* 0x000f240000000800 */
        /* <DEDUP_REMOVED lines=12> */
[----:B------:R-:W4:Y:S03]  /*29a80*/  LDC R136, c[0x0][0x230] ;  /* 0x00008c00ff887b82 */ /* 0x000f260000000800 */
        /* <DEDUP_REMOVED lines=51> */
[----:B------:R-:W-:-:S03]  /*29dc0*/  VIADD R35, R0, 0x100000 ;  /* 0x0010000000237836 */ /* 0x000fc60000000000 */
[----:B------:R1:W-:Y:S01]  /*29dd0*/  LDGSTS.E [R23+0x47a00], desc[UR4][R28.64], P0 ;  /* 0x47a000001c177fae */ /* 0x0003e20008121844 */
[C---:B------:R-:W-:Y:S02]  /*29de0*/  VIADD R43, R0.reuse, 0x100000 ;  /* 0x00100000002b7836 */ /* 0x040fe40000000000 */
[----:B------:R-:W-:Y:S01]  /*29df0*/  VIADD R42, R0, 0x100000 ;  /* 0x00100000002a7836 */ /* 0x000fe20000000000 */
[----:B------:R1:W-:Y:S01]  /*29e00*/  STL.64 [R1+0x180], R26 ;  /* 0x0001801a01007387 */ /* 0x0003e20000100a00 */
[----:B--2---:R-:W-:-:S04]  /*29e10*/  IMAD.WIDE R30, R4, 0x4, R170 ;  /* 0x00000004041e7825 */ /* 0x004fc800078e02aa */
[C---:B------:R-:W-:Y:S01]  /*29e20*/  VIADD R41, R0.reuse, 0x100000 ;  /* 0x0010000000297836 */ /* 0x040fe20000000000 */
[----:B------:R2:W-:Y:S01]  /*29e30*/  LDGSTS.E [R22+0x47e00], desc[UR4][R26.64], P0 ;  /* 0x47e000001a167fae */ /* 0x0005e20008121844 */
[C---:B------:R-:W-:Y:S02]  /*29e40*/  VIADD R40, R0.reuse, 0x100000 ;  /* 0x0010000000287836 */ /* 0x040fe40000000000 */
[C---:B------:R-:W-:Y:S02]  /*29e50*/  VIADD R51, R0.reuse, 0x100000 ;  /* 0x0010000000337836 */ /* 0x040fe40000000000 */
[C---:B------:R-:W-:Y:S02]  /*29e60*/  VIADD R50, R0.reuse, 0x100000 ;  /* 0x0010000000327836 */ /* 0x040fe40000000000 */
[C---:B------:R-:W-:Y:S02]  /*29e70*/  VIADD R49, R0.reuse, 0x100000 ;  /* 0x0010000000317836 */ /* 0x040fe40000000000 */
[----:B------:R-:W-:-:S02]  /*29e80*/  VIADD R48, R0, 0x100000 ;  /* 0x0010000000307836 */ /* 0x000fc40000000000 */
[C---:B------:R-:W-:Y:S02]  /*29e90*/  VIADD R59, R0.reuse, 0x100000 ;  /* 0x00100000003b7836 */ /* 0x040fe40000000000 */
        /* <DEDUP_REMOVED lines=17> */
[----:B---3--:R-:W-:Y:S02]  /*29fb0*/  VIADD R120, R120, 0xffffff3b ;  /* 0xffffff3b78787836 */ /* 0x008fe40000000000 */
[----:B----4-:R-:W-:Y:S02]  /*29fc0*/  VIADD R128, R128, 0xffffff3a ;  /* 0xffffff3a80807836 */ /* 0x010fe40000000000 */
[----:B------:R-:W-:Y:S02]  /*29fd0*/  VIADD R136, R136, 0xffffff39 ;  /* 0xffffff3988887836 */ /* 0x000fe40000000000 */
[----:B------:R-:W-:Y:S02]  /*29fe0*/  VIADD R144, R144, 0xffffff38 ;  /* 0xffffff3890907836 */ /* 0x000fe40000000000 */
[----:B------:R-:W-:Y:S01]  /*29ff0*/  VIADD R152, R152, 0xffffff1b ;  /* 0xffffff1b98987836 */ /* 0x000fe20000000000 */
[----:B------:R-:W-:Y:S01]  /*2a000*/  IADD3 R160, R160, -0xe6, RZ ;  /* 0xffffff1aa0a07810 */ /* 0x000fe20007ffe0ff */
[C---:B-1----:R-:W-:Y:S01]  /*2a010*/  IMAD.WIDE R28, R4.reuse, 0x4, R172 ;  /* 0x00000004041c7825 */ /* 0x042fe200078e02ac */
[----:B------:R1:W-:Y:S01]  /*2a020*/  STL.64 [R1+0x178], R32 ;  /* 0x0001782001007387 */ /* 0x0003e20000100a00 */
[----:B------:R-:W3:Y:S02]  /*2a030*/  LDC R168, c[0x0][0x230] ;  /* 0x00008c00ffa87b82 */ /* 0x000ee40000000800 */
[C---:B--2---:R-:W-:Y:S01]  /*2a040*/  IMAD.WIDE R26, R4.reuse, 0x4, R174 ;  /* 0x00000004041a7825 */ /* 0x044fe200078e02ae */
[----:B------:R1:W-:Y:S04]  /*2a050*/  LDGSTS.E [R25+0x50200], desc[UR4][R32.64], P0 ;  /* 0x5020000020197fae */ /* 0x0003e80008121844 */
[----:B------:R2:W-:Y:S01]  /*2a060*/  STL.64 [R1+0x170], R30 ;  /* 0x0001701e01007387 */ /* 0x0005e20000100a00 */
[----:B------:R-:W4:Y:S03]  /*2a070*/  LDC R170, c[0x0][0x230] ;  /* 0x00008c00ffaa7b82 */ /* 0x000f260000000800 */
[----:B------:R2:W-:Y:S01]  /*2a080*/  LDGSTS.E [R24+0x50600], desc[UR4][R30.64], P0 ;  /* 0x506000001e187fae */ /* 0x0005e20008121844 */
[----:B-1----:R-:W-:-:S03]  /*2a090*/  IMAD.WIDE R32, R4, 0x4, R176 ;  /* 0x0000000404207825 */ /* 0x002fc600078e02b0 */
[----:B------:R1:W-:Y:S01]  /*2a0a0*/  STL.64 [R1+0x168], R28 ;  /* 0x0001681c01007387 */ /* 0x0003e20000100a00 */
[----:B------:R-:W4:Y:S03]  /*2a0b0*/  LDC R171, c[0x0][0x230] ;  /* 0x00008c00ffab7b82 */ /* 0x000f260000000800 */
[----:B------:R1:W-:Y:S01]  /*2a0c0*/  LDGSTS.E [R23+0x50a00], desc[UR4][R28.64], P0 ;  /* 0x50a000001c177fae */ /* 0x0003e20008121844 */
[----:B--2---:R-:W-:-:S03]  /*2a0d0*/  IMAD.WIDE R30, R4, 0x4, R178 ;  /* 0x00000004041e7825 */ /* 0x004fc600078e02b2 */
[----:B------:R2:W-:Y:S01]  /*2a0e0*/  STL.64 [R1+0x160], R26 ;  /* 0x0001601a01007387 */ /* 0x0005e20000100a00 */
[----:B------:R-:W4:Y:S03]  /*2a0f0*/  LDC R169, c[0x0][0x230] ;  /* 0x00008c00ffa97b82 */ /* 0x000f260000000800 */
        /* <DEDUP_REMOVED lines=52> */
[----:B------:R-:W3:Y:S04]  /*2a440*/  LDL.LU.64 R244, [R1+0x310] ;  /* 0x0003100001f47983 */ /* 0x000ee80000300a00 */
[----:B------:R1:W-:Y:S01]  /*2a450*/  STL.64 [R1+0xd8], R32 ;  /* 0x0000d82001007387 */ /* 0x0003e20000100a00 */
[----:B--2---:R-:W-:-:S03]  /*2a460*/  IMAD.WIDE R26, R4, 0x4, R214 ;  /* 0x00000004041a7825 */ /* 0x004fc600078e02d6 */
[----:B------:R2:W-:Y:S04]  /*2a470*/  STL.64 [R1+0xd0], R30 ;  /* 0x0000d01e01007387 */ /* 0x0005e80000100a00 */
[----:B------:R1:W-:Y:S04]  /*2a480*/  LDGSTS.E [R25+0x55200], desc[UR4][R32.64], P0 ;  /* 0x5520000020197fae */ /* 0x0003e80008121844 */
[----:B------:R4:W-:Y:S04]  /*2a490*/  STL.64 [R1+0xc8], R28 ;  /* 0x0000c81c01007387 */ /* 0x0009e80000100a00 */
[----:B------:R2:W-:Y:S01]  /*2a4a0*/  LDGSTS.E [R24+0x55600], desc[UR4][R30.64], P0 ;  /* 0x556000001e187fae */ /* 0x0005e20008121844 */
[----:B-1----:R-:W-:-:S03]  /*2a4b0*/  IMAD.WIDE R32, R4, 0x4, R216 ;  /* 0x0000000404207825 */ /* 0x002fc600078e02d8 */
[----:B------:R4:W-:Y:S04]  /*2a4c0*/  LDGSTS.E [R23+0x55a00], desc[UR4][R28.64], P0 ;  /* 0x55a000001c177fae */ /* 0x0009e80008121844 */
[----:B------:R1:W-:Y:S01]  /*2a4d0*/  STL.64 [R1+0xc0], R26 ;  /* 0x0000c01a01007387 */ /* 0x0003e20000100a00 */
[----:B--2---:R-:W-:-:S03]  /*2a4e0*/  IMAD.WIDE R30, R4, 0x4, R218 ;  /* 0x00000004041e7825 */ /* 0x004fc600078e02da */
[----:B------:R-:W2:Y:S01]  /*2a4f0*/  LDL.LU.64 R250, [R1+0x1258] ;  /* 0x0012580001fa7983 */ /* 0x000ea20000300a00 */
[----:B----4-:R-:W-:-:S03]  /*2a500*/  IMAD.WIDE R28, R4, 0x4, R220 ;  /* 0x00000004041c7825 */ /* 0x010fc600078e02dc */
[----:B------:R-:W4:Y:S04]  /*2a510*/  LDL.LU.64 R114, [R1+0x328] ;  /* 0x0003280001727983 */ /* 0x000f280000300a00 */
[----:B------:R-:W4:Y:S04]  /*2a520*/  LDL.LU.64 R240, [R1+0x338] ;  /* 0x0003380001f07983 */ /* 0x000f280000300a00 */
[----:B------:R1:W-:Y:S04]  /*2a530*/  STL.64 [R1+0xb8], R32 ;  /* 0x0000b82001007387 */ /* 0x0003e80000100a00 */
[----:B------:R1:W-:Y:S04]  /*2a540*/  STL.64 [R1+0xb0], R30 ;  /* 0x0000b01e01007387 */ /* 0x0003e80000100a00 */
[----:B------:R1:W-:Y:S04]  /*2a550*/  STL.64 [R1+0xa8], R28 ;  /* 0x0000a81c01007387 */ /* 0x0003e80000100a00 */
[----:B------:R-:W4:Y:S04]  /*2a560*/  LDL.LU.64 R248, [R1+0x348] ;  /* 0x0003480001f87983 */ /* 0x000f280000300a00 */
[----:B------:R1:W-:Y:S04]  /*2a570*/  LDGSTS.E [R22+0x55e00], desc[UR4][R26.64], P0 ;  /* 0x55e000001a167fae */ /* 0x0003e80008121844 */
[----:B------:R1:W-:Y:S04]  /*2a580*/  LDGSTS.E [R25+0x56200], desc[UR4][R32.64], P0 ;  /* 0x5620000020197fae */ /* 0x0003e80008121844 */
[----:B------:R1:W-:Y:S02]  /*2a590*/  LDGSTS.E [R24+0x56600], desc[UR4][R30.64], P0 ;  /* 0x566000001e187fae */ /* 0x0003e40008121844 */
[----:B-1----:R-:W-:-:S02]  /*2a5a0*/  IMAD.WIDE R26, R4, 0x4, R222 ;  /* 0x00000004041a7825 */ /* 0x002fc400078e02de */
[----:B------:R1:W-:Y:S04]  /*2a5b0*/  LDGSTS.E [R23+0x56a00], desc[UR4][R28.64], P0 ;  /* 0x56a000001c177fae */ /* 0x0003e80008121844 */
[----:B------:R1:W-:Y:S04]  /*2a5c0*/  STL.64 [R1+0xa0], R26 ;  /* 0x0000a01a01007387 */ /* 0x0003e80000100a00 */
[----:B------:R-:W4:Y:S01]  /*2a5d0*/  LDL.LU.64 R246, [R1+0x358] ;  /* 0x0003580001f67983 */ /* 0x000f220000300a00 */
[----:B------:R-:W-:-:S03]  /*2a5e0*/  IMAD.WIDE R32, R4, 0x4, R224 ;  /* 0x0000000404207825 */ /* 0x000fc600078e02e0 */
[----:B------:R1:W-:Y:S01]  /*2a5f0*/  LDGSTS.E [R22+0x56e00], desc[UR4][R26.64], P0 ;  /* 0x56e000001a167fae */ /* 0x0003e20008121844 */
[----:B------:R-:W-:-:S03]  /*2a600*/  IMAD.WIDE R30, R4, 0x4, R226 ;  /* 0x00000004041e7825 */ /* 0x000fc600078e02e2 */
[----:B------:R2:W-:Y:S04]  /*2a610*/  STL.64 [R1+0x98], R32 ;  /* 0x0000982001007387 */ /* 0x0005e80000100a00 */
[----:B------:R4:W-:Y:S04]  /*2a620*/  STL.64 [R1+0x90], R30 ;  /* 0x0000901e01007387 */ /* 0x0009e80000100a00 */
[----:B------:R-:W4:Y:S04]  /*2a630*/  LDL.LU.64 R106, [R1+0x368] ;  /* 0x00036800016a7983 */ /* 0x000f280000300a00 */
[----:B------:R-:W4:Y:S01]  /*2a640*/  LDL.LU.64 R108, [R1+0x378] ;  /* 0x00037800016c7983 */ /* 0x000f220000300a00 */
[----:B-1----:R-:W-:-:S03]  /*2a650*/  VIADD R29, R3, 0x100000 ;  /* 0x00100000031d7836 */ /* 0x002fc60000000000 */
[----:B------:R-:W4:Y:S01]  /*2a660*/  LDL.LU.64 R242, [R1+0x388] ;  /* 0x0003880001f27983 */ /* 0x000f220000300a00 */
[C---:B------:R-:W-:Y:S02]  /*2a670*/  VIADD R28, R3.reuse, 0x100000 ;  /* 0x00100000031c7836 */ /* 0x040fe40000000000 */
[----:B------:R-:W-:Y:S01]  /*2a680*/  IMAD.WIDE R22, R4, 0x4, R228 ;  /* 0x0000000404167825 */ /* 0x000fe200078e02e4 */
[----:B------:R1:W-:Y:S03]  /*2a690*/  LDGSTS.E [R29+0x57200], desc[UR4][R32.64], P0 ;  /* 0x57200000201d7fae */ /* 0x0003e60008121844 */
[C---:B------:R-:W-:Y:S01]  /*2a6a0*/  VIADD R27, R3.reuse, 0x100000 ;  /* 0x00100000031b7836 */ /* 0x040fe20000000000 */
[----:B------:R4:W-:Y:S01]  /*2a6b0*/  LDGSTS.E [R28+0x57600], desc[UR4][R30.64], P0 ;  /* 0x576000001e1c7fae */ /* 0x0009e20008121844 */
[----:B------:R-:W-:-:S03]  /*2a6c0*/  VIADD R26, R3, 0x100000 ;  /* 0x00100000031a7836 */ /* 0x000fc60000000000 */
[----:B------:R-:W-:Y:S04]  /*2a6d0*/  STL.64 [R1+0x3238], R22 ;  /* 0x0032381601007387 */ /* 0x000fe80000100a00 */
[----:B------:R-:W-:Y:S01]  /*2a6e0*/  LDGSTS.E [R27+0x57a00], desc[UR4][R22.64], P0 ;  /* 0x57a00000161b7fae */ /* 0x000fe20008121844 */
[----:B-1----:R-:W-:Y:S02]  /*2a6f0*/  VIADD R29, R0, 0x100000 ;  /* 0x00100000001d7836 */ /* 0x002fe40000000000 */
[----:B---3--:R-:W-:-:S05]  /*2a700*/  IMAD.WIDE R24, R4, 0x4, R244 ;  /* 0x0000000404187825 */ /* 0x008fca00078e02f4 */
[----:B------:R1:W-:Y:S01]  /*2a710*/  LDGSTS.E [R26+0x57e00], desc[UR4][R24.64], P0 ;  /* 0x57e00000181a7fae */ /* 0x0003e20008121844 */
[----:B--2---:R-:W-:-:S03]  /*2a720*/  IMAD.WIDE R32, R4, 0x4, R250 ;  /* 0x0000000404207825 */ /* 0x004fc600078e02fa */
[----:B------:R-:W2:Y:S01]  /*2a730*/  LDL.LU.64 R250, [R1+0x398] ;  /* 0x0003980001fa7983 */ /* 0x000ea20000300a00 */
[----:B----4-:R-:W-:-:S03]  /*2a740*/  IMAD.WIDE R30, R4, 0x4, R114 ;  /* 0x00000004041e7825 */ /* 0x010fc600078e0272 */
[----:B------:R1:W-:Y:S04]  /*2a750*/  STL.64 [R1+0x3240], R24 ;  /* 0x0032401801007387 */ /* 0x0003e80000100a00 */
[----:B------:R3:W-:Y:S04]  /*2a760*/  STL.64 [R1+0x88], R32 ;  /* 0x0000882001007387 */ /* 0x0007e80000100a00 */
[----:B------:R4:W-:Y:S01]  /*2a770*/  STL.64 [R1+0x80], R30 ;  /* 0x0000801e01007387 */ /* 0x0009e20000100a00 */
[----:B-1----:R-:W-:-:S03]  /*2a780*/  IMAD.WIDE R24, R4, 0x4, R240 ;  /* 0x0000000404187825 */ /* 0x002fc600078e02f0 */
[----:B------:R-:W2:Y:S01]  /*2a790*/  LDL.LU.64 R112, [R1+0x3a8] ;  /* 0x0003a80001707983 */ /* 0x000ea20000300a00 */
[----:B------:R-:W-:-:S03]  /*2a7a0*/  IMAD.WIDE R22, R4, 0x4, R248 ;  /* 0x0000000404167825 */ /* 0x000fc600078e02f8 */
[----:B------:R1:W-:Y:S04]  /*2a7b0*/  STL.64 [R1+0x78], R24 ;  /* 0x0000781801007387 */ /* 0x0003e80000100a00 */
[----:B------:R-:W2:Y:S04]  /*2a7c0*/  LDL.LU.64 R248, [R1+0x3b8] ;  /* 0x0003b80001f87983 */ /* 0x000ea80000300a00 */
[----:B------:R1:W-:Y:S04]  /*2a7d0*/  STL.64 [R1+0x70], R22 ;  /* 0x0000701601007387 */ /* 0x0003e80000100a00 */
[----:B------:R-:W2:Y:S04]  /*2a7e0*/  LDL.LU.64 R244, [R1+0x3c8] ;  /* 0x0003c80001f47983 */ /* 0x000ea80000300a00 */
[----:B------:R-:W2:Y:S04]  /*2a7f0*/  LDL.LU.64 R114, [R1+0x3d8] ;  /* 0x0003d80001727983 */ /* 0x000ea80000300a00 */
[----:B------:R3:W-:Y:S04]  /*2a800*/  LDGSTS.E [R29+0x40300], desc[UR4][R32.64], P0 ;  /* 0x40300000201d7fae */ /* 0x0007e80008121844 */
[----:B------:R-:W2:Y:S01]  /*2a810*/  LDL.LU.64 R240, [R1+0x3e8] ;  /* 0x0003e80001f07983 */ /* 0x000ea20000300a00 */
[----:B---3--:R-:W-:-:S03]  /*2a820*/  IMAD.WIDE R32, R4, 0x4, R246 ;  /* 0x0000000404207825 */ /* 0x008fc600078e02f6 */
[----:B------:R-:W3:Y:S01]  /*2a830*/  LDL.LU.64 R246, [R1+0x3f8] ;  /* 0x0003f80001f67983 */ /* 0x000ee20000300a00 */
[C---:B------:R-:W-:Y:S02]  /*2a840*/  VIADD R28, R0.reuse, 0x100000 ;  /* 0x00100000001c7836 */ /* 0x040fe40000000000 */
[C---:B------:R-:W-:Y:S02]  /*2a850*/  VIADD R27, R0.reuse, 0x100000 ;  /* 0x00100000001b7836 */ /* 0x040fe40000000000 */
[----:B------:R-:W-:Y:S01]  /*2a860*/  VIADD R26, R0, 0x100000 ;  /* 0x00100000001a7836 */ /* 0x000fe20000000000 */
[----:B------:R4:W-:Y:S04]  /*2a870*/  LDGSTS.E [R28+0x40700], desc[UR4][R30.64], P0 ;  /* 0x407000001e1c7fae */ /* 0x0009e80008121844 */
[----:B------:R1:W-:Y:S04]  /*2a880*/  LDGSTS.E [R27+0x40b00], desc[UR4][R24.64], P0 ;  /* 0x40b00000181b7fae */ /* 0x0003e80008121844 */
[----:B------:R1:W-:Y:S01]  /*2a890*/  LDGSTS.E [R26+0x40f00], desc[UR4][R22.64], P0 ;  /* 0x40f00000161a7fae */ /* 0x0003e20008121844 */
[----:B----4-:R-:W-:-:S03]  /*2a8a0*/  IMAD.WIDE R30, R4, 0x4, R106 ;  /* 0x00000004041e7825 */ /* 0x010fc600078e026a */
[----:B------:R2:W-:Y:S01]  /*2a8b0*/  STL.64 [R1+0x68], R32 ;  /* 0x0000682001007387 */ /* 0x0005e20000100a00 */
[----:B-1----:R-:W-:-:S03]  /*2a8c0*/  IMAD.WIDE R24, R4, 0x4, R108 ;  /* 0x0000000404187825 */ /* 0x002fc600078e026c */
[----:B------:R1:W-:Y:S01]  /*2a8d0*/  STL.64 [R1+0x60], R30 ;  /* 0x0000601e01007387 */ /* 0x0003e20000100a00 */
[----:B------:R-:W-:-:S03]  /*2a8e0*/  IMAD.WIDE R22, R4, 0x4, R242 ;  /* 0x0000000404167825 */ /* 0x000fc600078e02f2 */
[----:B------:R4:W-:Y:S04]  /*2a8f0*/  STL.64 [R1+0x58], R24 ;  /* 0x0000581801007387 */ /* 0x0009e80000100a00 */
[----:B------:R4:W-:Y:S04]  /*2a900*/  STL.64 [R1+0x50], R22 ;  /* 0x0000501601007387 */ /* 0x0009e80000100a00 */
[----:B------:R-:W3:Y:S04]  /*2a910*/  LDL.LU.64 R106, [R1+0x408] ;  /* 0x00040800016a7983 */ /* 0x000ee80000300a00 */
[----:B------:R-:W3:Y:S04]  /*2a920*/  LDL.LU.64 R108, [R1+0x418] ;  /* 0x00041800016c7983 */ /* 0x000ee80000300a00 */
[----:B------:R-:W3:Y:S04]  /*2a930*/  LDL.LU.64 R242, [R1+0x428] ;  /* 0x0004280001f27983 */ /* 0x000ee80000300a00 */
[----:B------:R2:W-:Y:S04]  /*2a940*/  LDGSTS.E [R29+0x41300], desc[UR4][R32.64], P0 ;  /* 0x41300000201d7fae */ /* 0x0005e80008121844 */
[----:B------:R1:W-:Y:S04]  /*2a950*/  LDGSTS.E [R28+0x41700], desc[UR4][R30.64], P0 ;  /* 0x417000001e1c7fae */ /* 0x0003e80008121844 */
[----:B------:R4:W-:Y:S04]  /*2a960*/  LDGSTS.E [R27+0x41b00], desc[UR4][R24.64], P0 ;  /* 0x41b00000181b7fae */ /* 0x0009e80008121844 */
[----:B------:R4:W-:Y:S01]  /*2a970*/  LDGSTS.E [R26+0x41f00], desc[UR4][R22.64], P0 ;  /* 0x41f00000161a7fae */ /* 0x0009e20008121844 */
[----:B--2---:R-:W-:-:S03]  /*2a980*/  IMAD.WIDE R32, R4, 0x4, R250 ;  /* 0x0000000404207825 */ /* 0x004fc600078e02fa */
[----:B------:R-:W2:Y:S04]  /*2a990*/  LDL.LU.64 R250, [R1+0x438] ;  /* 0x0004380001fa7983 */ /* 0x000ea80000300a00 */
[----:B------:R4:W-:Y:S04]  /*2a9a0*/  STL.64 [R1+0x48], R32 ;  /* 0x0000482001007387 */ /* 0x0009e80000100a00 */
[----:B------:R4:W-:Y:S01]  /*2a9b0*/  LDGSTS.E [R29+0x42300], desc[UR4][R32.64], P0 ;  /* 0x42300000201d7fae */ /* 0x0009e20008121844 */
[----:B-1----:R-:W-:-:S05]  /*2a9c0*/  IMAD.WIDE R30, R4, 0x4, R112 ;  /* 0x00000004041e7825 */ /* 0x002fca00078e0270 */
[----:B------:R1:W-:Y:S01]  /*2a9d0*/  LDGSTS.E [R28+0x42700], desc[UR4][R30.64], P0 ;  /* 0x427000001e1c7fae */ /* 0x0003e20008121844 */
[----:B----4-:R-:W-:-:S03]  /*2a9e0*/  IMAD.WIDE R24, R4, 0x4, R248 ;  /* 0x0000000404187825 */ /* 0x010fc600078e02f8 */
[----:B------:R-:W4:Y:S01]  /*2a9f0*/  LDL.LU.64 R248, [R1+0x448] ;  /* 0x0004480001f87983 */ /* 0x000f220000300a00 */
[----:B------:R-:W-:-:S03]  /*2aa00*/  IMAD.WIDE R22, R4, 0x4, R244 ;  /* 0x0000000404167825 */ /* 0x000fc600078e02f4 */
[----:B------:R1:W-:Y:S01]  /*2aa10*/  STL.64 [R1+0x40], R30 ;  /* 0x0000401e01007387 */ /* 0x0003e20000100a00 */
[----:B------:R-:W-:-:S03]  /*2aa20*/  IMAD.WIDE R32, R4, 0x4, R114 ;  /* 0x0000000404207825 */ /* 0x000fc600078e0272 */
[----:B------:R3:W-:Y:S04]  /*2aa30*/  STL.64 [R1+0x38], R24 ;  /* 0x0000381801007387 */ /* 0x0007e80000100a00 */
[----:B------:R3:W-:Y:S01]  /*2aa40*/  LDGSTS.E [R27+0x42b00], desc[UR4][R24.64], P0 ;  /* 0x42b00000181b7fae */ /* 0x0007e20008121844 */
[----:B-1----:R-:W-:-:S03]  /*2aa50*/  IMAD.WIDE R30, R4, 0x4, R240 ;  /* 0x00000004041e7825 */ /* 0x002fc600078e02f0 */
[----:B------:R1:W-:Y:S04]  /*2aa60*/  STL.64 [R1+0x30], R22 ;  /* 0x0000301601007387 */ /* 0x0003e80000100a00 */
[----:B------:R1:W-:Y:S01]  /*2aa70*/  LDGSTS.E [R26+0x42f00], desc[UR4][R22.64], P0 ;  /* 0x42f00000161a7fae */ /* 0x0003e20008121844 */
[----:B---3--:R-:W-:-:S03]  /*2aa80*/  IMAD.WIDE R24, R4, 0x4, R246 ;  /* 0x0000000404187825 */ /* 0x008fc600078e02f6 */
[----:B------:R-:W-:Y:S04]  /*2aa90*/  LDGSTS.E [R29+0x43300], desc[UR4][R32.64], P0 ;  /* 0x43300000201d7fae */ /* 0x000fe80008121844 */
[----:B------:R-:W3:Y:S04]  /*2aaa0*/  LDL.LU.64 R246, [R1+0x458] ;  /* 0x0004580001f67983 */ /* 0x000ee80000300a00 */
[----:B------:R-:W-:Y:S04]  /*2aab0*/  STL.64 [R1+0x28], R32 ;  /* 0x0000282001007387 */ /* 0x000fe80000100a00 */
[----:B------:R-:W3:Y:S04]  /*2aac0*/  LDL.LU.64 R244, [R1+0x468] ;  /* 0x0004680001f47983 */ /* 0x000ee80000300a00 */
[----:B------:R-:W-:Y:S04]  /*2aad0*/  STL.64 [R1+0x20], R30 ;  /* 0x0000201e01007387 */ /* 0x000fe80000100a00 */
[----:B------:R-:W3:Y:S04]  /*2aae0*/  LDL.LU.64 R114, [R1+0x478] ;  /* 0x0004780001727983 */ /* 0x000ee80000300a00 */
[----:B------:R1:W-:Y:S04]  /*2aaf0*/  STL.64 [R1+0x18], R24 ;  /* 0x0000181801007387 */ /* 0x0003e80000100a00 */
[----:B------:R-:W-:Y:S04]  /*2ab00*/  LDGSTS.E [R28+0x43700], desc[UR4][R30.64], P0 ;  /* 0x437000001e1c7fae */ /* 0x000fe80008121844 */
[----:B------:R-:W3:Y:S01]  /*2ab10*/  LDL.LU.64 R240, [R1+0x488] ;  /* 0x0004880001f07983 */ /* 0x000ee20000300a00 */
[----:B-1----:R-:W-:-:S03]  /*2ab20*/  IMAD.WIDE R22, R4, 0x4, R106 ;  /* 0x0000000404167825 */ /* 0x002fc600078e026a */
[----:B------:R1:W-:Y:S04]  /*2ab30*/  LDGSTS.E [R27+0x43b00], desc[UR4][R24.64], P0 ;  /* 0x43b00000181b7fae */ /* 0x0003e80008121844 */
[----:B------:R1:W-:Y:S04]  /*2ab40*/  STL.64 [R1+0x10], R22 ;  /* 0x0000101601007387 */ /* 0x0003e80000100a00 */
[----:B------:R1:W-:Y:S02]  /*2ab50*/  LDGSTS.E [R26+0x43f00], desc[UR4][R22.64], P0 ;  /* 0x43f00000161a7fae */ /* 0x0003e40008121844 */
[----:B-1----:R-:W-:-:S04]  /*2ab60*/  IMAD.WIDE R24, R4, 0x4, R108 ;  /* 0x0000000404187825 */ /* 0x002fc800078e026c */
[C---:B------:R-:W-:Y:S01]  /*2ab70*/  IMAD.WIDE R22, R4.reuse, 0x4, R242 ;  /* 0x0000000404167825 */ /* 0x040fe200078e02f2 */
[----:B------:R-:W-:Y:S04]  /*2ab80*/  STL.64 [R1+0x8], R24 ;  /* 0x0000081801007387 */ /* 0x000fe80000100a00 */
[----:B------:R-:W-:Y:S04]  /*2ab90*/  STL.64 [R1], R22 ;  /* 0x0000001601007387 */ /* 0x000fe80000100a00 */
[----:B------:R-:W3:Y:S04]  /*2aba0*/  LDL.LU.64 R104, [R1+0x498] ;  /* 0x0004980001687983 */ /* 0x000ee80000300a00 */
[----:B------:R-:W3:Y:S04]  /*2abb0*/  LDL.LU.64 R100, [R1+0x4a8] ;  /* 0x0004a80001647983 */ /* 0x000ee80000300a00 */
[----:B------:R-:W3:Y:S04]  /*2abc0*/  LDL.LU.64 R110, [R1+0x4b8] ;  /* 0x0004b800016e7983 */ /* 0x000ee80000300a00 */
[----:B------:R-:W3:Y:S04]  /*2abd0*/  LDL.LU.64 R112, [R1+0x4c8] ;  /* 0x0004c80001707983 */ /* 0x000ee80000300a00 */
[----:B------:R-:W-:Y:S04]  /*2abe0*/  LDGSTS.E [R29+0x44300], desc[UR4][R24.64], P0 ;  /* 0x44300000181d7fae */ /* 0x000fe80008121844 */
[----:B------:R-:W-:Y:S01]  /*2abf0*/  LDGSTS.E [R28+0x44700], desc[UR4][R22.64], P0 ;  /* 0x44700000161c7fae */ /* 0x000fe20008121844 */
[----:B--2---:R-:W-:-:S05]  /*2ac00*/  IMAD.WIDE R250, R4, 0x4, R250 ;  /* 0x0000000404fa7825 */ /* 0x004fca00078e02fa */
[----:B------:R-:W-:Y:S04]  /*2ac10*/  STL.64 [R1+0x31f0], R250 ;  /* 0x0031f0fa01007387 */ /* 0x000fe80000100a00 */
[----:B------:R-:W-:Y:S01]  /*2ac20*/  LDGSTS.E [R27+0x44b00], desc[UR4][R250.64], P0 ;  /* 0x44b00000fa1b7fae */ /* 0x000fe20008121844 */
[----:B----4-:R-:W-:-:S05]  /*2ac30*/  IMAD.WIDE R248, R4, 0x4, R248 ;  /* 0x0000000404f87825 */ /* 0x010fca00078e02f8 */
[----:B------:R-:W-:Y:S04]  /*2ac40*/  STL.64 [R1+0x31e0], R248 ;  /* 0x0031e0f801007387 */ /* 0x000fe80000100a00 */
[----:B------:R-:W2:Y:S04]  /*2ac50*/  LDL.LU.64 R98, [R1+0x4d8] ;  /* 0x0004d80001627983 */ /* 0x000ea80000300a00 */
[----:B------:R-:W4:Y:S04]  /*2ac60*/  LDL.LU.64 R106, [R1+0x4e8] ;  /* 0x0004e800016a7983 */ /* 0x000f280000300a00 */
[----:B------:R-:W4:Y:S04]  /*2ac70*/  LDL.LU.64 R108, [R1+0x4f8] ;  /* 0x0004f800016c7983 */ /* 0x000f280000300a00 */
[----:B------:R-:W-:Y:S01]  /*2ac80*/  LDGSTS.E [R26+0x44f00], desc[UR4][R248.64], P0 ;  /* 0x44f00000f81a7fae */ /* 0x000fe20008121844 */
[----:B---3--:R-:W-:-:S03]  /*2ac90*/  IMAD.WIDE R242, R4, 0x4, R114 ;  /* 0x0000000404f27825 */ /* 0x008fc600078e0272 */
[----:B------:R-:W3:Y:S01]  /*2aca0*/  LDL.LU.64 R114, [R1+0x508] ;  /* 0x0005080001727983 */ /* 0x000ee20000300a00 */
[----:B------:R-:W-:-:S04]  /*2acb0*/  IMAD.WIDE R246, R4, 0x4, R246 ;  /* 0x0000000404f67825 */ /* 0x000fc800078e02f6 */
[C---:B------:R-:W-:Y:S01]  /*2acc0*/  IMAD.WIDE R244, R4.reuse, 0x4, R244 ;  /* 0x0000000404f47825 */ /* 0x040fe200078e02f4 */
[----:B------:R-:W-:Y:S03]  /*2acd0*/  STL.64 [R1+0x31e8], R246 ;  /* 0x0031e8f601007387 */ /* 0x000fe60000100a00 */
[C---:B------:R-:W-:Y:S01]  /*2ace0*/  IMAD.WIDE R240, R4.reuse, 0x4, R240 ;  /* 0x0000000404f07825 */ /* 0x040fe200078e02f0 */
[----:B------:R-:W-:Y:S04]  /*2acf0*/  STL.64 [R1+0x31f8], R244 ;  /* 0x0031f8f401007387 */ /* 0x000fe80000100a00 */
[----:B------:R-:W-:Y:S04]  /*2ad00*/  STL.64 [R1+0x31d8], R242 ;  /* 0x0031d8f201007387 */ /* 0x000fe80000100a00 */
[----:B------:R-:W-:Y:S04]  /*2ad10*/  STL.64 [R1+0x3200], R240 ;  /* 0x003200f001007387 */ /* 0x000fe80000100a00 */
[----:B------:R-:W-:Y:S04]  /*2ad20*/  LDGSTS.E [R29+0x45300], desc[UR4][R246.64], P0 ;  /* 0x45300000f61d7fae */ /* 0x000fe80008121844 */
[----:B------:R-:W-:Y:S04]  /*2ad30*/  LDGSTS.E [R28+0x45700], desc[UR4][R244.64], P0 ;  /* 0x45700000f41c7fae */ /* 0x000fe80008121844 */
[----:B------:R-:W-:Y:S04]  /*2ad40*/  LDGSTS.E [R27+0x45b00], desc[UR4][R242.64], P0 ;  /* 0x45b00000f21b7fae */ /* 0x000fe80008121844 */
[----:B------:R-:W-:Y:S01]  /*2ad50*/  LDGSTS.E [R26+0x45f00], desc[UR4][R240.64], P0 ;  /* 0x45f00000f01a7fae */ /* 0x000fe20008121844 */
[----:B------:R-:W-:-:S03]  /*2ad60*/  IMAD.WIDE R238, R4, 0x4, R104 ;  /* 0x0000000404ee7825 */ /* 0x000fc600078e0268 */
[----:B------:R-:W3:Y:S01]  /*2ad70*/  LDL.LU.64 R104, [R1+0x518] ;  /* 0x0005180001687983 */ /* 0x000ee20000300a00 */
[----:B------:R-:W-:-:S03]  /*2ad80*/  IMAD.WIDE R236, R4, 0x4, R100 ;  /* 0x0000000404ec7825 */ /* 0x000fc600078e0264 */
[----:B------:R-:W3:Y:S01]  /*2ad90*/  LDL.LU.64 R100, [R1+0x528] ;  /* 0x0005280001647983 */ /* 0x000ee20000300a00 */
[----:B------:R-:W-:-:S03]  /*2ada0*/  IMAD.WIDE R234, R4, 0x4, R110 ;  /* 0x0000000404ea7825 */ /* 0x000fc600078e026e */
[----:B------:R-:W3:Y:S01]  /*2adb0*/  LDL.LU.64 R110, [R1+0x538] ;  /* 0x00053800016e7983 */ /* 0x000ee20000300a00 */
[----:B------:R-:W-:-:S03]  /*2adc0*/  IMAD.WIDE R232, R4, 0x4, R112 ;  /* 0x0000000404e87825 */ /* 0x000fc600078e0270 */
[----:B------:R-:W3:Y:S04]  /*2add0*/  LDL.LU.64 R112, [R1+0x548] ;  /* 0x0005480001707983 */ /* 0x000ee80000300a00 */
[----:B------:R-:W-:Y:S04]  /*2ade0*/  LDGSTS.E [R29+0x46300], desc[UR4][R238.64], P0 ;  /* 0x46300000ee1d7fae */ /* 0x000fe80008121844 */
[----:B------:R-:W-:Y:S04]  /*2adf0*/  STL.64 [R1+0x3208], R238 ;  /* 0x003208ee01007387 */ /* 0x000fe80000100a00 */
[----:B------:R-:W-:Y:S04]  /*2ae00*/  LDGSTS.E [R28+0x46700], desc[UR4][R236.64], P0 ;  /* 0x46700000ec1c7fae */ /* 0x000fe80008121844 */
[----:B------:R-:W-:Y:S04]  /*2ae10*/  STL.64 [R1+0x3210], R236 ;  /* 0x003210ec01007387 */ /* 0x000fe80000100a00 */
[----:B------:R-:W-:Y:S04]  /*2ae20*/  LDGSTS.E [R27+0x46b00], desc[UR4][R234.64], P0 ;  /* 0x46b00000ea1b7fae */ /* 0x000fe80008121844 */
[----:B------:R-:W-:Y:S04]  /*2ae30*/  STL.64 [R1+0x3218], R234 ;  /* 0x003218ea01007387 */ /* 0x000fe80000100a00 */
[----:B------:R4:W-:Y:S04]  /*2ae40*/  LDGSTS.E [R26+0x46f00], desc[UR4][R232.64], P0 ;  /* 0x46f00000e81a7fae */ /* 0x0009e80008121844 */
[----:B------:R-:W-:Y:S01]  /*2ae50*/  STL.64 [R1+0x3220], R232 ;  /* 0x003220e801007387 */ /* 0x000fe20000100a00 */
[----:B--2---:R-:W-:-:S04]  /*2ae60*/  IMAD.WIDE R230, R4, 0x4, R98 ;  /* 0x0000000404e67825 */ /* 0x004fc800078e0262 */
[C---:B----4-:R-:W-:Y:S01]  /*2ae70*/  IMAD.WIDE R26, R4.reuse, 0x4, R106 ;  /* 0x00000004041a7825 */ /* 0x050fe200078e026a */
[----:B------:R-:W-:Y:S03]  /*2ae80*/  LDGSTS.E [R35+0x47300], desc[UR4][R230.64], P0 ;  /* 0x47300000e6237fae */ /* 0x000fe60008121844 */
[----:B------:R-:W-:Y:S01]  /*2ae90*/  IMAD.WIDE R28, R4, 0x4, R108 ;  /* 0x00000004041c7825 */ /* 0x000fe200078e026c */
[----:B------:R-:W2:Y:S04]  /*2aea0*/  LDL.LU.64 R106, [R1+0x558] ;  /* 0x00055800016a7983 */ /* 0x000ea80000300a00 */
[----:B------:R-:W4:Y:S04]  /*2aeb0*/  LDL.LU.64 R108, [R1+0x568] ;  /* 0x00056800016c7983 */ /* 0x000f280000300a00 */
[----:B------:R-:W4:Y:S01]  /*2aec0*/  LDL.LU.64 R98, [R1+0x578] ;  /* 0x0005780001627983 */ /* 0x000f220000300a00 */
[----:B------:R-:W-:-:S02]  /*2aed0*/  VIADD R33, R0, 0x100000 ;  /* 0x0010000000217836 */ /* 0x000fc40000000000 */
[----:B------:R-:W-:Y:S01]  /*2aee0*/  VIADD R32, R0, 0x100000 ;  /* 0x0010000000207836 */ /* 0x000fe20000000000 */
[----:B------:R-:W-:Y:S04]  /*2aef0*/  LDGSTS.E [R34+0x47700], desc[UR4][R26.64], P0 ;  /* 0x477000001a227fae */ /* 0x000fe80008121844 */
[----:B------:R-:W-:Y:S01]  /*2af00*/  LDGSTS.E [R33+0x47b00], desc[UR4][R28.64], P0 ;  /* 0x47b000001c217fae */ /* 0x000fe20008121844 */
[----:B---3--:R-:W-:-:S03]  /*2af10*/  IMAD.WIDE R30, R4, 0x4, R114 ;  /* 0x00000004041e7825 */ /* 0x008fc600078e0272 */
[----:B------:R-:W3:Y:S04]  /*2af20*/  LDL.LU.64 R114, [R1+0x588] ;  /* 0x0005880001727983 */ /* 0x000ee80000300a00 */
[----:B------:R-:W-:Y:S04]  /*2af30*/  STL.64 [R1+0x3228], R230 ;  /* 0x003228e601007387 */ /* 0x000fe80000100a00 */
[----:B------:R-:W-:Y:S04]  /*2af40*/  STL.64 [R1+0x3230], R26 ;  /* 0x0032301a01007387 */ /* 0x000fe80000100a00 */
[----:B------:R1:W-:Y:S04]  /*2af50*/  STL.64 [R1+0x3248], R28 ;  /* 0x0032481c01007387 */ /* 0x0003e80000100a00 */
[----:B------:R1:W-:Y:S04]  /*2af60*/  LDGSTS.E [R32+0x47f00], desc[UR4][R30.64], P0 ;  /* 0x47f000001e207fae */ /* 0x0003e80008121844 */
[----:B------:R-:W-:Y:S01]  /*2af70*/  STL.64 [R1+0x3250], R30 ;  /* 0x0032501e01007387 */ /* 0x000fe20000100a00 */
[----:B-1----:R-:W-:-:S04]  /*2af80*/  IMAD.WIDE R32, R4, 0x4, R104 ;  /* 0x0000000404207825 */ /* 0x002fc800078e0268 */
[C---:B------:R-:W-:Y:S01]  /*2af90*/  IMAD.WIDE R34, R4.reuse, 0x4, R100 ;  /* 0x0000000404227825 */ /* 0x040fe200078e0264 */
[----:B------:R-:W-:Y:S03]  /*2afa0*/  LDGSTS.E [R43+0x50300], desc[UR4][R32.64], P0 ;  /* 0x50300000202b7fae */ /* 0x000fe60008121844 */
[C---:B------:R-:W-:Y:S01]  /*2afb0*/  IMAD.WIDE R36, R4.reuse, 0x4, R110 ;  /* 0x0000000404247825 */ /* 0x040fe200078e026e */
[----:B------:R-:W-:Y:S03]  /*2afc0*/  LDGSTS.E [R42+0x50700], desc[UR4][R34.64], P0 ;  /* 0x50700000222a7fae */ /* 0x000fe60008121844 */
[C---:B------:R-:W-:Y:S01]  /*2afd0*/  IMAD.WIDE R38, R4.reuse, 0x4, R112 ;  /* 0x0000000404267825 */ /* 0x040fe200078e0270 */
[----:B------:R-:W3:Y:S04]  /*2afe0*/  LDL.LU.64 R110, [R1+0x598] ;  /* 0x00059800016e7983 */ /* 0x000ee80000300a00 */
[----:B------:R-:W3:Y:S04]  /*2aff0*/  LDL.LU.64 R112, [R1+0x5a8] ;  /* 0x0005a80001707983 */ /* 0x000ee80000300a00 */
[----:B------:R-:W3:Y:S04]  /*2b000*/  LDL.LU.64 R92, [R1+0x5b8] ;  /* 0x0005b800015c7983 */ /* 0x000ee80000300a00 */
[----:B------:R-:W3:Y:S04]  /*2b010*/  LDL.LU.64 R100, [R1+0x5c8] ;  /* 0x0005c80001647983 */ /* 0x000ee80000300a00 */
[----:B------:R-:W-:Y:S04]  /*2b020*/  STL.64 [R1+0x3258], R32 ;  /* 0x0032582001007387 */ /* 0x000fe80000100a00 */
[----:B------:R-:W-:Y:S04]  /*2b030*/  STL.64 [R1+0x3260], R34 ;  /* 0x0032602201007387 */ /* 0x000fe80000100a00 */
[----:B------:R-:W-:Y:S04]  /*2b040*/  LDGSTS.E [R41+0x50b00], desc[UR4][R36.64], P0 ;  /* 0x50b0000024297fae */ /* 0x000fe80008121844 */
[----:B------:R-:W-:Y:S04]  /*2b050*/  STL.64 [R1+0x3268], R36 ;  /* 0x0032682401007387 */ /* 0x000fe80000100a00 */
[----:B------:R2:W-:Y:S04]  /*2b060*/  LDGSTS.E [R40+0x50f00], desc[UR4][R38.64], P0 ;  /* 0x50f0000026287fae */ /* 0x0005e80008121844 */
[----:B------:R-:W-:Y:S01]  /*2b070*/  STL.64 [R1+0x3270], R38 ;  /* 0x0032702601007387 */ /* 0x000fe20000100a00 */
[----:B--2---:R-:W-:-:S03]  /*2b080*/  IMAD.WIDE R40, R4, 0x4, R106 ;  /* 0x0000000404287825 */ /* 0x004fc600078e026a */
[----:B------:R-:W2:Y:S01]  /*2b090*/  LDL.LU.64 R106, [R1+0x5d8] ;  /* 0x0005d800016a7983 */ /* 0x000ea20000300a00 */
[----:B----4-:R-:W-:-:S03]  /*2b0a0*/  IMAD.WIDE R42, R4, 0x4, R108 ;  /* 0x00000004042a7825 */ /* 0x010fc600078e026c */
[----:B------:R-:W4:Y:S01]  /*2b0b0*/  LDL.LU.64 R108, [R1+0x5f0] ;  /* 0x0005f000016c7983 */ /* 0x000f220000300a00 */
[----:B------:R-:W-:-:S03]  /*2b0c0*/  IMAD.WIDE R44, R4, 0x4, R98 ;  /* 0x00000004042c7825 */ /* 0x000fc600078e0262 */
[----:B------:R-:W-:Y:S04]  /*2b0d0*/  LDGSTS.E [R51+0x51300], desc[UR4][R40.64], P0 ;  /* 0x5130000028337fae */ /* 0x000fe80008121844 */
[----:B------:R-:W-:Y:S04]  /*2b0e0*/  LDGSTS.E [R50+0x51700], desc[UR4][R42.64], P0 ;  /* 0x517000002a327fae */ /* 0x000fe80008121844 */
[----:B------:R-:W-:Y:S01]  /*2b0f0*/  LDGSTS.E [R49+0x51b00], desc[UR4][R44.64], P0 ;  /* 0x51b000002c317fae */ /* 0x000fe20008121844 */
[----:B---3--:R-:W-:-:S03]  /*2b100*/  IMAD.WIDE R46, R4, 0x4, R114 ;  /* 0x00000004042e7825 */ /* 0x008fc600078e0272 */
[----:B------:R-:W3:Y:S04]  /*2b110*/  LDL.LU.64 R114, [R1+0x600] ;  /* 0x0006000001727983 */ /* 0x000ee80000300a00 */
[----:B------:R1:W-:Y:S04]  /*2b120*/  LDGSTS.E [R48+0x51f00], desc[UR4][R46.64], P0 ;  /* 0x51f000002e307fae */ /* 0x0003e80008121844 */
[----:B------:R-:W3:Y:S04]  /*2b130*/  LDL.LU.64 R102, [R1+0x610] ;  /* 0x0006100001667983 */ /* 0x000ee80000300a00 */
[----:B------:R-:W-:Y:S04]  /*2b140*/  STL.64 [R1+0x3278], R40 ;  /* 0x0032782801007387 */ /* 0x000fe80000100a00 */
[----:B------:R-:W3:Y:S04]  /*2b150*/  LDL.LU.64 R104, [R1+0x620] ;  /* 0x0006200001687983 */ /* 0x000ee80000300a00 */
[----:B------:R-:W3:Y:S01]  /*2b160*/  LDL.LU.64 R98, [R1+0x630] ;  /* 0x0006300001627983 */ /* 0x000ee20000300a00 */
[----:B-1----:R-:W-:-:S03]  /*2b170*/  IMAD.WIDE R48, R4, 0x4, R110 ;  /* 0x0000000404307825 */ /* 0x002fc600078e026e */
[----:B------:R-:W3:Y:S01]  /*2b180*/  LDL.LU.64 R110, [R1+0x640] ;  /* 0x00064000016e7983 */ /* 0x000ee20000300a00 */
[----:B------:R-:W-:-:S03]  /*2b190*/  IMAD.WIDE R50, R4, 0x4, R112 ;  /* 0x0000000404327825 */ /* 0x000fc600078e0270 */
[----:B------:R-:W-:Y:S01]  /*2b1a0*/  LDGSTS.E [R59+0x52300], desc[UR4][R48.64], P0 ;  /* 0x52300000303b7fae */ /* 0x000fe20008121844 */
[----:B------:R-:W-:-:S03]  /*2b1b0*/  IMAD.WIDE R52, R4, 0x4, R92 ;  /* 0x0000000404347825 */ /* 0x000fc600078e025c */
[----:B------:R-:W3:Y:S01]  /*2b1c0*/  LDL.LU.64 R112, [R1+0x650] ;  /* 0x0006500001707983 */ /* 0x000ee20000300a00 */
[----:B------:R-:W-:-:S03]  /*2b1d0*/  IMAD.WIDE R54, R4, 0x4, R100 ;  /* 0x0000000404367825 */ /* 0x000fc600078e0264 */
[----:B------:R-:W-:Y:S04]  /*2b1e0*/  LDGSTS.E [R58+0x52700], desc[UR4][R50.64], P0 ;  /* 0x52700000323a7fae */ /* 0x000fe80008121844 */
[----:B------:R-:W-:Y:S04]  /*2b1f0*/  LDGSTS.E [R57+0x52b00], desc[UR4][R52.64], P0 ;  /* 0x52b0000034397fae */ /* 0x000fe80008121844 */
[----:B------:R2:W-:Y:S04]  /*2b200*/  LDGSTS.E [R56+0x52f00], desc[UR4][R54.64], P0 ;  /* 0x52f0000036387fae */ /* 0x0005e80008121844 */
[----:B------:R-:W3:Y:S01]  /*2b210*/  LDL.LU.64 R100, [R1+0x660] ;  /* 0x0006600001647983 */ /* 0x000ee20000300a00 */
[----:B--2---:R-:W-:-:S03]  /*2b220*/  IMAD.WIDE R56, R4, 0x4, R106 ;  /* 0x0000000404387825 */ /* 0x004fc600078e026a */
[----:B------:R-:W2:Y:S01]  /*2b230*/  LDL.LU.64 R106, [R1+0x670] ;  /* 0x00067000016a7983 */ /* 0x000ea20000300a00 */
[----:B----4-:R-:W-:-:S03]  /*2b240*/  IMAD.WIDE R58, R4, 0x4, R108 ;  /* 0x00000004043a7825 */ /* 0x010fc600078e026c */
[----:B------:R-:W4:Y:S04]  /*2b250*/  LDL.LU.64 R108, [R1+0x680] ;  /* 0x00068000016c7983 */ /* 0x000f280000300a00 */
[----:B------:R-:W-:Y:S04]  /*2b260*/  LDGSTS.E [R67+0x53300], desc[UR4][R56.64], P0 ;  /* 0x5330000038437fae */ /* 0x000fe80008121844 */
[----:B------:R1:W-:Y:S01]  /*2b270*/  LDGSTS.E [R66+0x53700], desc[UR4][R58.64], P0 ;  /* 0x537000003a427fae */ /* 0x0003e20008121844 */
[----:B---3--:R-:W-:-:S03]  /*2b280*/  IMAD.WIDE R60, R4, 0x4, R114 ;  /* 0x00000004043c7825 */ /* 0x008fc600078e0272 */
[----:B------:R-:W3:Y:S04]  /*2b290*/  LDL.LU.64 R114, [R1+0x690] ;  /* 0x0006900001727983 */ /* 0x000ee80000300a00 */
[----:B------:R-:W2:Y:S04]  /*2b2a0*/  LDL.LU.64 R88, [R1+0x6a0] ;  /* 0x0006a00001587983 */ /* 0x000ea80000300a00 */
[----:B------:R-:W2:Y:S04]  /*2b2b0*/  LDL.LU.64 R84, [R1+0x6b0] ;  /* 0x0006b00001547983 */ /* 0x000ea80000300a00 */
[----:B------:R-:W2:Y:S01]  /*2b2c0*/  LDL.LU.64 R96, [R1+0x6c0] ;  /* 0x0006c00001607983 */ /* 0x000ea20000300a00 */
[----:B------:R-:W-:-:S02]  /*2b2d0*/  IMAD.WIDE R62, R4, 0x4, R102 ;  /* 0x00000004043e7825 */ /* 0x000fc400078e0266 */
[----:B------:R-:W2:Y:S01]  /*2b2e0*/  LDC R103, c[0x0][0x230] ;  /* 0x00008c00ff677b82 */ /* 0x000ea20000000800 */
[----:B------:R-:W-:Y:S01]  /*2b2f0*/  LDGSTS.E [R65+0x53b00], desc[UR4][R60.64], P0 ;  /* 0x53b000003c417fae */ /* 0x000fe20008121844 */
[----:B-1----:R-:W-:-:S03]  /*2b300*/  IMAD.WIDE R66, R4, 0x4, R98 ;  /* 0x0000000404427825 */ /* 0x002fc600078e0262 */
[----:B------:R1:W-:Y:S01]  /*2b310*/  LDGSTS.E [R64+0x53f00], desc[UR4][R62.64], P0 ;  /* 0x53f000003e407fae */ /* 0x0003e20008121844 */
[C---:B------:R-:W-:Y:S02]  /*2b320*/  IMAD.WIDE R68, R4.reuse, 0x4, R110 ;  /* 0x0000000404447825 */ /* 0x040fe400078e026e */
[----:B------:R-:W2:Y:S01]  /*2b330*/  LDC R99, c[0x0][0x230] ;  /* 0x00008c00ff637b82 */ /* 0x000ea20000000800 */
[----:B------:R-:W2:Y:S01]  /*2b340*/  LDL.LU.64 R110, [R1+0x6d0] ;  /* 0x0006d000016e7983 */ /* 0x000ea20000300a00 */
[----:B------:R-:W-:-:S06]  /*2b350*/  IMAD.WIDE R70, R4, 0x4, R112 ;  /* 0x0000000404467825 */ /* 0x000fcc00078e0270 */
[----:B------:R-:W2:Y:S01]  /*2b360*/  LDC R102, c[0x0][0x230] ;  /* 0x00008c00ff667b82 */ /* 0x000ea20000000800 */
[----:B------:R-:W2:Y:S01]  /*2b370*/  LDL.LU.64 R112, [R1+0x6e0] ;  /* 0x0006e00001707983 */ /* 0x000ea20000300a00 */
[----:B-1----:R-:W-:-:S05]  /*2b380*/  IMAD.WIDE R64, R4, 0x4, R104 ;  /* 0x0000000404407825 */ /* 0x002fca00078e0268 */
[----:B------:R-:W-:Y:S01]  /*2b390*/  LDGSTS.E [R75+0x54300], desc[UR4][R64.64], P0 ;  /* 0x54300000404b7fae */ /* 0x000fe20008121844 */
[----:B------:R-:W-:Y:S01]  /*2b3a0*/  VIADD R93, R0, 0x100000 ;  /* 0x00100000005d7836 */ /* 0x000fe20000000000 */
[----:B------:R-:W1:Y:S02]  /*2b3b0*/  LDC R105, c[0x0][0x230] ;  /* 0x00008c00ff697b82 */ /* 0x000e640000000800 */
[----:B------:R2:W-:Y:S04]  /*2b3c0*/  LDGSTS.E [R74+0x54700], desc[UR4][R66.64], P0 ;  /* 0x54700000424a7fae */ /* 0x0005e80008121844 */
[----:B------:R-:W-:Y:S01]  /*2b3d0*/  LDGSTS.E [R73+0x54b00], desc[UR4][R68.64], P0 ;  /* 0x54b0000044497fae */ /* 0x000fe20008121844 */
[----:B----4-:R-:W-:-:S03]  /*2b3e0*/  IMAD.WIDE R76, R4, 0x4, R108 ;  /* 0x00000004044c7825 */ /* 0x010fc600078e026c */
[----:B------:R4:W-:Y:S01]  /*2b3f0*/  LDGSTS.E [R72+0x54f00], desc[UR4][R70.64], P0 ;  /* 0x54f0000046487fae */ /* 0x0009e20008121844 */
[----:B---3--:R-:W-:-:S04]  /*2b400*/  IMAD.WIDE R78, R4, 0x4, R114 ;  /* 0x00000004044e7825 */ /* 0x008fc800078e0272 */
[----:B------:R-:W-:Y:S01]  /*2b410*/  VIADD R92, R0, 0x100000 ;  /* 0x00100000005c7836 */ /* 0x000fe20000000000 */
[----:B------:R-:W3:Y:S01]  /*2b420*/  LDL.LU.64 R114, [R1+0x6f0] ;  /* 0x0006f00001727983 */ /* 0x000ee20000300a00 */
[----:B--2---:R-:W-:Y:S01]  /*2b430*/  IMAD.WIDE R74, R4, 0x4, R106 ;  /* 0x00000004044a7825 */ /* 0x004fe200078e026a */
[----:B------:R-:W-:Y:S01]  /*2b440*/  IADD3 R98, R0, 0x100000, RZ ;  /* 0x0010000000627810 */ /* 0x000fe20007ffe0ff */
[----:B------:R-:W2:Y:S01]  /*2b450*/  LDC R104, c[0x0][0x230] ;  /* 0x00008c00ff687b82 */ /* 0x000ea20000000800 */
[----:B------:R-:W2:Y:S04]  /*2b460*/  LDL.LU.64 R106, [R1+0x700] ;  /* 0x00070000016a7983 */ /* 0x000ea80000300a00 */
[----:B------:R-:W2:Y:S01]  /*2b470*/  LDL.LU.64 R108, [R1+0x710] ;  /* 0x00071000016c7983 */ /* 0x000ea20000300a00 */
[----:B----4-:R-:W-:-:S02]  /*2b480*/  IMAD.WIDE R72, R4, 0x4, R100 ;  /* 0x0000000404487825 */ /* 0x010fc400078e0264 */
[----:B------:R-:W4:Y:S01]  /*2b490*/  LDC R100, c[0x0][0x230] ;  /* 0x00008c00ff647b82 */ /* 0x000f220000000800 */
[----:B------:R-:W4:Y:S04]  /*2b4a0*/  LDL.LU.64 R124, [R1+0x738] ;  /* 0x00073800017c7983 */ /* 0x000f280000300a00 */
[----:B------:R-:W-:Y:S03]  /*2b4b0*/  LDGSTS.E [R83+0x55300], desc[UR4][R72.64], P0 ;  /* 0x5530000048537fae */ /* 0x000fe60008121844 */
[----:B------:R-:W1:Y:S01]  /*2b4c0*/  LDC R101, c[0x0][0x230] ;  /* 0x00008c00ff657b82 */ /* 0x000e620000000800 */
[----:B------:R1:W-:Y:S04]  /*2b4d0*/  LDGSTS.E [R82+0x55700], desc[UR4][R74.64], P0 ;  /* 0x557000004a527fae */ /* 0x0003e80008121844 */
[----:B------:R-:W-:Y:S04]  /*2b4e0*/  LDGSTS.E [R81+0x55b00], desc[UR4][R76.64], P0 ;  /* 0x55b000004c517fae */ /* 0x000fe80008121844 */
[----:B------:R1:W-:Y:S02]  /*2b4f0*/  LDGSTS.E [R80+0x55f00], desc[UR4][R78.64], P0 ;  /* 0x55f000004e507fae */ /* 0x0003e40008121844 */
[----:B-1----:R-:W-:-:S02]  /*2b500*/  IMAD.WIDE R82, R4, 0x4, R84 ;  /* 0x0000000404527825 */ /* 0x002fc400078e0254 */
[----:B------:R-:W4:Y:S02]  /*2b510*/  LDL.LU.64 R116, [R1+0x750] ;  /* 0x0007500001747983 */ /* 0x000f240000300a00 */
[----:B------:R-:W-:-:S04]  /*2b520*/  IMAD.WIDE R84, R4, 0x4, R96 ;  /* 0x0000000404547825 */ /* 0x000fc800078e0260 */
[----:B------:R-:W-:-:S05]  /*2b530*/  IMAD.WIDE R80, R4, 0x4, R88 ;  /* 0x0000000404507825 */ /* 0x000fca00078e0258 */
[----:B------:R-:W-:Y:S04]  /*2b540*/  LDGSTS.E [R94+0x56300], desc[UR4][R80.64], P0 ;  /* 0x56300000505e7fae */ /* 0x000fe80008121844 */
[----:B------:R-:W-:Y:S01]  /*2b550*/  LDGSTS.E [R93+0x56700], desc[UR4][R82.64], P0 ;  /* 0x56700000525d7fae */ /* 0x000fe20008121844 */
[----:B------:R-:W-:-:S03]  /*2b560*/  IMAD.WIDE R86, R4, 0x4, R110 ;  /* 0x0000000404567825 */ /* 0x000fc600078e026e */
[----:B------:R-:W-:Y:S04]  /*2b570*/  LDGSTS.E [R92+0x56b00], desc[UR4][R84.64], P0 ;  /* 0x56b00000545c7fae */ /* 0x000fe80008121844 */
[----:B------:R-:W-:Y:S01]  /*2b580*/  LDGSTS.E [R91+0x56f00], desc[UR4][R86.64], P0 ;  /* 0x56f00000565b7fae */ /* 0x000fe20008121844 */
[C---:B------:R-:W-:Y:S02]  /*2b590*/  IMAD.WIDE R88, R4.reuse, 0x4, R112 ;  /* 0x0000000404587825 */ /* 0x040fe400078e0270 */
[----:B------:R-:W1:Y:S03]  /*2b5a0*/  LDC R112, c[0x0][0x230] ;  /* 0x00008c00ff707b82 */ /* 0x000e660000000800 */
[----:B------:R3:W-:Y:S02]  /*2b5b0*/  LDGSTS.E [R90+0x57300], desc[UR4][R88.64], P0 ;  /* 0x57300000585a7fae */ /* 0x0007e40008121844 */
[----:B---3--:R-:W-:-:S02]  /*2b5c0*/  IMAD.WIDE R90, R4, 0x4, R114 ;  /* 0x00000004045a7825 */ /* 0x008fc400078e0272 */
[----:B------:R-:W3:Y:S04]  /*2b5d0*/  LDL.LU.64 R114, [R1+0x760] ;  /* 0x0007600001727983 */ /* 0x000ee80000300a00 */
[----:B------:R-:W3:Y:S01]  /*2b5e0*/  LDL.LU.64 R118, [R1+0x770] ;  /* 0x0007700001767983 */ /* 0x000ee20000300a00 */
[----:B--2---:R-:W-:-:S03]  /*2b5f0*/  IMAD.WIDE R92, R4, 0x4, R106 ;  /* 0x00000004045c7825 */ /* 0x004fc600078e026a */
[----:B------:R-:W2:Y:S01]  /*2b600*/  LDL.LU.64 R122, [R1+0x1220] ;  /* 0x00122000017a7983 */ /* 0x000ea20000300a00 */
[----:B------:R-:W-:-:S03]  /*2b610*/  IMAD.WIDE R94, R4, 0x4, R108 ;  /* 0x00000004045e7825 */ /* 0x000fc600078e026c */
[----:B------:R-:W2:Y:S04]  /*2b620*/  LDL.LU.64 R106, [R1+0x1218] ;  /* 0x00121800016a7983 */ /* 0x000ea80000300a00 */
[----:B------:R-:W2:Y:S04]  /*2b630*/  LDL.LU.64 R108, [R1+0x1210] ;  /* 0x00121000016c7983 */ /* 0x000ea80000300a00 */
[----:B------:R-:W2:Y:S04]  /*2b640*/  LDL.LU.64 R110, [R1+0x1208] ;  /* 0x00120800016e7983 */ /* 0x000ea80000300a00 */
[----:B------:R-:W2:Y:S01]  /*2b650*/  LDL.LU.64 R132, [R1+0x1200] ;  /* 0x0012000001847983 */ /* 0x000ea20000300a00 */
[----:B------:R-:W-:-:S02]  /*2b660*/  VIADD R97, R0, 0x100000 ;  /* 0x0010000000617836 */ /* 0x000fc40000000000 */
[----:B------:R-:W-:Y:S01]  /*2b670*/  VIADD R96, R0, 0x100000 ;  /* 0x0010000000607836 */ /* 0x000fe20000000000 */
[----:B------:R4:W-:Y:S04]  /*2b680*/  LDGSTS.E [R98+0x57700], desc[UR4][R90.64], P0 ;  /* 0x577000005a627fae */ /* 0x0009e80008121844 */
[----:B------:R1:W-:Y:S04]  /*2b690*/  LDGSTS.E [R97+0x57b00], desc[UR4][R92.64], P0 ;  /* 0x57b000005c617fae */ /* 0x0003e80008121844 */
[----:B------:R1:W-:Y:S04]  /*2b6a0*/  LDGSTS.E [R96+0x57f00], desc[UR4][R94.64], P0 ;  /* 0x57f000005e607fae */ /* 0x0003e80008121844 */
[----:B------:R-:W0:Y:S01]  /*2b6b0*/  LDGDEPBAR ;  /* 0x00000000000079af */ /* 0x000e220000000000 */
[----:B------:R-:W-:-:S02]  /*2b6c0*/  VIADD R99, R99, 0xffffff3f ;  /* 0xffffff3f63637836 */ /* 0x000fc40000000000 */
[----:B----4-:R-:W-:-:S03]  /*2b6d0*/  VIADD R98, R100, 0xffffff3e ;  /* 0xffffff3e64627836 */ /* 0x010fc60000000000 */
[----:B------:R-:W-:Y:S01]  /*2b6e0*/  ISETP.GE.U32.AND P0, PT, R99, 0x7fffff00, PT ;  /* 0x7fffff006300780c */ /* 0x000fe20003f06070 */
[----:B-1----:R-:W-:Y:S01]  /*2b6f0*/  VIADD R97, R103, 0xffffff1f ;  /* 0xffffff1f67617836 */ /* 0x002fe20000000000 */
[----:B------:R-:W-:Y:S01]  /*2b700*/  ISETP.GE.U32.AND P1, PT, R98, 0x7ffffeff, PT ;  /* 0x7ffffeff6200780c */ /* 0x000fe20003f26070 */
[----:B------:R-:W-:Y:S02]  /*2b710*/  VIADD R96, R105, 0xffffff1e ;  /* 0xffffff1e69607836 */ /* 0x000fe40000000000 */
[----:B------:R-:W-:Y:S02]  /*2b720*/  VIADD R99, R101, 0xffffff3d ;  /* 0xffffff3d65637836 */ /* 0x000fe40000000000 */
[----:B------:R-:W-:Y:S01]  /*2b730*/  VIADD R98, R102, 0xffffff3c ;  /* 0xffffff3c66627836 */ /* 0x000fe20000000000 */
[----:B------:R-:W-:Y:S02]  /*2b740*/  ISETP.GE.U32.AND P5, PT, R97, 0x7ffffee0, PT ;  /* 0x7ffffee06100780c */ /* 0x000fe40003fa6070 */
[----:B------:R-:W-:Y:S01]  /*2b750*/  ISETP.GE.U32.AND P6, PT, R96, 0x7ffffedf, PT ;  /* 0x7ffffedf6000780c */ /* 0x000fe20003fc6070 */
[----:B------:R-:W-:Y:S01]  /*2b760*/  IMAD.WIDE R96, R2, 0x4, R124 ;  /* 0x0000000402607825 */ /* 0x000fe200078e027c */
[----:B------:R-:W-:Y:S01]  /*2b770*/  BAR.SYNC.DEFER_BLOCKING 0x0 ;  /* 0x0000000000007b1d */ /* 0x000fe20000010000 */
[----:B------:R-:W-:-:S02]  /*2b780*/  ISETP.GE.U32.AND P3, PT, R99, 0x7ffffefe, PT ;  /* 0x7ffffefe6300780c */ /* 0x000fc40003f66070 */
[----:B------:R-:W-:Y:S01]  /*2b790*/  ISETP.GE.U32.AND P4, PT, R98, 0x7ffffefd, PT ;  /* 0x7ffffefd6200780c */ /* 0x000fe20003f86070 */
[----:B------:R-:W-:-:S04]  /*2b7a0*/  IMAD.WIDE R98, R2, 0x4, R116 ;  /* 0x0000000402627825 */ /* 0x000fc800078e0274 */
[----:B------:R-:W-:Y:S02]  /*2b7b0*/  VIADD R104, R104, 0xffffff1d ;  /* 0xffffff1d68687836 */ /* 0x000fe40000000000 */
[----:B------:R-:W-:Y:S01]  /*2b7c0*/  VIADD R112, R112, 0xffffff1c ;  /* 0xffffff1c70707836 */ /* 0x000fe20000000000 */
[----:B------:R-:W-:Y:S01]  /*2b7d0*/  @!PT LDS RZ, [RZ] ;  /* 0x00000000fffff984 */ /* 0x000fe20000000800 */
[----:B------:R-:W-:Y:S01]  /*2b7e0*/  @!PT LDS RZ, [RZ] ;  /* 0x00000000fffff984 */ /* 0x000fe20000000800 */
[----:B------:R-:W-:Y:S01]  /*2b7f0*/  @!PT LDS RZ, [RZ] ;  /* 0x00000000fffff984 */ /* 0x000fe20000000800 */
[----:B------:R-:W-:Y:S04]  /*2b800*/  LDGSTS.E [R21+0x60000], desc[UR4][R96.64], !P0 ;  /* 0x6000000060157fae */ /* 0x000fe8000c121844 */
[----:B------:R-:W-:Y:S01]  /*2b810*/  LDGSTS.E [R21+0x64000], desc[UR4][R98.64], !P0 ;  /* 0x6400000062157fae */ /* 0x000fe2000c121844 */
[----:B---3--:R-:W-:-:S03]  /*2b820*/  IMAD.WIDE R100, R2, 0x4, R114 ;  /* 0x0000000402647825 */ /* 0x008fc600078e0272 */
[----:B------:R-:W3:Y:S01]  /*2b830*/  LDL.LU.64 R114, [R1+0x11f8] ;  /* 0x0011f80001727983 */ /* 0x000ee20000300a00 */
[----:B------:R-:W-:-:S03]  /*2b840*/  IMAD.WIDE R102, R2, 0x4, R118 ;  /* 0x0000000402667825 */ /* 0x000fc600078e0276 */
[----:B------:R-:W4:Y:S04]  /*2b850*/  LDL.LU.64 R116, [R1+0x11f0] ;  /* 0x0011f00001747983 */ /* 0x000f280000300a00 */
[----:B------:R-:W4:Y:S04]  /*2b860*/  LDL.LU.64 R118, [R1+0x11e8] ;  /* 0x0011e80001767983 */ /* 0x000f280000300a00 */
[----:B------:R-:W-:Y:S04]  /*2b870*/  LDGSTS.E [R21+0x68000], desc[UR4][R100.64], !P0 ;  /* 0x6800000064157fae */ /* 0x000fe8000c121844 */
[----:B------:R-:W-:Y:S01]  /*2b880*/  LDGSTS.E [R21+0x6c000], desc[UR4][R102.64], !P0 ;  /* 0x6c00000066157fae */ /* 0x000fe2000c121844 */
[----:B------:R-:W-:Y:S01]  /*2b890*/  ISETP.GE.U32.AND P0, PT, R104, 0x7ffffede, PT ;  /* 0x7ffffede6800780c */ /* 0x000fe20003f06070 */
[----:B--2---:R-:W-:-:S02]  /*2b8a0*/  IMAD.WIDE R104, R2, 0x4, R122 ;  /* 0x0000000402687825 */ /* 0x004fc400078e027a */
[----:B------:R-:W2:Y:S02]  /*2b8b0*/  LDL.LU.64 R140, [R1+0x11e0] ;  /* 0x0011e000018c7983 */ /* 0x000ea40000300a00 */
[C---:B------:R-:W-:Y:S02]  /*2b8c0*/  IMAD.WIDE R106, R2.reuse, 0x4, R106 ;  /* 0x00000004026a7825 */ /* 0x040fe400078e026a */
[----:B------:R-:W2:Y:S02]  /*2b8d0*/  LDL.LU.64 R122, [R1+0x11d8] ;  /* 0x0011d800017a7983 */ /* 0x000ea40000300a00 */
[C---:B------:R-:W-:Y:S02]  /*2b8e0*/  IMAD.WIDE R108, R2.reuse, 0x4, R108 ;  /* 0x00000004026c7825 */ /* 0x040fe400078e026c */
[----:B------:R-:W2:Y:S02]  /*2b8f0*/  LDL.LU.64 R124, [R1+0x11d0] ;  /* 0x0011d000017c7983 */ /* 0x000ea40000300a00 */
[----:B------:R-:W-:-:S02]  /*2b900*/  IMAD.WIDE R110, R2, 0x4, R110 ;  /* 0x00000004026e7825 */ /* 0x000fc400078e026e */
[----:B------:R-:W2:Y:S04]  /*2b910*/  LDL.LU.64 R126, [R1+0x11c8] ;  /* 0x0011c800017e7983 */ /* 0x000ea80000300a00 */
[----:B------:R-:W-:Y:S04]  /*2b920*/  LDGSTS.E [R21+0x60004], desc[UR4][R104.64], !P1 ;  /* 0x6000400068157fae */ /* 0x000fe8000c921844 */
[----:B------:R-:W-:Y:S04]  /*2b930*/  LDGSTS.E [R21+0x64004], desc[UR4][R106.64], !P1 ;  /* 0x640040006a157fae */ /* 0x000fe8000c921844 */
[----:B------:R-:W-:Y:S04]  /*2b940*/  LDGSTS.E [R21+0x68004], desc[UR4][R108.64], !P1 ;  /* 0x680040006c157fae */ /* 0x000fe8000c921844 */
[----:B------:R-:W-:Y:S01]  /*2b950*/  LDGSTS.E [R21+0x6c004], desc[UR4][R110.64], !P1 ;  /* 0x6c0040006e157fae */ /* 0x000fe2000c921844 */
[----:B------:R-:W-:Y:S01]  /*2b960*/  ISETP.GE.U32.AND P1, PT, R112, 0x7ffffedd, PT ;  /* 0x7ffffedd7000780c */ /* 0x000fe20003f26070 */
[----:B------:R-:W-:-:S02]  /*2b970*/  IMAD.WIDE R112, R2, 0x4, R132 ;  /* 0x0000000402707825 */ /* 0x000fc400078e0284 */
[----:B------:R-:W2:Y:S04]  /*2b980*/  LDL.LU.64 R146, [R1+0x11c0] ;  /* 0x0011c00001927983 */ /* 0x000ea80000300a00 */
[----:B------:R-:W2:Y:S04]  /*2b990*/  LDL.LU.64 R130, [R1+0x11b8] ;  /* 0x0011b80001827983 */ /* 0x000ea80000300a00 */
[----:B------:R-:W2:Y:S04]  /*2b9a0*/  LDL.LU.64 R132, [R1+0x11b0] ;  /* 0x0011b00001847983 */ /* 0x000ea80000300a00 */
[----:B------:R-:W2:Y:S04]  /*2b9b0*/  LDL.LU.64 R134, [R1+0x11a8] ;  /* 0x0011a80001867983 */ /* 0x000ea80000300a00 */
[----:B------:R-:W2:Y:S04]  /*2b9c0*/  LDL.LU.64 R154, [R1+0x11a0] ;  /* 0x0011a000019a7983 */ /* 0x000ea80000300a00 */
[----:B------:R-:W-:Y:S04]  /*2b9d0*/  LDGSTS.E [R21+0x60008], desc[UR4][R112.64], !P3 ;  /* 0x6000800070157fae */ /* 0x000fe8000d921844 */
[----:B------:R-:W2:Y:S01]  /*2b9e0*/  LDL.LU.64 R138, [R1+0x1198] ;  /* 0x00119800018a7983 */ /* 0x000ea20000300a00 */
[----:B---3--:R-:W-:-:S04]  /*2b9f0*/  IMAD.WIDE R114, R2, 0x4, R114 ;  /* 0x0000000402727825 */ /* 0x008fc800078e0272 */
[C---:B----4-:R-:W-:Y:S01]  /*2ba00*/  IMAD.WIDE R116, R2.reuse, 0x4, R116 ;  /* 0x0000000402747825 */ /* 0x050fe200078e0274 */
[----:B------:R-:W-:Y:S03]  /*2ba10*/  LDGSTS.E [R21+0x64008], desc[UR4][R114.64], !P3 ;  /* 0x6400800072157fae */ /* 0x000fe6000d921844 */
[----:B------:R-:W-:Y:S01]  /*2ba20*/  IMAD.WIDE R118, R2, 0x4, R118 ;  /* 0x0000000402767825 */ /* 0x000fe200078e0276 */
[----:B------:R-:W-:Y:S04]  /*2ba30*/  LDGSTS.E [R21+0x68008], desc[UR4][R116.64], !P3 ;  /* 0x6800800074157fae */ /* 0x000fe8000d921844 */
[----:B------:R-:W-:Y:S01]  /*2ba40*/  LDGSTS.E [R21+0x6c008], desc[UR4][R118.64], !P3 ;  /* 0x6c00800076157fae */ /* 0x000fe2000d921844 */
[----:B------:R-:W-:Y:S01]  /*2ba50*/  ISETP.GE.U32.AND P3, PT, R120, 0x7ffffefc, PT ;  /* 0x7ffffefc7800780c */ /* 0x000fe20003f66070 */
[----:B--2---:R-:W-:-:S02]  /*2ba60*/  IMAD.WIDE R120, R2, 0x4, R140 ;  /* 0x0000000402787825 */ /* 0x004fc400078e028c */
[----:B------:R-:W2:Y:S02]  /*2ba70*/  LDL.LU.64 R140, [R1+0x1190] ;  /* 0x00119000018c7983 */ /* 0x000ea40000300a00 */
[C---:B------:R-:W-:Y:S02]  /*2ba80*/  IMAD.WIDE R122, R2.reuse, 0x4, R122 ;  /* 0x00000004027a7825 */ /* 0x040fe400078e027a */
[----:B------:R-:W3:Y:S02]  /*2ba90*/  LDL.LU.64 R142, [R1+0x1188] ;  /* 0x00118800018e7983 */ /* 0x000ee40000300a00 */
[C---:B------:R-:W-:Y:S02]  /*2baa0*/  IMAD.WIDE R124, R2.reuse, 0x4, R124 ;  /* 0x00000004027c7825 */ /* 0x040fe400078e027c */
[----:B------:R-:W-:Y:S02]  /*2bab0*/  LDGSTS.E [R21+0x6000c], desc[UR4][R120.64], !P4 ;  /* 0x6000c00078157fae */ /* 0x000fe4000e121844 */
[----:B------:R-:W-:-:S02]  /*2bac0*/  IMAD.WIDE R126, R2, 0x4, R126 ;  /* 0x00000004027e7825 */ /* 0x000fc400078e027e */
[----:B------:R-:W-:Y:S04]  /*2bad0*/  LDGSTS.E [R21+0x6400c], desc[UR4][R122.64], !P4 ;  /* 0x6400c0007a157fae */ /* 0x000fe8000e121844 */
[----:B------:R-:W-:Y:S04]  /*2bae0*/  LDGSTS.E [R21+0x6800c], desc[UR4][R124.64], !P4 ;  /* 0x6800c0007c157fae */ /* 0x000fe8000e121844 */
[----:B------:R-:W-:Y:S01]  /*2baf0*/  LDGSTS.E [R21+0x6c00c], desc[UR4][R126.64], !P4 ;  /* 0x6c00c0007e157fae */ /* 0x000fe2000e121844 */
[----:B------:R-:W-:-:S03]  /*2bb00*/  ISETP.GE.U32.AND P4, PT, R128, 0x7ffffefb, PT ;  /* 0x7ffffefb8000780c */ /* 0x000fc60003f86070 */
[----:B------:R-:W4:Y:S01]  /*2bb10*/  LDL.LU.64 R166, [R1+0x1180] ;  /* 0x0011800001a67983 */ /* 0x000f220000300a00 */
[----:B------:R-:W-:-:S03]  /*2bb20*/  IMAD.WIDE R128, R2, 0x4, R146 ;  /* 0x0000000402807825 */ /* 0x000fc600078e0292 */
[----:B------:R-:W4:Y:S01]  /*2bb30*/  LDL.LU.64 R146, [R1+0x1170] ;  /* 0x0011700001927983 */ /* 0x000f220000300a00 */
[----:B------:R-:W-:-:S03]  /*2bb40*/  IMAD.WIDE R130, R2, 0x4, R130 ;  /* 0x0000000402827825 */ /* 0x000fc600078e0282 */
[----:B------:R-:W4:Y:S01]  /*2bb50*/  LDL.LU.64 R148, [R1+0x1168] ;  /* 0x0011680001947983 */ /* 0x000f220000300a00 */
[----:B------:R-:W-:-:S03]  /*2bb60*/  IMAD.WIDE R132, R2, 0x4, R132 ;  /* 0x0000000402847825 */ /* 0x000fc600078e0284 */
[----:B------:R-:W4:Y:S01]  /*2bb70*/  LDL.LU.64 R150, [R1+0x1160] ;  /* 0x0011600001967983 */ /* 0x000f220000300a00 */
[----:B------:R-:W-:-:S03]  /*2bb80*/  IMAD.WIDE R134, R2, 0x4, R134 ;  /* 0x0000000402867825 */ /* 0x000fc600078e0286 */
[----:B------:R-:W-:Y:S04]  /*2bb90*/  LDGSTS.E [R21+0x70000], desc[UR4][R128.64], !P5 ;  /* 0x7000000080157fae */ /* 0x000fe8000e921844 */
[----:B------:R-:W-:Y:S04]  /*2bba0*/  LDGSTS.E [R21+0x74000], desc[UR4][R130.64], !P5 ;  /* 0x7400000082157fae */ /* 0x000fe8000e921844 */
[----:B------:R-:W-:Y:S04]  /*2bbb0*/  LDGSTS.E [R21+0x78000], desc[UR4][R132.64], !P5 ;  /* 0x7800000084157fae */ /* 0x000fe8000e921844 */
[----:B------:R-:W-:Y:S01]  /*2bbc0*/  LDGSTS.E [R21+0x7c000], desc[UR4][R134.64], !P5 ;  /* 0x7c00000086157fae */ /* 0x000fe2000e921844 */
[----:B------:R-:W-:Y:S01]  /*2bbd0*/  ISETP.GE.U32.AND P5, PT, R136, 0x7ffffefa, PT ;  /* 0x7ffffefa8800780c */ /* 0x000fe20003fa6070 */
[----:B------:R-:W-:-:S02]  /*2bbe0*/  IMAD.WIDE R136, R2, 0x4, R154 ;  /* 0x0000000402887825 */ /* 0x000fc400078e029a */
[----:B------:R-:W4:Y:S04]  /*2bbf0*/  LDL.LU.64 R172, [R1+0x1158] ;  /* 0x0011580001ac7983 */ /* 0x000f280000300a00 */
[----:B------:R-:W4:Y:S04]  /*2bc00*/  LDL.LU.64 R154, [R1+0x1150] ;  /* 0x00115000019a7983 */ /* 0x000f280000300a00 */
[----:B------:R-:W4:Y:S04]  /*2bc10*/  LDL.LU.64 R156, [R1+0x1148] ;  /* 0x00114800019c7983 */ /* 0x000f280000300a00 */
[----:B------:R-:W4:Y:S04]  /*2bc20*/  LDL.LU.64 R158, [R1+0x1140] ;  /* 0x00114000019e7983 */ /* 0x000f280000300a00 */
[----:B------:R-:W4:Y:S01]  /*2bc30*/  LDL.LU.64 R174, [R1+0x1138] ;  /* 0x0011380001ae7983 */ /* 0x000f220000300a00 */
[----:B------:R-:W-:-:S03]  /*2bc40*/  IMAD.WIDE R138, R2, 0x4, R138 ;  /* 0x00000004028a7825 */ /* 0x000fc600078e028a */
[----:B------:R-:W-:Y:S04]  /*2bc50*/  LDGSTS.E [R21+0x70004], desc[UR4][R136.64], !P6 ;  /* 0x7000400088157fae */ /* 0x000fe8000f121844 */
[----:B------:R-:W-:Y:S04]  /*2bc60*/  LDGSTS.E [R21+0x74004], desc[UR4][R138.64], !P6 ;  /* 0x740040008a157fae */ /* 0x000fe8000f121844 */
[----:B------:R-:W4:Y:S04]  /*2bc70*/  LDL.LU.64 R162, [R1+0x1130] ;  /* 0x0011300001a27983 */ /* 0x000f280000300a00 */
[----:B------:R-:W4:Y:S01]  /*2bc80*/  LDL.LU.64 R164, [R1+0x1128] ;  /* 0x0011280001a47983 */ /* 0x000f220000300a00 */
[----:B--2---:R-:W-:-:S04]  /*2bc90*/  IMAD.WIDE R140, R2, 0x4, R140 ;  /* 0x00000004028c7825 */ /* 0x004fc800078e028c */
[----:B---3--:R-:W-:Y:S01]  /*2bca0*/  IMAD.WIDE R142, R2, 0x4, R142 ;  /* 0x00000004028e7825 */ /* 0x008fe200078e028e */
[----:B------:R-:W-:Y:S04]  /*2bcb0*/  LDGSTS.E [R21+0x78004], desc[UR4][R140.64], !P6 ;  /* 0x780040008c157fae */ /* 0x000fe8000f121844 */
[----:B------:R-:W-:Y:S01]  /*2bcc0*/  LDGSTS.E [R21+0x7c004], desc[UR4][R142.64], !P6 ;  /* 0x7c0040008e157fae */ /* 0x000fe2000f121844 */
[----:B------:R-:W-:Y:S01]  /*2bcd0*/  ISETP.GE.U32.AND P6, PT, R144, 0x7ffffef9, PT ;  /* 0x7ffffef99000780c */ /* 0x000fe20003fc6070 */
[C---:B----4-:R-:W-:Y:S02]  /*2bce0*/  IMAD.WIDE R144, R2.reuse, 0x4, R166 ;  /* 0x0000000402907825 */ /* 0x050fe400078e02a6 */
[----:B------:R-:W2:Y:S04]  /*2bcf0*/  LDL.LU.64 R166, [R1+0x1120] ;  /* 0x0011200001a67983 */ /* 0x000ea80000300a00 */
[----:B------:R-:W3:Y:S01]  /*2bd00*/  LDL.LU.64 R188, [R1+0x1118] ;  /* 0x0011180001bc7983 */ /* 0x000ee20000300a00 */
[----:B------:R-:W-:-:S03]  /*2bd10*/  IMAD.WIDE R146, R2, 0x4, R146 ;  /* 0x0000000402927825 */ /* 0x000fc600078e0292 */
[----:B------:R-:W4:Y:S01]  /*2bd20*/  LDL.LU.64 R186, [R1+0x1110] ;  /* 0x0011100001ba7983 */ /* 0x000f220000300a00 */
[----:B------:R-:W-:-:S03]  /*2bd30*/  IMAD.WIDE R148, R2, 0x4, R148 ;  /* 0x0000000402947825 */ /* 0x000fc600078e0294 */
[----:B------:R-:W-:Y:S01]  /*2bd40*/  LDGSTS.E [R21+0x70008], desc[UR4][R144.64], !P0 ;  /* 0x7000800090157fae */ /* 0x000fe2000c121844 */
[----:B------:R-:W-:-:S03]  /*2bd50*/  IMAD.WIDE R150, R2, 0x4, R150 ;  /* 0x0000000402967825 */ /* 0x000fc600078e0296 */
[----:B------:R-:W2:Y:S04]  /*2bd60*/  LDL.LU.64 R182, [R1+0x1108] ;  /* 0x0011080001b67983 */ /* 0x000ea80000300a00 */
[----:B------:R-:W-:Y:S04]  /*2bd70*/  LDGSTS.E [R21+0x74008], desc[UR4][R146.64], !P0 ;  /* 0x7400800092157fae */ /* 0x000fe8000c121844 */
[----:B------:R-:W-:Y:S04]  /*2bd80*/  LDGSTS.E [R21+0x78008], desc[UR4][R148.64], !P0 ;  /* 0x7800800094157fae */ /* 0x000fe8000c121844 */
[----:B------:R-:W-:Y:S01]  /*2bd90*/  LDGSTS.E [R21+0x7c008], desc[UR4][R150.64], !P0 ;  /* 0x7c00800096157fae */ /* 0x000fe2000c121844 */
[----:B------:R-:W-:-:S03]  /*2bda0*/  ISETP.GE.U32.AND P0, PT, R152, 0x7ffffedc, PT ;  /* 0x7ffffedc9800780c */ /* 0x000fc60003f06070 */
[----:B------:R-:W2:Y:S01]  /*2bdb0*/  LDL.LU.64 R176, [R1+0x1100] ;  /* 0x0011000001b07983 */ /* 0x000ea20000300a00 */
[----:B------:R-:W-:-:S03]  /*2bdc0*/  IMAD.WIDE R152, R2, 0x4, R172 ;  /* 0x0000000402987825 */ /* 0x000fc600078e02ac */
[----:B------:R-:W2:Y:S01]  /*2bdd0*/  LDL.LU.64 R172, [R1+0x10f8] ;  /* 0x0010f80001ac7983 */ /* 0x000ea20000300a00 */
[----:B------:R-:W-:-:S03]  /*2bde0*/  IMAD.WIDE R154, R2, 0x4, R154 ;  /* 0x00000004029a7825 */ /* 0x000fc600078e029a */
[----:B------:R-:W-:Y:S01]  /*2bdf0*/  LDGSTS.E [R21+0x7000c], desc[UR4][R152.64], !P1 ;  /* 0x7000c00098157fae */ /* 0x000fe2000c921844 */
[----:B------:R-:W-:-:S03]  /*2be00*/  IMAD.WIDE R156, R2, 0x4, R156 ;  /* 0x00000004029c7825 */ /* 0x000fc600078e029c */
[----:B------:R-:W-:Y:S01]  /*2be10*/  LDGSTS.E [R21+0x7400c], desc[UR4][R154.64], !P1 ;  /* 0x7400c0009a157fae */ /* 0x000fe2000c921844 */
[----:B------:R-:W-:-:S03]  /*2be20*/  IMAD.WIDE R158, R2, 0x4, R158 ;  /* 0x00000004029e7825 */ /* 0x000fc600078e029e */
[----:B------:R-:W-:Y:S04]  /*2be30*/  LDGSTS.E [R21+0x7800c], desc[UR4][R156.64], !P1 ;  /* 0x7800c0009c157fae */ /* 0x000fe8000c921844 */
[----:B------:R-:W-:Y:S01]  /*2be40*/  LDGSTS.E [R21+0x7c00c], desc[UR4][R158.64], !P1 ;  /* 0x7c00c0009e157fae */ /* 0x000fe2000c921844 */
[----:B------:R-:W-:Y:S01]  /*2be50*/  ISETP.GE.U32.AND P1, PT, R160, 0x7ffffedb, PT ;  /* 0x7ffffedba000780c */ /* 0x000fe20003f26070 */
[C---:B------:R-:W-:Y:S02]  /*2be60*/  IMAD.WIDE R160, R2.reuse, 0x4, R174 ;  /* 0x0000000402a07825 */ /* 0x040fe400078e02ae */
[----:B------:R-:W2:Y:S04]  /*2be70*/  LDL.LU.64 R184, [R1+0x10f0] ;  /* 0x0010f00001b87983 */ /* 0x000ea80000300a00 */
[----:B------:R-:W2:Y:S04]  /*2be80*/  LDL.LU.64 R174, [R1+0x10e8] ;  /* 0x0010e80001ae7983 */ /* 0x000ea80000300a00 */
[----:B------:R-:W2:Y:S01]  /*2be90*/  LDL.LU.64 R180, [R1+0x10e0] ;  /* 0x0010e00001b47983 */ /* 0x000ea20000300a00 */
[----:B------:R-:W-:-:S03]  /*2bea0*/  IMAD.WIDE R162, R2, 0x4, R162 ;  /* 0x0000000402a27825 */ /* 0x000fc600078e02a2 */
[----:B------:R-:W2:Y:S01]  /*2beb0*/  LDL.LU.64 R178, [R1+0x10d8] ;  /* 0x0010d80001b27983 */ /* 0x000ea20000300a00 */
[----:B------:R-:W-:-:S03]  /*2bec0*/  IMAD.WIDE R164, R2, 0x4, R164 ;  /* 0x0000000402a47825 */ /* 0x000fc600078e02a4 */
[----:B------:R-:W2:Y:S04]  /*2bed0*/  LDL.LU.64 R192, [R1+0x10d0] ;  /* 0x0010d00001c07983 */ /* 0x000ea80000300a00 */
[----:B------:R-:W-:Y:S04]  /*2bee0*/  LDGSTS.E [R20+0x60000], desc[UR4][R160.64], !P3 ;  /* 0x60000000a0147fae */ /* 0x000fe8000d921844 */
[----:B------:R-:W-:Y:S04]  /*2bef0*/  LDGSTS.E [R20+0x64000], desc[UR4][R162.64], !P3 ;  /* 0x64000000a2147fae */ /* 0x000fe8000d921844 */
[----:B------:R-:W-:Y:S01]  /*2bf00*/  LDGSTS.E [R20+0x68000], desc[UR4][R164.64], !P3 ;  /* 0x68000000a4147fae */ /* 0x000fe2000d921844 */
[----:B---3--:R-:W-:-:S04]  /*2bf10*/  IMAD.WIDE R28, R2, 0x4, R188 ;  /* 0x00000004021c7825 */ /* 0x008fc800078e02bc */
[C---:B----4-:R-:W-:Y:S01]  /*2bf20*/  IMAD.WIDE R26, R2.reuse, 0x4, R186 ;  /* 0x00000004021a7825 */ /* 0x050fe200078e02ba */
[----:B------:R1:W-:Y:S03]  /*2bf30*/  STL.64 [R1+0x348], R28 ;  /* 0x0003481c01007387 */ /* 0x0003e60000100a00 */
[----:B--2---:R-:W-:-:S04]  /*2bf40*/  IMAD.WIDE R166, R2, 0x4, R166 ;  /* 0x0000000402a67825 */ /* 0x004fc800078e02a6 */
[C---:B------:R-:W-:Y:S01]  /*2bf50*/  IMAD.WIDE R24, R2.reuse, 0x4, R182 ;  /* 0x0000000402187825 */ /* 0x040fe200078e02b6 */
[----:B------:R-:W-:Y:S04]  /*2bf60*/  LDGSTS.E [R20+0x6c000], desc[UR4][R166.64], !P3 ;  /* 0x6c000000a6147fae */ /* 0x000fe8000d921844 */
[----:B------:R-:W2:Y:S04]  /*2bf70*/  LDL.LU.64 R182, [R1+0x10c8] ;  /* 0x0010c80001b67983 */ /* 0x000ea80000300a00 */
[----:B------:R3:W-:Y:S04]  /*2bf80*/  STL.64 [R1+0x1190], R26 ;  /* 0x0011901a01007387 */ /* 0x0007e80000100a00 */
[----:B------:R4:W-:Y:S01]  /*2bf90*/  STL.64 [R1+0x338], R24 ;  /* 0x0003381801007387 */ /* 0x0009e20000100a00 */
[----:B------:R-:W-:-:S03]  /*2bfa0*/  IMAD.WIDE R22, R2, 0x4, R176 ;  /* 0x0000000402167825 */ /* 0x000fc600078e02b0 */
[----:B------:R-:W2:Y:S01]  /*2bfb0*/  LDL.LU.64 R186, [R1+0x10c0] ;  /* 0x0010c00001ba7983 */ /* 0x000ea20000300a00 */
[----:B------:R-:W4:Y:S03]  /*2bfc0*/  LDC R176, c[0x0][0x230] ;  /* 0x00008c00ffb07b82 */ /* 0x000f260000000800 */
[----:B------:R1:W-:Y:S04]  /*2bfd0*/  LDGSTS.E [R20+0x60004], desc[UR4][R28.64], !P4 ;  /* 0x600040001c147fae */ /* 0x0003e8000e121844 */
[----:B------:R4:W-:Y:S04]  /*2bfe0*/  STL.64 [R1+0x1188], R22 ;  /* 0x0011881601007387 */ /* 0x0009e80000100a00 */
[----:B------:R-:W2:Y:S01]  /*2bff0*/  LDL.LU.64 R190, [R1+0x10b8] ;  /* 0x0010b80001be7983 */ /* 0x000ea20000300a00 */
[----:B-1----:R-:W-:-:S03]  /*2c000*/  IMAD.WIDE R28, R2, 0x4, R172 ;  /* 0x00000004021c7825 */ /* 0x002fc600078e02ac */
[----:B------:R3:W-:Y:S04]  /*2c010*/  LDGSTS.E [R20+0x64004], desc[UR4][R26.64], !P4 ;  /* 0x640040001a147fae */ /* 0x0007e8000e121844 */
[----:B------:R-:W2:Y:S04]  /*2c020*/  LDL.LU.64 R188, [R1+0x10b0] ;  /* 0x0010b00001bc7983 */ /* 0x000ea80000300a00 */
[----:B------:R4:W-:Y:S04]  /*2c030*/  LDGSTS.E [R20+0x68004], desc[UR4][R24.64], !P4 ;  /* 0x6800400018147fae */ /* 0x0009e8000e121844 */
[----:B------:R-:W2:Y:S01]  /*2c040*/  LDL.LU.64 R172, [R1+0x10a8] ;  /* 0x0010a80001ac7983 */ /* 0x000ea20000300a00 */
[----:B---3--:R-:W-:-:S02]  /*2c050*/  IMAD.WIDE R26, R2, 0x4, R184 ;  /* 0x00000004021a7825 */ /* 0x008fc400078e02b8 */
[----:B------:R-:W1:Y:S01]  /*2c060*/  LDC R184, c[0x0][0x230] ;  /* 0x00008c00ffb87b82 */ /* 0x000e620000000800 */
[----:B------:R3:W-:Y:S01]  /*2c070*/  STL.64 [R1+0x328], R28 ;  /* 0x0003281c01007387 */ /* 0x0007e20000100a00 */
[----:B----4-:R-:W-:-:S03]  /*2c080*/  IMAD.WIDE R24, R2, 0x4, R174 ;  /* 0x0000000402187825 */ /* 0x010fc600078e02ae */
[----:B------:R4:W-:Y:S04]  /*2c090*/  LDGSTS.E [R20+0x6c004], desc[UR4][R22.64], !P4 ;  /* 0x6c00400016147fae */ /* 0x0009e8000e121844 */
[----:B------:R-:W2:Y:S04]  /*2c0a0*/  LDL.LU.64 R174, [R1+0x10a0] ;  /* 0x0010a00001ae7983 */ /* 0x000ea80000300a00 */
[----:B------:R3:W-:Y:S01]  /*2c0b0*/  STL.64 [R1+0x1180], R26 ;  /* 0x0011801a01007387 */ /* 0x0007e20000100a00 */
[----:B----4-:R-:W-:-:S03]  /*2c0c0*/  IMAD.WIDE R22, R2, 0x4, R180 ;  /* 0x0000000402167825 */ /* 0x010fc600078e02b4 */
[----:B------:R2:W-:Y:S04]  /*2c0d0*/  STL.64 [R1+0x1178], R24 ;  /* 0x0011781801007387 */ /* 0x0005e80000100a00 */
[----:B------:R4:W-:Y:S04]  /*2c0e0*/  STL.64 [R1+0x310], R22 ;  /* 0x0003101601007387 */ /* 0x0009e80000100a00 */
[----:B------:R-:W4:Y:S01]  /*2c0f0*/  LDL.LU.64 R196, [R1+0x1098] ;  /* 0x0010980001c47983 */ /* 0x000f220000300a00 */
[----:B------:R-:W-:-:S03]  /*2c100*/  VIADD R168, R168, 0xffffff19 ;  /* 0xffffff19a8a87836 */ /* 0x000fc60000000000 */
[----:B------:R3:W-:Y:S02]  /*2c110*/  LDGSTS.E [R20+0x60008], desc[UR4][R28.64], !P5 ;  /* 0x600080001c147fae */ /* 0x0007e4000e921844 */
[----:B------:R-:W-:Y:S01]  /*2c120*/  ISETP.GE.U32.AND P3, PT, R168, 0x7ffffeda, PT ;  /* 0x7ffffedaa800780c */ /* 0x000fe20003f66070 */
[----:B------:R-:W-:Y:S01]  /*2c130*/  VIADD R168, R170, 0xffffff18 ;  /* 0xffffff18aaa87836 */ /* 0x000fe20000000000 */
[----:B------:R1:W-:Y:S04]  /*2c140*/  LDGSTS.E [R20+0x64008], desc[UR4][R26.64], !P5 ;  /* 0x640080001a147fae */ /* 0x0003e8000e921844 */
[----:B------:R-:W-:Y:S01]  /*2c150*/  ISETP.GE.U32.AND P4, PT, R168, 0x7ffffed9, PT ;  /* 0x7ffffed9a800780c */ /* 0x000fe20003f86070 */
[----:B------:R-:W-:Y:S01]  /*2c160*/  VIADD R168, R171, 0xffffff37 ;  /* 0xffffff37aba87836 */ /* 0x000fe20000000000 */
[----:B------:R2:W-:Y:S01]  /*2c170*/  LDGSTS.E [R20+0x68008], desc[UR4][R24.64], !P5 ;  /* 0x6800800018147fae */ /* 0x0005e2000e921844 */
[----:B---3--:R-:W-:-:S03]  /*2c180*/  IMAD.WIDE R28, R2, 0x4, R178 ;  /* 0x00000004021c7825 */ /* 0x008fc600078e02b2 */
[----:B------:R4:W-:Y:S01]  /*2c190*/  LDGSTS.E [R20+0x6c008], desc[UR4][R22.64], !P5 ;  /* 0x6c00800016147fae */ /* 0x0009e2000e921844 */
[----:B-1----:R-:W-:Y:S01]  /*2c1a0*/  IMAD.WIDE R26, R2, 0x4, R192 ;  /* 0x00000004021a7825 */ /* 0x002fe200078e02c0 */
[----:B------:R-:W-:Y:S02]  /*2c1b0*/  ISETP.GE.U32.AND P5, PT, R168, 0x7ffffef8, PT ;  /* 0x7ffffef8a800780c */ /* 0x000fe40003fa6070 */
[----:B------:R1:W-:Y:S01]  /*2c1c0*/  LDGSTS.E [R20+0x6000c], desc[UR4][R28.64], !P6 ;  /* 0x6000c0001c147fae */ /* 0x0003e2000f121844 */
[----:B------:R-:W3:Y:S01]  /*2c1d0*/  LDC R192, c[0x0][0x230] ;  /* 0x00008c00ffc07b82 */ /* 0x000ee20000000800 */
[----:B------:R-:W-:Y:S02]  /*2c1e0*/  VIADD R168, R169, 0xffffff36 ;  /* 0xffffff36a9a87836 */ /* 0x000fe40000000000 */
[----:B------:R-:W3:Y:S04]  /*2c1f0*/  LDL.LU.64 R178, [R1+0x1090] ;  /* 0x0010900001b27983 */ /* 0x000ee80000300a00 */
[----:B------:R1:W-:Y:S04]  /*2c200*/  LDGSTS.E [R20+0x6400c], desc[UR4][R26.64], !P6 ;  /* 0x6400c0001a147fae */ /* 0x0003e8000f121844 */
[----:B------:R-:W3:Y:S04]  /*2c210*/  LDL.LU.64 R180, [R1+0x1088] ;  /* 0x0010880001b47983 */ /* 0x000ee80000300a00 */
[----:B------:R1:W-:Y:S01]  /*2c220*/  STL.64 [R1+0x1170], R28 ;  /* 0x0011701c01007387 */ /* 0x0003e20000100a00 */
[----:B------:R-:W-:-:S02]  /*2c230*/  VIADD R176, R176, 0xffffff35 ;  /* 0xffffff35b0b07836 */ /* 0x000fc40000000000 */
[C---:B--2---:R-:W-:Y:S02]  /*2c240*/  IMAD.WIDE R24, R2.reuse, 0x4, R182 ;  /* 0x0000000402187825 */ /* 0x044fe400078e02b6 */
[----:B------:R-:W2:Y:S04]  /*2c250*/  LDL.LU.64 R182, [R1+0x1080] ;  /* 0x0010800001b67983 */ /* 0x000ea80000300a00 */
[----:B------:R1:W-:Y:S01]  /*2c260*/  LDGSTS.E [R20+0x6800c], desc[UR4][R24.64], !P6 ;  /* 0x6800c00018147fae */ /* 0x0003e2000f121844 */
[----:B----4-:R-:W-:-:S03]  /*2c270*/  IMAD.WIDE R22, R2, 0x4, R186 ;  /* 0x0000000402167825 */ /* 0x010fc600078e02ba */
[----:B------:R4:W-:Y:S04]  /*2c280*/  STL.64 [R1+0x1168], R26 ;  /* 0x0011681a01007387 */ /* 0x0009e80000100a00 */
[----:B------:R4:W-:Y:S01]  /*2c290*/  LDGSTS.E [R20+0x6c00c], desc[UR4][R22.64], !P6 ;  /* 0x6c00c00016147fae */ /* 0x0009e2000f121844 */
[----:B------:R-:W-:-:S03]  /*2c2a0*/  ISETP.GE.U32.AND P6, PT, R168, 0x7ffffef7, PT ;  /* 0x7ffffef7a800780c */ /* 0x000fc60003fc6070 */
[----:B------:R4:W-:Y:S01]  /*2c2b0*/  STL.64 [R1+0x1160], R24 ;  /* 0x0011601801007387 */ /* 0x0009e20000100a00 */
[----:B------:R-:W-:-:S03]  /*2c2c0*/  IMAD.WIDE R168, R2, 0x4, R190 ;  /* 0x0000000402a87825 */ /* 0x000fc600078e02be */
[----:B------:R4:W-:Y:S04]  /*2c2d0*/  STL.64 [R1+0x1158], R22 ;  /* 0x0011581601007387 */ /* 0x0009e80000100a00 */
[----:B------:R-:W4:Y:S01]  /*2c2e0*/  LDL.LU.64 R202, [R1+0x1078] ;  /* 0x0010780001ca7983 */ /* 0x000f220000300a00 */
[----:B------:R-:W-:-:S03]  /*2c2f0*/  IMAD.WIDE R170, R2, 0x4, R188 ;  /* 0x0000000402aa7825 */ /* 0x000fc600078e02bc */
[----:B------:R-:W-:Y:S04]  /*2c300*/  LDGSTS.E [R20+0x70000], desc[UR4][R168.64], !P0 ;  /* 0x70000000a8147fae */ /* 0x000fe8000c121844 */
[----:B------:R-:W4:Y:S01]  /*2c310*/  LDL.LU.64 R186, [R1+0x1070] ;  /* 0x0010700001ba7983 */ /* 0x000f220000300a00 */
[----:B------:R-:W-:-:S03]  /*2c320*/  IMAD.WIDE R172, R2, 0x4, R172 ;  /* 0x0000000402ac7825 */ /* 0x000fc600078e02ac */
[----:B------:R-:W-:Y:S04]  /*2c330*/  LDGSTS.E [R20+0x74000], desc[UR4][R170.64], !P0 ;  /* 0x74000000aa147fae */ /* 0x000fe8000c121844 */
[----:B------:R-:W4:Y:S04]  /*2c340*/  LDL.LU.64 R188, [R1+0x1068] ;  /* 0x0010680001bc7983 */ /* 0x000f280000300a00 */
[----:B------:R-:W-:Y:S01]  /*2c350*/  LDGSTS.E [R20+0x78000], desc[UR4][R172.64], !P0 ;  /* 0x78000000ac147fae */ /* 0x000fe2000c121844 */
[----:B------:R-:W-:-:S03]  /*2c360*/  IMAD.WIDE R174, R2, 0x4, R174 ;  /* 0x0000000402ae7825 */ /* 0x000fc600078e02ae */
[----:B------:R-:W4:Y:S04]  /*2c370*/  LDL.LU.64 R190, [R1+0x1060] ;  /* 0x0010600001be7983 */ /* 0x000f280000300a00 */
[----:B------:R-:W-:Y:S01]  /*2c380*/  LDGSTS.E [R20+0x7c000], desc[UR4][R174.64], !P0 ;  /* 0x7c000000ae147fae */ /* 0x000fe2000c121844 */
[----:B------:R-:W-:-:S03]  /*2c390*/  ISETP.GE.U32.AND P0, PT, R176, 0x7ffffef6, PT ;  /* 0x7ffffef6b000780c */ /* 0x000fc60003f06070 */
[----:B------:R-:W4:Y:S04]  /*2c3a0*/  LDL.LU.64 R204, [R1+0x1058] ;  /* 0x0010580001cc7983 */ /* 0x000f280000300a00 */
[----:B------:R-:W4:Y:S01]  /*2c3b0*/  LDL.LU.64 R194, [R1+0x1050] ;  /* 0x0010500001c27983 */ /* 0x000f220000300a00 */
[----:B------:R-:W-:-:S03]  /*2c3c0*/  IMAD.WIDE R176, R2, 0x4, R196 ;  /* 0x0000000402b07825 */ /* 0x000fc600078e02c4 */
[----:B------:R-:W4:Y:S04]  /*2c3d0*/  LDL.LU.64 R196, [R1+0x1048] ;  /* 0x0010480001c47983 */ /* 0x000f280000300a00 */
[----:B------:R-:W4:Y:S04]  /*2c3e0*/  LDL.LU.64 R198, [R1+0x1040] ;  /* 0x0010400001c67983 */ /* 0x000f280000300a00 */
[----:B------:R-:W1:Y:S04]  /*2c3f0*/  LDL.LU.64 R216, [R1+0x1038] ;  /* 0x0010380001d87983 */ /* 0x000e680000300a00 */
[----:B------:R-:W4:Y:S04]  /*2c400*/  LDL.LU.64 R214, [R1+0x1030] ;  /* 0x0010300001d67983 */ /* 0x000f280000300a00 */
[----:B------:R-:W4:Y:S04]  /*2c410*/  LDL.LU.64 R212, [R1+0x1028] ;  /* 0x0010280001d47983 */ /* 0x000f280000300a00 */
[----:B------:R-:W4:Y:S01]  /*2c420*/  LDL.LU.64 R210, [R1+0x1020] ;  /* 0x0010200001d27983 */ /* 0x000f220000300a00 */
[----:B------:R-:W-:-:S02]  /*2c430*/  VIADD R184, R184, 0xffffff34 ;  /* 0xffffff34b8b87836 */ /* 0x000fc40000000000 */
[C---:B---3--:R-:W-:Y:S01]  /*2c440*/  IMAD.WIDE R178, R2.reuse, 0x4, R178 ;  /* 0x0000000402b27825 */ /* 0x048fe200078e02b2 */
[----:B------:R-:W-:Y:S04]  /*2c450*/  LDGSTS.E [R20+0x70004], desc[UR4][R176.64], !P1 ;  /* 0x70004000b0147fae */ /* 0x000fe8000c921844 */
[----:B------:R-:W3:Y:S01]  /*2c460*/  LDL.LU.64 R224, [R1+0x1018] ;  /* 0x0010180001e07983 */ /* 0x000ee20000300a00 */
[----:B------:R-:W-:-:S03]  /*2c470*/  IMAD.WIDE R180, R2, 0x4, R180 ;  /* 0x0000000402b47825 */ /* 0x000fc600078e02b4 */
[----:B------:R-:W-:Y:S04]  /*2c480*/  LDGSTS.E [R20+0x74004], desc[UR4][R178.64], !P1 ;  /* 0x74004000b2147fae */ /* 0x000fe8000c921844 */
[----:B------:R-:W3:Y:S04]  /*2c490*/  LDL.LU.64 R220, [R1+0x1010] ;  /* 0x0010100001dc7983 */ /* 0x000ee80000300a00 */
[----:B------:R-:W-:Y:S04]  /*2c4a0*/  LDGSTS.E [R20+0x78004], desc[UR4][R180.64], !P1 ;  /* 0x78004000b4147fae */ /* 0x000fe8000c921844 */
[----:B------:R-:W3:Y:S01]  /*2c4b0*/  LDL.LU.64 R218, [R1+0x1008] ;  /* 0x0010080001da7983 */ /* 0x000ee20000300a00 */
[----:B------:R-:W-:-:S03]  /*2c4c0*/  VIADD R192, R192, 0xffffff17 ;  /* 0xffffff17c0c07836 */ /* 0x000fc60000000000 */
[----:B------:R-:W3:Y:S04]  /*2c4d0*/  LDL.LU.64 R208, [R1+0x1000] ;  /* 0x0010000001d07983 */ /* 0x000ee80000300a00 */
[----:B------:R-:W3:Y:S04]  /*2c4e0*/  LDL.LU.64 R222, [R1+0xff8] ;  /* 0x000ff80001de7983 */ /* 0x000ee80000300a00 */
[----:B------:R-:W3:Y:S01]  /*2c4f0*/  LDL.LU.64 R206, [R1+0xff0] ;  /* 0x000ff00001ce7983 */ /* 0x000ee20000300a00 */
[----:B--2---:R-:W-:-:S05]  /*2c500*/  IMAD.WIDE R182, R2, 0x4, R182 ;  /* 0x0000000402b67825 */ /* 0x004fca00078e02b6 */
[----:B------:R-:W-:Y:S01]  /*2c510*/  LDGSTS.E [R20+0x7c004], desc[UR4][R182.64], !P1 ;  /* 0x7c004000b6147fae */ /* 0x000fe2000c921844 */
[----:B------:R-:W-:Y:S01]  /*2c520*/  ISETP.GE.U32.AND P1, PT, R184, 0x7ffffef5, PT ;  /* 0x7ffffef5b800780c */ /* 0x000fe20003f26070 */
[C---:B----4-:R-:W-:Y:S02]  /*2c530*/  IMAD.WIDE R184, R2.reuse, 0x4, R202 ;  /* 0x0000000402b87825 */ /* 0x050fe400078e02ca */
[----:B------:R-:W2:Y:S03]  /*2c540*/  LDC R202, c[0x0][0x230] ;  /* 0x00008c00ffca7b82 */ /* 0x000ea60000000800 */
[----:B------:R-:W-:Y:S01]  /*2c550*/  LDGSTS.E [R20+0x70008], desc[UR4][R184.64], !P3 ;  /* 0x70008000b8147fae */ /* 0x000fe2000d921844 */
[----:B------:R-:W-:-:S04]  /*2c560*/  IMAD.WIDE R186, R2, 0x4, R186 ;  /* 0x0000000402ba7825 */ /* 0x000fc800078e02ba */
[----:B------:R-:W4:Y:S01]  /*2c570*/  LDC R203, c[0x0][0x230] ;  /* 0x00008c00ffcb7b82 */ /* 0x000f220000000800 */
[----:B------:R-:W-:Y:S01]  /*2c580*/  LDGSTS.E [R20+0x74008], desc[UR4][R186.64], !P3 ;  /* 0x74008000ba147fae */ /* 0x000fe2000d921844 */
[----:B------:R-:W-:-:S05]  /*2c590*/  IMAD.WIDE R188, R2, 0x4, R188 ;  /* 0x0000000402bc7825 */ /* 0x000fca00078e02bc */
[----:B------:R-:W-:Y:S01]  /*2c5a0*/  LDGSTS.E [R20+0x78008], desc[UR4][R188.64], !P3 ;  /* 0x78008000bc147fae */ /* 0x000fe2000d921844 */
[----:B------:R-:W-:-:S05]  /*2c5b0*/  IMAD.WIDE R190, R2, 0x4, R190 ;  /* 0x0000000402be7825 */ /* 0x000fca00078e02be */
[----:B------:R-:W-:Y:S01]  /*2c5c0*/  LDGSTS.E [R20+0x7c008], desc[UR4][R190.64], !P3 ;  /* 0x7c008000be147fae */ /* 0x000fe2000d921844 */
[----:B------:R-:W-:Y:S01]  /*2c5d0*/  ISETP.GE.U32.AND P3, PT, R192, 0x7ffffed8, PT ;  /* 0x7ffffed8c000780c */ /* 0x000fe20003f66070 */
[C---:B------:R-:W-:Y:S02]  /*2c5e0*/  IMAD.WIDE R192, R2.reuse, 0x4, R204 ;  /* 0x0000000402c07825 */ /* 0x040fe400078e02cc */
[----:B------:R-:W2:Y:S02]  /*2c5f0*/  LDL.LU.64 R204, [R1+0xfe8] ;  /* 0x000fe80001cc7983 */ /* 0x000ea40000300a00 */
[C---:B------:R-:W-:Y:S02]  /*2c600*/  IMAD.WIDE R194, R2.reuse, 0x4, R194 ;  /* 0x0000000402c27825 */ /* 0x040fe400078e02c2 */
[----:B------:R-:W-:Y:S02]  /*2c610*/  LDGSTS.E [R20+0x7000c], desc[UR4][R192.64], !P4 ;  /* 0x7000c000c0147fae */ /* 0x000fe4000e121844 */
[----:B------:R-:W-:-:S02]  /*2c620*/  IMAD.WIDE R196, R2, 0x4, R196 ;  /* 0x0000000402c47825 */ /* 0x000fc400078e02c4 */
[----:B------:R-:W-:Y:S02]  /*2c630*/  LDGSTS.E [R20+0x7400c], desc[UR4][R194.64], !P4 ;  /* 0x7400c000c2147fae */ /* 0x000fe4000e121844 */
[C---:B------:R-:W-:Y:S02]  /*2c640*/  IMAD.WIDE R198, R2.reuse, 0x4, R198 ;  /* 0x0000000402c67825 */ /* 0x040fe400078e02c6 */
[----:B------:R-:W-:Y:S02]  /*2c650*/  LDGSTS.E [R20+0x7800c], desc[UR4][R196.64], !P4 ;  /* 0x7800c000c4147fae */ /* 0x000fe4000e121844 */
[C---:B-1----:R-:W-:Y:S02]  /*2c660*/  IMAD.WIDE R28, R2.reuse, 0x4, R216 ;  /* 0x00000004021c7825 */ /* 0x042fe400078e02d8 */
[----:B------:R-:W-:Y:S02]  /*2c670*/  LDGSTS.E [R20+0x7c00c], desc[UR4][R198.64], !P4 ;  /* 0x7c00c000c6147fae */ /* 0x000fe4000e121844 */
[----:B------:R-:W-:-:S02]  /*2c680*/  IMAD.WIDE R26, R2, 0x4, R214 ;  /* 0x00000004021a7825 */ /* 0x000fc400078e02d6 */
[----:B------:R3:W-:Y:S02]  /*2c690*/  STL.64 [R1+0x1150], R28 ;  /* 0x0011501c01007387 */ /* 0x0007e40000100a00 */
[C---:B------:R-:W-:Y:S02]  /*2c6a0*/  IMAD.WIDE R24, R2.reuse, 0x4, R212 ;  /* 0x0000000402187825 */ /* 0x040fe400078e02d4 */
[----:B------:R1:W-:Y:S04]  /*2c6b0*/  STL.64 [R1+0x1148], R26 ;  /* 0x0011481a01007387 */ /* 0x0003e80000100a00 */
[----:B------:R4:W-:Y:S04]  /*2c6c0*/  STL.64 [R1+0x1140], R24 ;  /* 0x0011401801007387 */ /* 0x0009e80000100a00 */
[----:B------:R-:W2:Y:S01]  /*2c6d0*/  LDL.LU.64 R216, [R1+0xfe0] ;  /* 0x000fe00001d87983 */ /* 0x000ea20000300a00 */
[----:B------:R-:W-:-:S03]  /*2c6e0*/  IMAD.WIDE R22, R2, 0x4, R210 ;  /* 0x0000000402167825 */ /* 0x000fc600078e02d2 */
[----:B------:R3:W-:Y:S04]  /*2c6f0*/  LDGSTS.E [R19+0x60000], desc[UR4][R28.64], !P5 ;  /* 0x600000001c137fae */ /* 0x0007e8000e921844 */
[----:B------:R4:W-:Y:S04]  /*2c700*/  STL.64 [R1+0x1138], R22 ;  /* 0x0011381601007387 */ /* 0x0009e80000100a00 */
[----:B------:R-:W2:Y:S04]  /*2c710*/  LDL.LU.64 R214, [R1+0xfd8] ;  /* 0x000fd80001d67983 */ /* 0x000ea80000300a00 */
[----:B------:R1:W-:Y:S01]  /*2c720*/  LDGSTS.E [R19+0x64000], desc[UR4][R26.64], !P5 ;  /* 0x640000001a137fae */ /* 0x0003e2000e921844 */
[----:B---3--:R-:W-:-:S02]  /*2c730*/  IMAD.WIDE R28, R2, 0x4, R224 ;  /* 0x00000004021c7825 */ /* 0x008fc400078e02e0 */
[----:B------:R-:W3:Y:S01]  /*2c740*/  LDC R224, c[0x0][0x230] ;  /* 0x00008c00ffe07b82 */ /* 0x000ee20000000800 */
[----:B------:R4:W-:Y:S04]  /*2c750*/  LDGSTS.E [R19+0x68000], desc[UR4][R24.64], !P5 ;  /* 0x6800000018137fae */ /* 0x0009e8000e921844 */
[----:B------:R-:W3:Y:S01]  /*2c760*/  LDL.LU.64 R212, [R1+0xfd0] ;  /* 0x000fd00001d47983 */ /* 0x000ee20000300a00 */
[----:B-1----:R-:W-:-:S03]  /*2c770*/  IMAD.WIDE R26, R2, 0x4, R220 ;  /* 0x00000004021a7825 */ /* 0x002fc600078e02dc */
[----:B------:R-:W3:Y:S01]  /*2c780*/  LDL.LU.64 R210, [R1+0xfc8] ;  /* 0x000fc80001d27983 */ /* 0x000ee20000300a00 */
[----:B----4-:R-:W-:-:S03]  /*2c790*/  IMAD.WIDE R24, R2, 0x4, R218 ;  /* 0x0000000402187825 */ /* 0x010fc600078e02da */
[----:B------:R1:W-:Y:S04]  /*2c7a0*/  STL.64 [R1+0x1130], R28 ;  /* 0x0011301c01007387 */ /* 0x0003e80000100a00 */
[----:B------:R4:W-:Y:S04]  /*2c7b0*/  STL.64 [R1+0x1128], R26 ;  /* 0x0011281a01007387 */ /* 0x0009e80000100a00 */
[----:B------:R1:W-:Y:S04]  /*2c7c0*/  LDGSTS.E [R19+0x6c000], desc[UR4][R22.64], !P5 ;  /* 0x6c00000016137fae */ /* 0x0003e8000e921844 */
[----:B------:R2:W-:Y:S04]  /*2c7d0*/  STL.64 [R1+0x1120], R24 ;  /* 0x0011201801007387 */ /* 0x0005e80000100a00 */
[----:B------:R-:W3:Y:S01]  /*2c7e0*/  LDL.LU.64 R220, [R1+0xfc0] ;  /* 0x000fc00001dc7983 */ /* 0x000ee20000300a00 */
[----:B-1----:R-:W-:-:S03]  /*2c7f0*/  IMAD.WIDE R22, R2, 0x4, R208 ;  /* 0x0000000402167825 */ /* 0x002fc600078e02d0 */
[----:B------:R1:W-:Y:S01]  /*2c800*/  LDGSTS.E [R19+0x60004], desc[UR4][R28.64], !P6 ;  /* 0x600040001c137fae */ /* 0x0003e2000f121844 */
[----:B------:R-:W3:Y:S03]  /*2c810*/  LDC R208, c[0x0][0x230] ;  /* 0x00008c00ffd07b82 */ /* 0x000ee60000000800 */
[----:B------:R4:W-:Y:S04]  /*2c820*/  LDGSTS.E [R19+0x64004], desc[UR4][R26.64], !P6 ;  /* 0x640040001a137fae */ /* 0x0009e8000f121844 */
[----:B------:R2:W-:Y:S01]  /*2c830*/  STL.64 [R1+0x1118], R22 ;  /* 0x0011181601007387 */ /* 0x0005e20000100a00 */
[----:B-1----:R-:W-:-:S03]  /*2c840*/  IMAD.WIDE R28, R2, 0x4, R222 ;  /* 0x00000004021c7825 */ /* 0x002fc600078e02de */
[----:B------:R-:W3:Y:S01]  /*2c850*/  LDL.LU.64 R218, [R1+0xfb8] ;  /* 0x000fb80001da7983 */ /* 0x000ee20000300a00 */
[----:B----4-:R-:W-:-:S03]  /*2c860*/  IMAD.WIDE R26, R2, 0x4, R206 ;  /* 0x00000004021a7825 */ /* 0x010fc600078e02ce */
[----:B------:R2:W-:Y:S04]  /*2c870*/  LDGSTS.E [R19+0x68004], desc[UR4][R24.64], !P6 ;  /* 0x6800400018137fae */ /* 0x0005e8000f121844 */
[----:B------:R-:W4:Y:S04]  /*2c880*/  LDL.LU.64 R228, [R1+0xfb0] ;  /* 0x000fb00001e47983 */ /* 0x000f280000300a00 */
[----:B------:R1:W-:Y:S04]  /*2c890*/  STL.64 [R1+0x1110], R28 ;  /* 0x0011101c01007387 */ /* 0x0003e80000100a00 */
[----:B------:R1:W-:Y:S01]  /*2c8a0*/  LDGSTS.E [R19+0x6c004], desc[UR4][R22.64], !P6 ;  /* 0x6c00400016137fae */ /* 0x0003e2000f121844 */
[----:B------:R-:W-:-:S03]  /*2c8b0*/  VIADD R200, R200, 0xffffff16 ;  /* 0xffffff16c8c87836 */ /* 0x000fc60000000000 */
[----:B------:R1:W-:Y:S01]  /*2c8c0*/  LDGSTS.E [R19+0x60008], desc[UR4][R28.64], !P0 ;  /* 0x600080001c137fae */ /* 0x0003e2000c121844 */
[----:B--2---:R-:W-:-:S04]  /*2c8d0*/  IMAD.WIDE R24, R2, 0x4, R204 ;  /* 0x0000000402187825 */ /* 0x004fc800078e02cc */
[----:B-1----:R-:W-:Y:S01]  /*2c8e0*/  IMAD.WIDE R22, R2, 0x4, R216 ;  /* 0x0000000402167825 */ /* 0x002fe200078e02d8 */
[----:B------:R-:W2:Y:S01]  /*2c8f0*/  LDL.LU.64 R204, [R1+0xfa8] ;  /* 0x000fa80001cc7983 */ /* 0x000ea20000300a00 */
[----:B------:R-:W-:Y:S01]  /*2c900*/  ISETP.GE.U32.AND P4, PT, R200, 0x7ffffed7, PT ;  /* 0x7ffffed7c800780c */ /* 0x000fe20003f86070 */
[----:B------:R-:W1:Y:S02]  /*2c910*/  LDC R216, c[0x0][0x230] ;  /* 0x00008c00ffd87b82 */ /* 0x000e640000000800 */
[----:B------:R3:W-:Y:S04]  /*2c920*/  STL.64 [R1+0x1108], R26 ;  /* 0x0011081a01007387 */ /* 0x0007e80000100a00 */
[----:B------:R-:W2:Y:S04]  /*2c930*/  LDL.LU.64 R206, [R1+0xfa0] ;  /* 0x000fa00001ce7983 */ /* 0x000ea80000300a00 */
[----:B------:R3:W-:Y:S04]  /*2c940*/  STL.64 [R1+0x1100], R24 ;  /* 0x0011001801007387 */ /* 0x0007e80000100a00 */
[----:B------:R3:W-:Y:S04]  /*2c950*/  STL.64 [R1+0x10f8], R22 ;  /* 0x0010f81601007387 */ /* 0x0007e80000100a00 */
[----:B------:R-:W2:Y:S01]  /*2c960*/  LDL.LU.64 R226, [R1+0xf90] ;  /* 0x000f900001e27983 */ /* 0x000ea20000300a00 */
[----:B------:R-:W-:-:S02]  /*2c970*/  VIADD R200, R201, 0xffffff15 ;  /* 0xffffff15c9c87836 */ /* 0x000fc40000000000 */
[----:B------:R-:W1:Y:S01]  /*2c980*/  LDC R201, c[0x0][0x230] ;  /* 0x00008c00ffc97b82 */ /* 0x000e620000000800 */
[----:B------:R-:W-:Y:S01]  /*2c990*/  IMAD.WIDE R28, R2, 0x4, R214 ;  /* 0x00000004021c7825 */ /* 0x000fe200078e02d6 */
[----:B------:R3:W-:Y:S01]  /*2c9a0*/  LDGSTS.E [R19+0x64008], desc[UR4][R26.64], !P0 ;  /* 0x640080001a137fae */ /* 0x0007e2000c121844 */
[----:B------:R-:W-:Y:S02]  /*2c9b0*/  ISETP.GE.U32.AND P5, PT, R200, 0x7ffffed6, PT ;  /* 0x7ffffed6c800780c */ /* 0x000fe40003fa6070 */
[----:B------:R-:W-:Y:S01]  /*2c9c0*/  VIADD R200, R202, 0xffffff14 ;  /* 0xffffff14cac87836 */ /* 0x000fe20000000000 */
[----:B------:R3:W-:Y:S04]  /*2c9d0*/  LDGSTS.E [R19+0x68008], desc[UR4][R24.64], !P0 ;  /* 0x6800800018137fae */ /* 0x0007e8000c121844 */
[----:B------:R-:W-:Y:S01]  /*2c9e0*/  ISETP.GE.U32.AND P6, PT, R200, 0x7ffffed5, PT ;  /* 0x7ffffed5c800780c */ /* 0x000fe20003fc6070 */
[----:B------:R-:W-:Y:S01]  /*2c9f0*/  VIADD R200, R203, 0xffffff33 ;  /* 0xffffff33cbc87836 */ /* 0x000fe20000000000 */
[----:B------:R3:W-:Y:S02]  /*2ca00*/  LDGSTS.E [R19+0x6c008], desc[UR4][R22.64], !P0 ;  /* 0x6c00800016137fae */ /* 0x0007e4000c121844 */
[----:B---3--:R-:W-:-:S04]  /*2ca10*/  IMAD.WIDE R26, R2, 0x4, R212 ;  /* 0x00000004021a7825 */ /* 0x008fc800078e02d4 */
[----:B------:R-:W-:Y:S01]  /*2ca20*/  IMAD.WIDE R24, R2, 0x4, R210 ;  /* 0x0000000402187825 */ /* 0x000fe200078e02d2 */
[----:B------:R-:W-:Y:S01]  /*2ca30*/  ISETP.GE.U32.AND P0, PT, R200, 0x7ffffef4, PT ;  /* 0x7ffffef4c800780c */ /* 0x000fe20003f06070 */
[----:B------:R-:W3:Y:S04]  /*2ca40*/  LDL.LU.64 R210, [R1+0xf80] ;  /* 0x000f800001d27983 */ /* 0x000ee80000300a00 */
[----:B------:R-:W-:Y:S01]  /*2ca50*/  STL.64 [R1+0x10f0], R28 ;  /* 0x0010f01c01007387 */ /* 0x000fe20000100a00 */
[----:B------:R-:W-:-:S03]  /*2ca60*/  IMAD.WIDE R22, R2, 0x4, R220 ;  /* 0x0000000402167825 */ /* 0x000fc600078e02dc */
[----:B------:R-:W3:Y:S04]  /*2ca70*/  LDL.LU.64 R212, [R1+0xf78] ;  /* 0x000f780001d47983 */ /* 0x000ee80000300a00 */
[----:B------:R-:W-:Y:S01]  /*2ca80*/  STL.64 [R1+0x10e8], R26 ;  /* 0x0010e81a01007387 */ /* 0x000fe20000100a00 */
[----:B-1----:R-:W-:-:S03]  /*2ca90*/  VIADD R200, R201, 0xffffff32 ;  /* 0xffffff32c9c87836 */ /* 0x002fc60000000000 */
[----:B------:R-:W3:Y:S04]  /*2caa0*/  LDL.LU.64 R214, [R1+0xf70] ;  /* 0x000f700001d67983 */ /* 0x000ee80000300a00 */
[----:B------:R-:W-:Y:S04]  /*2cab0*/  LDGSTS.E [R19+0x6000c], desc[UR4][R28.64], !P1 ;  /* 0x6000c0001c137fae */ /* 0x000fe8000c921844 */
[----:B------:R-:W-:Y:S04]  /*2cac0*/  LDGSTS.E [R19+0x6400c], desc[UR4][R26.64], !P1 ;  /* 0x6400c0001a137fae */ /* 0x000fe8000c921844 */
[----:B------:R1:W-:Y:S04]  /*2cad0*/  STL.64 [R1+0x10e0], R24 ;  /* 0x0010e01801007387 */ /* 0x0003e80000100a00 */
[----:B------:R1:W-:Y:S04]  /*2cae0*/  LDGSTS.E [R19+0x6800c], desc[UR4][R24.64], !P1 ;  /* 0x6800c00018137fae */ /* 0x0003e8000c921844 */
[----:B------:R2:W-:Y:S04]  /*2caf0*/  STL.64 [R1+0x10d8], R22 ;  /* 0x0010d81601007387 */ /* 0x0005e80000100a00 */
[----:B------:R-:W-:Y:S01]  /*2cb00*/  LDGSTS.E [R19+0x6c00c], desc[UR4][R22.64], !P1 ;  /* 0x6c00c00016137fae */ /* 0x000fe2000c921844 */
[----:B------:R-:W-:Y:S01]  /*2cb10*/  ISETP.GE.U32.AND P1, PT, R200, 0x7ffffef3, PT ;  /* 0x7ffffef3c800780c */ /* 0x000fe20003f26070 */
[C---:B------:R-:W-:Y:S01]  /*2cb20*/  IMAD.WIDE R200, R2.reuse, 0x4, R218 ;  /* 0x0000000402c87825 */ /* 0x040fe200078e02da */
[----:B-1----:R-:W1:Y:S03]  /*2cb30*/  LDC R24, c[0x0][0x230] ;  /* 0x00008c00ff187b82 */ /* 0x002e660000000800 */
[----:B----4-:R-:W-:Y:S01]  /*2cb40*/  IMAD.WIDE R202, R2, 0x4, R228 ;  /* 0x0000000402ca7825 */ /* 0x010fe200078e02e4 */
[----:B------:R-:W-:Y:S03]  /*2cb50*/  LDGSTS.E [R19+0x70000], desc[UR4][R200.64], !P3 ;  /* 0x70000000c8137fae */ /* 0x000fe6000d921844 */
[----:B------:R-:W-:Y:S01]  /*2cb60*/  VIADD R208, R208, 0xffffff31 ;  /* 0xffffff31d0d07836 */ /* 0x000fe20000000000 */
[----:B------:R-:W-:Y:S01]  /*2cb70*/  LDGSTS.E [R19+0x74000], desc[UR4][R202.64], !P3 ;  /* 0x74000000ca137fae */ /* 0x000fe2000d921844 */
[----:B--2---:R-:W-:-:S03]  /*2cb80*/  IMAD.WIDE R204, R2, 0x4, R204 ;  /* 0x0000000402cc7825 */ /* 0x004fc600078e02cc */
[----:B------:R-:W2:Y:S01]  /*2cb90*/  LDL.LU.64 R22, [R1+0xf68] ;  /* 0x000f680001167983 */ /* 0x000ea20000300a00 */
[----:B------:R-:W4:Y:S03]  /*2cba0*/  LDC R25, c[0x0][0x230] ;  /* 0x00008c00ff197b82 */ /* 0x000f260000000800 */
[----:B------:R-:W4:Y:S01]  /*2cbb0*/  LDL.LU.64 R218, [R1+0xf60] ;  /* 0x000f600001da7983 */ /* 0x000f220000300a00 */
[----:B------:R-:W-:-:S03]  /*2cbc0*/  IMAD.WIDE R206, R2, 0x4, R206 ;  /* 0x0000000402ce7825 */ /* 0x000fc600078e02ce */
[----:B------:R-:W4:Y:S04]  /*2cbd0*/  LDL.LU.64 R220, [R1+0xf58] ;  /* 0x000f580001dc7983 */ /* 0x000f280000300a00 */
[----:B------:R-:W4:Y:S04]  /*2cbe0*/  LDL.LU.64 R222, [R1+0xf50] ;  /* 0x000f500001de7983 */ /* 0x000f280000300a00 */
        /* <DEDUP_REMOVED lines=8> */
[----:B------:R-:W4:Y:S04]  /*2cc70*/  LDL.LU.64 R238, [R1+0xf28] ;  /* 0x000f280001ee7983 */ /* 0x000f280000300a00 */
[----:B------:R-:W4:Y:S01]  /*2cc80*/  LDL.LU.64 R250, [R1+0xf20] ;  /* 0x000f200001fa7983 */ /* 0x000f220000300a00 */
[----:B---3--:R-:W-:-:S03]  /*2cc90*/  IMAD.WIDE R210, R2, 0x4, R210 ;  /* 0x0000000402d27825 */ /* 0x008fc600078e02d2 */
[----:B------:R-:W-:Y:S01]  /*2cca0*/  LDGSTS.E [R19+0x70004], desc[UR4][R208.64], !P4 ;  /* 0x70004000d0137fae */ /* 0x000fe2000e121844 */
[----:B------:R-:W-:-:S03]  /*2ccb0*/  IMAD.WIDE R212, R2, 0x4, R212 ;  /* 0x0000000402d47825 */ /* 0x000fc600078e02d4 */
[----:B------:R-:W-:Y:S01]  /*2ccc0*/  LDGSTS.E [R19+0x74004], desc[UR4][R210.64], !P4 ;  /* 0x74004000d2137fae */ /* 0x000fe2000e121844 */
[----:B------:R-:W-:-:S03]  /*2ccd0*/  VIADD R216, R216, 0xffffff30 ;  /* 0xffffff30d8d87836 */ /* 0x000fc60000000000 */
[----:B------:R-:W-:Y:S01]  /*2cce0*/  LDGSTS.E [R19+0x78004], desc[UR4][R212.64], !P4 ;  /* 0x78004000d4137fae */ /* 0x000fe2000e121844 */
[----:B------:R-:W-:-:S03]  /*2ccf0*/  IMAD.WIDE R214, R2, 0x4, R214 ;  /* 0x0000000402d67825 */ /* 0x000fc600078e02d6 */
[----:B------:R-:W3:Y:S04]  /*2cd00*/  LDL.LU.64 R242, [R1+0xf18] ;  /* 0x000f180001f27983 */ /* 0x000ee80000300a00 */
[----:B------:R-:W-:Y:S01]  /*2cd10*/  LDGSTS.E [R19+0x7c004], desc[UR4][R214.64], !P4 ;  /* 0x7c004000d6137fae */ /* 0x000fe2000e121844 */
[----:B------:R-:W-:Y:S01]  /*2cd20*/  ISETP.GE.U32.AND P4, PT, R216, 0x7ffffef1, PT ;  /* 0x7ffffef1d800780c */ /* 0x000fe20003f86070 */
[----:B------:R-:W-:Y:S02]  /*2cd30*/  VIADD R224, R224, 0xffffff13 ;  /* 0xffffff13e0e07836 */ /* 0x000fe40000000000 */
[C---:B--2---:R-:W-:Y:S02]  /*2cd40*/  IMAD.WIDE R216, R2.reuse, 0x4, R22 ;  /* 0x0000000402d87825 */ /* 0x044fe400078e0216 */
[----:B------:R-:W2:Y:S02]  /*2cd50*/  LDL.LU.64 R22, [R1+0xf10] ;  /* 0x000f100001167983 */ /* 0x000ea40000300a00 */
[----:B----4-:R-:W-:-:S02]  /*2cd60*/  IMAD.WIDE R218, R2, 0x4, R218 ;  /* 0x0000000402da7825 */ /* 0x010fc400078e02da */
[----:B------:R-:W-:Y:S02]  /*2cd70*/  LDGSTS.E [R19+0x70008], desc[UR4][R216.64], !P5 ;  /* 0x70008000d8137fae */ /* 0x000fe4000e921844 */
[C---:B------:R-:W-:Y:S02]  /*2cd80*/  IMAD.WIDE R220, R2.reuse, 0x4, R220 ;  /* 0x0000000402dc7825 */ /* 0x040fe400078e02dc */
[----:B------:R-:W-:Y:S02]  /*2cd90*/  LDGSTS.E [R19+0x74008], desc[UR4][R218.64], !P5 ;  /* 0x74008000da137fae */ /* 0x000fe4000e921844 */
[----:B------:R-:W-:Y:S02]  /*2cda0*/  IMAD.WIDE R222, R2, 0x4, R222 ;  /* 0x0000000402de7825 */ /* 0x000fe400078e02de */
[----:B------:R-:W-:Y:S04]  /*2cdb0*/  LDGSTS.E [R19+0x78008], desc[UR4][R220.64], !P5 ;  /* 0x78008000dc137fae */ /* 0x000fe8000e921844 */
[----:B------:R-:W-:Y:S01]  /*2cdc0*/  LDGSTS.E [R19+0x7c008], desc[UR4][R222.64], !P5 ;  /* 0x7c008000de137fae */ /* 0x000fe2000e921844 */
[----:B------:R-:W-:-:S03]  /*2cdd0*/  ISETP.GE.U32.AND P5, PT, R224, 0x7ffffed4, PT ;  /* 0x7ffffed4e000780c */ /* 0x000fc60003fa6070 */
[----:B------:R-:W4:Y:S01]  /*2cde0*/  LDL.LU.64 R244, [R1+0xf08] ;  /* 0x000f080001f47983 */ /* 0x000f220000300a00 */
[----:B------:R-:W-:-:S03]  /*2cdf0*/  IMAD.WIDE R224, R2, 0x4, R248 ;  /* 0x0000000402e07825 */ /* 0x000fc600078e02f8 */
[----:B------:R-:W4:Y:S04]  /*2ce00*/  LDL.LU.64 R248, [R1+0xf00] ;  /* 0x000f000001f87983 */ /* 0x000f280000300a00 */
[----:B------:R-:W4:Y:S01]  /*2ce10*/  LDL.LU.64 R240, [R1+0xef8] ;  /* 0x000ef80001f07983 */ /* 0x000f220000300a00 */
[----:B------:R-:W-:-:S03]  /*2ce20*/  IMAD.WIDE R226, R2, 0x4, R226 ;  /* 0x0000000402e27825 */ /* 0x000fc600078e02e2 */
[----:B------:R-:W-:Y:S01]  /*2ce30*/  LDGSTS.E [R19+0x7000c], desc[UR4][R224.64], !P6 ;  /* 0x7000c000e0137fae */ /* 0x000fe2000f121844 */
[----:B------:R-:W-:-:S03]  /*2ce40*/  IMAD.WIDE R26, R2, 0x4, R246 ;  /* 0x00000004021a7825 */ /* 0x000fc600078e02f6 */
[----:B------:R-:W4:Y:S01]  /*2ce50*/  LDL.LU.64 R246, [R1+0xef0] ;  /* 0x000ef00001f67983 */ /* 0x000f220000300a00 */
[----:B------:R-:W-:-:S03]  /*2ce60*/  IMAD.WIDE R30, R2, 0x4, R238 ;  /* 0x00000004021e7825 */ /* 0x000fc600078e02ee */
[----:B------:R3:W-:Y:S01]  /*2ce70*/  STL.64 [R1+0x3f8], R26 ;  /* 0x0003f81a01007387 */ /* 0x0007e20000100a00 */
[----:B------:R-:W-:-:S03]  /*2ce80*/  IMAD.WIDE R28, R2, 0x4, R250 ;  /* 0x00000004021c7825 */ /* 0x000fc600078e02fa */
[----:B------:R-:W4:Y:S04]  /*2ce90*/  LDL.LU.64 R232, [R1+0xee8] ;  /* 0x000ee80001e87983 */ /* 0x000f280000300a00 */
[----:B------:R-:W4:Y:S04]  /*2cea0*/  LDL.LU.64 R234, [R1+0xee0] ;  /* 0x000ee00001ea7983 */ /* 0x000f280000300a00 */
[----:B------:R-:W-:Y:S04]  /*2ceb0*/  STL.64 [R1+0x10d0], R30 ;  /* 0x0010d01e01007387 */ /* 0x000fe80000100a00 */
[----:B------:R-:W4:Y:S04]  /*2cec0*/  LDL.LU.64 R236, [R1+0xed8] ;  /* 0x000ed80001ec7983 */ /* 0x000f280000300a00 */
[----:B------:R-:W-:Y:S04]  /*2ced0*/  STL.64 [R1+0x10c8], R28 ;  /* 0x0010c81c01007387 */ /* 0x000fe80000100a00 */
[----:B------:R-:W4:Y:S01]  /*2cee0*/  LDL.LU.64 R250, [R1+0xed0] ;  /* 0x000ed00001fa7983 */ /* 0x000f220000300a00 */
[----:B------:R-:W-:-:S03]  /*2cef0*/  IMAD.WIDE R228, R2, 0x4, R228 ;  /* 0x0000000402e47825 */ /* 0x000fc600078e02e4 */
[----:B------:R-:W-:Y:S04]  /*2cf00*/  LDGSTS.E [R19+0x7400c], desc[UR4][R226.64], !P6 ;  /* 0x7400c000e2137fae */ /* 0x000fe8000f121844 */
[----:B------:R-:W-:Y:S04]  /*2cf10*/  LDGSTS.E [R19+0x7800c], desc[UR4][R228.64], !P6 ;  /* 0x7800c000e4137fae */ /* 0x000fe8000f121844 */
[----:B------:R3:W-:Y:S04]  /*2cf20*/  LDGSTS.E [R19+0x7c00c], desc[UR4][R26.64], !P6 ;  /* 0x7c00c0001a137fae */ /* 0x0007e8000f121844 */
[----:B------:R1:W-:Y:S04]  /*2cf30*/  LDGSTS.E [R18+0x60000], desc[UR4][R30.64], !P0 ;  /* 0x600000001e127fae */ /* 0x0003e8000c121844 */
[----:B------:R1:W-:Y:S01]  /*2cf40*/  LDGSTS.E [R18+0x64000], desc[UR4][R28.64], !P0 ;  /* 0x640000001c127fae */ /* 0x0003e2000c121844 */
[----:B---3--:R-:W-:-:S05]  /*2cf50*/  IMAD.WIDE R26, R2, 0x4, R242 ;  /* 0x00000004021a7825 */ /* 0x008fca00078e02f2 */
[----:B------:R-:W-:Y:S04]  /*2cf60*/  STL.64 [R1+0x10c0], R26 ;  /* 0x0010c01a01007387 */ /* 0x000fe80000100a00 */
[----:B------:R3:W-:Y:S01]  /*2cf70*/  LDGSTS.E [R18+0x68000], desc[UR4][R26.64], !P0 ;  /* 0x680000001a127fae */ /* 0x0007e2000c121844 */
[----:B--2---:R-:W-:-:S05]  /*2cf80*/  IMAD.WIDE R22, R2, 0x4, R22 ;  /* 0x0000000402167825 */ /* 0x004fca00078e0216 */
[----:B------:R2:W-:Y:S04]  /*2cf90*/  STL.64 [R1+0x10b8], R22 ;  /* 0x0010b81601007387 */ /* 0x0005e80000100a00 */
[----:B------:R-:W-:Y:S04]  /*2cfa0*/  LDGSTS.E [R18+0x6c000], desc[UR4][R22.64], !P0 ;  /* 0x6c00000016127fae */ /* 0x000fe8000c121844 */
[----:B------:R-:W3:Y:S04]  /*2cfb0*/  LDL.LU.64 R242, [R1+0xec8] ;  /* 0x000ec80001f27983 */ /* 0x000ee80000300a00 */
[----:B--2---:R-:W2:Y:S01]  /*2cfc0*/  LDL.LU.64 R22, [R1+0xec0] ;  /* 0x000ec00001167983 */ /* 0x004ea20000300a00 */
[----:B----4-:R-:W-:-:S03]  /*2cfd0*/  IMAD.WIDE R32, R2, 0x4, R244 ;  /* 0x0000000402207825 */ /* 0x010fc600078e02f4 */
[----:B------:R-:W4:Y:S01]  /*2cfe0*/  LDL.LU.64 R244, [R1+0xeb8] ;  /* 0x000eb80001f47983 */ /* 0x000f220000300a00 */
[----:B-1----:R-:W-:-:S03]  /*2cff0*/  IMAD.WIDE R30, R2, 0x4, R248 ;  /* 0x00000004021e7825 */ /* 0x002fc600078e02f8 */
[----:B------:R-:W4:Y:S01]  /*2d000*/  LDL.LU.64 R248, [R1+0xeb0] ;  /* 0x000eb00001f87983 */ /* 0x000f220000300a00 */
[----:B------:R-:W-:-:S03]  /*2d010*/  IMAD.WIDE R28, R2, 0x4, R240 ;  /* 0x00000004021c7825 */ /* 0x000fc600078e02f0 */
[----:B------:R1:W-:Y:S01]  /*2d020*/  STL.64 [R1+0x10b0], R32 ;  /* 0x0010b02001007387 */ /* 0x0003e20000100a00 */
[----:B---3--:R-:W-:-:S03]  /*2d030*/  IMAD.WIDE R26, R2, 0x4, R246 ;  /* 0x00000004021a7825 */ /* 0x008fc600078e02f6 */
[----:B------:R3:W-:Y:S04]  /*2d040*/  STL.64 [R1+0x10a8], R30 ;  /* 0x0010a81e01007387 */ /* 0x0007e80000100a00 */
[----:B------:R3:W-:Y:S04]  /*2d050*/  STL.64 [R1+0x10a0], R28 ;  /* 0x0010a01c01007387 */ /* 0x0007e80000100a00 */
[----:B------:R3:W-:Y:S04]  /*2d060*/  STL.64 [R1+0x1098], R26 ;  /* 0x0010981a01007387 */ /* 0x0007e80000100a00 */
[----:B------:R-:W4:Y:S04]  /*2d070*/  LDL.LU.64 R238, [R1+0xea8] ;  /* 0x000ea80001ee7983 */ /* 0x000f280000300a00 */
[----:B------:R-:W4:Y:S04]  /*2d080*/  LDL.LU.64 R240, [R1+0xea0] ;  /* 0x000ea00001f07983 */ /* 0x000f280000300a00 */
[----:B------:R1:W-:Y:S04]  /*2d090*/  LDGSTS.E [R18+0x60004], desc[UR4][R32.64], !P1 ;  /* 0x6000400020127fae */ /* 0x0003e8000c921844 */
[----:B------:R-:W4:Y:S04]  /*2d0a0*/  LDL.LU.64 R246, [R1+0xe98] ;  /* 0x000e980001f67983 */ /* 0x000f280000300a00 */
[----:B------:R3:W-:Y:S01]  /*2d0b0*/  LDGSTS.E [R18+0x64004], desc[UR4][R30.64], !P1 ;  /* 0x640040001e127fae */ /* 0x0007e2000c921844 */
[----:B-1----:R-:W-:-:S03]  /*2d0c0*/  IMAD.WIDE R32, R2, 0x4, R232 ;  /* 0x0000000402207825 */ /* 0x002fc600078e02e8 */
[----:B------:R1:W-:Y:S01]  /*2d0d0*/  LDGSTS.E [R18+0x68004], desc[UR4][R28.64], !P1 ;  /* 0x680040001c127fae */ /* 0x0003e2000c921844 */
[----:B---3--:R-:W-:-:S03]  /*2d0e0*/  IMAD.WIDE R30, R2, 0x4, R234 ;  /* 0x00000004021e7825 */ /* 0x008fc600078e02ea */
[----:B------:R3:W-:Y:S01]  /*2d0f0*/  STL.64 [R1+0x1090], R32 ;  /* 0x0010902001007387 */ /* 0x0007e20000100a00 */
[----:B-1----:R-:W-:-:S03]  /*2d100*/  IMAD.WIDE R28, R2, 0x4, R236 ;  /* 0x00000004021c7825 */ /* 0x002fc600078e02ec */
[----:B------:R1:W-:Y:S04]  /*2d110*/  LDGSTS.E [R18+0x6c004], desc[UR4][R26.64], !P1 ;  /* 0x6c0040001a127fae */ /* 0x0003e8000c921844 */
[----:B------:R2:W-:Y:S04]  /*2d120*/  STL.64 [R1+0x1088], R30 ;  /* 0x0010881e01007387 */ /* 0x0005e80000100a00 */
[----:B------:R4:W-:Y:S01]  /*2d130*/  STL.64 [R1+0x1080], R28 ;  /* 0x0010801c01007387 */ /* 0x0009e20000100a00 */
[----:B-1----:R-:W-:-:S03]  /*2d140*/  IMAD.WIDE R26, R2, 0x4, R250 ;  /* 0x00000004021a7825 */ /* 0x002fc600078e02fa */
[----:B------:R3:W-:Y:S04]  /*2d150*/  LDGSTS.E [R18+0x60008], desc[UR4][R32.64], !P3 ;  /* 0x6000800020127fae */ /* 0x0007e8000d921844 */
[----:B------:R-:W4:Y:S04]  /*2d160*/  LDL.LU.64 R250, [R1+0xe90] ;  /* 0x000e900001fa7983 */ /* 0x000f280000300a00 */
[----:B------:R2:W-:Y:S04]  /*2d170*/  LDGSTS.E [R18+0x64008], desc[UR4][R30.64], !P3 ;  /* 0x640080001e127fae */ /* 0x0005e8000d921844 */
[----:B------:R1:W-:Y:S04]  /*2d180*/  STL.64 [R1+0x1078], R26 ;  /* 0x0010781a01007387 */ /* 0x0003e80000100a00 */
[----:B------:R4:W-:Y:S04]  /*2d190*/  LDGSTS.E [R18+0x68008], desc[UR4][R28.64], !P3 ;  /* 0x680080001c127fae */ /* 0x0009e8000d921844 */
[----:B------:R1:W-:Y:S01]  /*2d1a0*/  LDGSTS.E [R18+0x6c008], desc[UR4][R26.64], !P3 ;  /* 0x6c0080001a127fae */ /* 0x0003e2000d921844 */
[----:B---3--:R-:W-:-:S03]  /*2d1b0*/  IMAD.WIDE R32, R2, 0x4, R242 ;  /* 0x0000000402207825 */ /* 0x008fc600078e02f2 */
[----:B------:R-:W3:Y:S04]  /*2d1c0*/  LDL.LU.64 R242, [R1+0xe88] ;  /* 0x000e880001f27983 */ /* 0x000ee80000300a00 */
[----:B------:R1:W-:Y:S01]  /*2d1d0*/  LDGSTS.E [R18+0x6000c], desc[UR4][R32.64], !P4 ;  /* 0x6000c00020127fae */ /* 0x0003e2000e121844 */
[----:B--2---:R-:W-:-:S03]  /*2d1e0*/  IMAD.WIDE R30, R2, 0x4, R22 ;  /* 0x00000004021e7825 */ /* 0x004fc600078e0216 */
[----:B------:R-:W2:Y:S01]  /*2d1f0*/  LDL.LU.64 R22, [R1+0xe80] ;  /* 0x000e800001167983 */ /* 0x000ea20000300a00 */
[----:B----4-:R-:W-:-:S03]  /*2d200*/  IMAD.WIDE R28, R2, 0x4, R244 ;  /* 0x00000004021c7825 */ /* 0x010fc600078e02f4 */
[----:B------:R4:W-:Y:S01]  /*2d210*/  STL.64 [R1+0x1070], R32 ;  /* 0x0010702001007387 */ /* 0x0009e20000100a00 */
[----:B-1----:R-:W-:-:S03]  /*2d220*/  IMAD.WIDE R26, R2, 0x4, R248 ;  /* 0x00000004021a7825 */ /* 0x002fc600078e02f8 */
[----:B------:R1:W-:Y:S04]  /*2d230*/  STL.64 [R1+0x1068], R30 ;  /* 0x0010681e01007387 */ /* 0x0003e80000100a00 */
[----:B------:R-:W2:Y:S04]  /*2d240*/  LDL.LU.64 R244, [R1+0xe78] ;  /* 0x000e780001f47983 */ /* 0x000ea80000300a00 */
[----:B------:R-:W2:Y:S04]  /*2d250*/  LDL.LU.64 R248, [R1+0xe70] ;  /* 0x000e700001f87983 */ /* 0x000ea80000300a00 */
[----:B------:R1:W-:Y:S04]  /*2d260*/  LDGSTS.E [R18+0x6400c], desc[UR4][R30.64], !P4 ;  /* 0x6400c0001e127fae */ /* 0x0003e8000e121844 */
[----:B------:R1:W-:Y:S01]  /*2d270*/  STL.64 [R1+0x1060], R28 ;  /* 0x0010601c01007387 */ /* 0x0003e20000100a00 */
[----:B----4-:R-:W-:-:S03]  /*2d280*/  IMAD.WIDE R32, R2, 0x4, R238 ;  /* 0x0000000402207825 */ /* 0x010fc600078e02ee */
[----:B------:R4:W-:Y:S01]  /*2d290*/  STL.64 [R1+0x1058], R26 ;  /* 0x0010581a01007387 */ /* 0x0009e20000100a00 */
[----:B-1----:R-:W-:-:S03]  /*2d2a0*/  IMAD.WIDE R30, R2, 0x4, R240 ;  /* 0x00000004021e7825 */ /* 0x002fc600078e02f0 */
[----:B------:R1:W-:Y:S04]  /*2d2b0*/  LDGSTS.E [R18+0x6800c], desc[UR4][R28.64], !P4 ;  /* 0x6800c0001c127fae */ /* 0x0003e8000e121844 */
[----:B------:R-:W2:Y:S04]  /*2d2c0*/  LDL.LU.64 R230, [R1+0xe68] ;  /* 0x000e680001e67983 */ /* 0x000ea80000300a00 */
[----:B------:R3:W-:Y:S01]  /*2d2d0*/  STL.64 [R1+0xea8], R32 ;  /* 0x000ea82001007387 */ /* 0x0007e20000100a00 */
[----:B-1----:R-:W-:-:S03]  /*2d2e0*/  IMAD.WIDE R28, R2, 0x4, R246 ;  /* 0x00000004021c7825 */ /* 0x002fc600078e02f6 */
[----:B------:R-:W2:Y:S04]  /*2d2f0*/  LDL.LU.64 R232, [R1+0xe60] ;  /* 0x000e600001e87983 */ /* 0x000ea80000300a00 */
[----:B------:R2:W-:Y:S04]  /*2d300*/  STL.64 [R1+0xea0], R30 ;  /* 0x000ea01e01007387 */ /* 0x0005e80000100a00 */
[----:B------:R-:W2:Y:S04]  /*2d310*/  LDL.LU.64 R234, [R1+0xe58] ;  /* 0x000e580001ea7983 */ /* 0x000ea80000300a00 */
[----:B------:R1:W-:Y:S04]  /*2d320*/  STL.64 [R1+0xe98], R28 ;  /* 0x000e981c01007387 */ /* 0x0003e80000100a00 */
[----:B------:R-:W2:Y:S04]  /*2d330*/  LDL.LU.64 R246, [R1+0xe50] ;  /* 0x000e500001f67983 */ /* 0x000ea80000300a00 */
[----:B------:R4:W-:Y:S04]  /*2d340*/  LDGSTS.E [R18+0x6c00c], desc[UR4][R26.64], !P4 ;  /* 0x6c00c0001a127fae */ /* 0x0009e8000e121844 */
[----:B------:R3:W-:Y:S01]  /*2d350*/  LDGSTS.E [R18+0x70000], desc[UR4][R32.64], !P5 ;  /* 0x7000000020127fae */ /* 0x0007e2000e921844 */
[----:B------:R-:W-:-:S03]  /*2d360*/  ISETP.GE.U32.AND P6, PT, R252, 0x7ffffed3, PT ;  /* 0x7ffffed3fc00780c */ /* 0x000fc60003fc6070 */
[----:B------:R2:W-:Y:S01]  /*2d370*/  LDGSTS.E [R18+0x74000], desc[UR4][R30.64], !P5 ;  /* 0x740000001e127fae */ /* 0x0005e2000e921844 */
[----:B----4-:R-:W-:-:S03]  /*2d380*/  IMAD.WIDE R26, R2, 0x4, R250 ;  /* 0x00000004021a7825 */ /* 0x010fc600078e02fa */
[----:B------:R1:W-:Y:S04]  /*2d390*/  LDGSTS.E [R18+0x78000], desc[UR4][R28.64], !P5 ;  /* 0x780000001c127fae */ /* 0x0003e8000e921844 */
[----:B------:R4:W-:Y:S04]  /*2d3a0*/  STL.64 [R1+0xe90], R26 ;  /* 0x000e901a01007387 */ /* 0x0009e80000100a00 */
[----:B------:R-:W4:Y:S04]  /*2d3b0*/  LDL.LU.64 R238, [R1+0xe48] ;  /* 0x000e480001ee7983 */ /* 0x000f280000300a00 */
[----:B------:R-:W4:Y:S04]  /*2d3c0*/  LDL.LU.64 R250, [R1+0xe40] ;  /* 0x000e400001fa7983 */ /* 0x000f280000300a00 */
[----:B------:R-:W4:Y:S04]  /*2d3d0*/  LDL.LU.64 R240, [R1+0xe38] ;  /* 0x000e380001f07983 */ /* 0x000f280000300a00 */
[----:B------:R4:W-:Y:S01]  /*2d3e0*/  LDGSTS.E [R18+0x7c000], desc[UR4][R26.64], !P5 ;  /* 0x7c0000001a127fae */ /* 0x0009e2000e921844 */
[----:B------:R-:W-:-:S02]  /*2d3f0*/  VIADD R252, R24, 0xffffff11 ;  /* 0xffffff1118fc7836 */ /* 0x000fc40000000000 */
[----:B------:R-:W4:Y:S03]  /*2d400*/  LDC R24, c[0x0][0x230] ;  /* 0x00008c00ff187b82 */ /* 0x000f260000000800 */
[----:B------:R-:W-:Y:S01]  /*2d410*/  ISETP.GE.U32.AND P0, PT, R252, 0x7ffffed2, PT ;  /* 0x7ffffed2fc00780c */ /* 0x000fe20003f06070 */
[----:B---3--:R-:W-:-:S05]  /*2d420*/  IMAD.WIDE R32, R2, 0x4, R242 ;  /* 0x0000000402207825 */ /* 0x008fca00078e02f2 */
[----:B------:R3:W-:Y:S01]  /*2d430*/  LDGSTS.E [R18+0x70004], desc[UR4][R32.64], !P6 ;  /* 0x7000400020127fae */ /* 0x0007e2000f121844 */
[----:B--2---:R-:W-:-:S03]  /*2d440*/  IMAD.WIDE R30, R2, 0x4, R22 ;  /* 0x00000004021e7825 */ /* 0x004fc600078e0216 */
[----:B------:R-:W2:Y:S04]  /*2d450*/  LDL.LU.64 R22, [R1+0xe30] ;  /* 0x000e300001167983 */ /* 0x000ea80000300a00 */
[----:B------:R3:W-:Y:S01]  /*2d460*/  STL.64 [R1+0xe88], R32 ;  /* 0x000e882001007387 */ /* 0x0007e20000100a00 */
[----:B-1----:R-:W-:-:S03]  /*2d470*/  IMAD.WIDE R28, R2, 0x4, R244 ;  /* 0x00000004021c7825 */ /* 0x002fc600078e02f4 */
[----:B------:R1:W-:Y:S01]  /*2d480*/  STL.64 [R1+0xe80], R30 ;  /* 0x000e801e01007387 */ /* 0x0003e20000100a00 */
[----:B----4-:R-:W-:-:S03]  /*2d490*/  IMAD.WIDE R26, R2, 0x4, R248 ;  /* 0x00000004021a7825 */ /* 0x010fc600078e02f8 */
[----:B------:R4:W-:Y:S04]  /*2d4a0*/  STL.64 [R1+0xe78], R28 ;  /* 0x000e781c01007387 */ /* 0x0009e80000100a00 */
[----:B------:R4:W-:Y:S04]  /*2d4b0*/  STL.64 [R1+0xe70], R26 ;  /* 0x000e701a01007387 */ /* 0x0009e80000100a00 */
[----:B------:R-:W2:Y:S04]  /*2d4c0*/  LDL.LU.64 R236, [R1+0xe28] ;  /* 0x000e280001ec7983 */ /* 0x000ea80000300a00 */
[----:B------:R-:W2:Y:S04]  /*2d4d0*/  LDL.LU.64 R242, [R1+0xe20] ;  /* 0x000e200001f27983 */ /* 0x000ea80000300a00 */
[----:B------:R-:W2:Y:S04]  /*2d4e0*/  LDL.LU.64 R244, [R1+0xe18] ;  /* 0x000e180001f47983 */ /* 0x000ea80000300a00 */
[----:B------:R1:W-:Y:S01]  /*2d4f0*/  LDGSTS.E [R18+0x74004], desc[UR4][R30.64], !P6 ;  /* 0x740040001e127fae */ /* 0x0003e2000f121844 */
[----:B---3--:R-:W-:-:S03]  /*2d500*/  IMAD.WIDE R32, R2, 0x4, R230 ;  /* 0x0000000402207825 */ /* 0x008fc600078e02e6 */
[----:B------:R4:W-:Y:S04]  /*2d510*/  LDGSTS.E [R18+0x78004], desc[UR4][R28.64], !P6 ;  /* 0x780040001c127fae */ /* 0x0009e8000f121844 */
[----:B------:R3:W-:Y:S01]  /*2d520*/  LDGSTS.E [R18+0x7c004], desc[UR4][R26.64], !P6 ;  /* 0x7c0040001a127fae */ /* 0x0007e2000f121844 */
[----:B-1----:R-:W-:-:S03]  /*2d530*/  IMAD.WIDE R30, R2, 0x4, R232 ;  /* 0x00000004021e7825 */ /* 0x002fc600078e02e8 */
[----:B------:R-:W2:Y:S01]  /*2d540*/  LDL.LU.64 R248, [R1+0xe10] ;  /* 0x000e100001f87983 */ /* 0x000ea20000300a00 */
[----:B----4-:R-:W-:-:S03]  /*2d550*/  IMAD.WIDE R28, R2, 0x4, R234 ;  /* 0x00000004021c7825 */ /* 0x010fc600078e02ea */
[----:B------:R-:W-:Y:S04]  /*2d560*/  STL.64 [R1+0xe68], R32 ;  /* 0x000e682001007387 */ /* 0x000fe80000100a00 */
[----:B------:R1:W-:Y:S01]  /*2d570*/  STL.64 [R1+0xe60], R30 ;  /* 0x000e601e01007387 */ /* 0x0003e20000100a00 */
[----:B---3--:R-:W-:-:S03]  /*2d580*/  IMAD.WIDE R26, R2, 0x4, R246 ;  /* 0x00000004021a7825 */ /* 0x008fc600078e02f6 */
[----:B------:R3:W-:Y:S04]  /*2d590*/  STL.64 [R1+0xe58], R28 ;  /* 0x000e581c01007387 */ /* 0x0007e80000100a00 */
[----:B------:R4:W-:Y:S04]  /*2d5a0*/  STL.64 [R1+0xe50], R26 ;  /* 0x000e501a01007387 */ /* 0x0009e80000100a00 */
[----:B------:R-:W2:Y:S04]  /*2d5b0*/  LDL.LU.64 R246, [R1+0xe08] ;  /* 0x000e080001f67983 */ /* 0x000ea80000300a00 */
[----:B------:R-:W-:Y:S04]  /*2d5c0*/  LDGSTS.E [R18+0x70008], desc[UR4][R32.64], !P0 ;  /* 0x7000800020127fae */ /* 0x000fe8000c121844 */
[----:B------:R1:W-:Y:S04]  /*2d5d0*/  LDGSTS.E [R18+0x74008], desc[UR4][R30.64], !P0 ;  /* 0x740080001e127fae */ /* 0x0003e8000c121844 */
[----:B------:R3:W-:Y:S04]  /*2d5e0*/  LDGSTS.E [R18+0x78008], desc[UR4][R28.64], !P0 ;  /* 0x780080001c127fae */ /* 0x0007e8000c121844 */
[----:B------:R4:W-:Y:S01]  /*2d5f0*/  LDGSTS.E [R18+0x7c008], desc[UR4][R26.64], !P0 ;  /* 0x7c0080001a127fae */ /* 0x0009e2000c121844 */
[----:B-1----:R-:W-:-:S04]  /*2d600*/  IMAD.WIDE R30, R2, 0x4, R238 ;  /* 0x00000004021e7825 */ /* 0x002fc800078e02ee */
[C---:B---3--:R-:W-:Y:S02]  /*2d610*/  IMAD.WIDE R28, R2.reuse, 0x4, R250 ;  /* 0x00000004021c7825 */ /* 0x048fe400078e02fa */
[----:B------:R-:W3:Y:S02]  /*2d620*/  LDL.LU.64 R250, [R1+0xe00] ;  /* 0x000e000001fa7983 */ /* 0x000ee40000300a00 */
[----:B----4-:R-:W-:Y:S02]  /*2d630*/  IMAD.WIDE R26, R2, 0x4, R240 ;  /* 0x00000004021a7825 */ /* 0x010fe400078e02f0 */
[----:B------:R-:W-:Y:S04]  /*2d640*/  STL.64 [R1+0xe48], R30 ;  /* 0x000e481e01007387 */ /* 0x000fe80000100a00 */
[----:B------:R-:W-:Y:S04]  /*2d650*/  STL.64 [R1+0xe40], R28 ;  /* 0x000e401c01007387 */ /* 0x000fe80000100a00 */
[----:B------:R-:W4:Y:S04]  /*2d660*/  LDL.LU.64 R238, [R1+0xd40] ;  /* 0x000d400001ee7983 */ /* 0x000f280000300a00 */
[----:B------:R-:W4:Y:S01]  /*2d670*/  LDL.LU.64 R240, [R1+0xc40] ;  /* 0x000c400001f07983 */ /* 0x000f220000300a00 */
[----:B------:R-:W-:-:S02]  /*2d680*/  VIADD R252, R25, 0xffffff10 ;  /* 0xffffff1019fc7836 */ /* 0x000fc40000000000 */
[----:B------:R-:W1:Y:S03]  /*2d690*/  LDC R25, c[0x0][0x230] ;  /* 0x00008c00ff197b82 */ /* 0x000e660000000800 */
[----:B------:R-:W-:Y:S01]  /*2d6a0*/  ISETP.GE.U32.AND P1, PT, R252, 0x7ffffed1, PT ;  /* 0x7ffffed1fc00780c */ /* 0x000fe20003f26070 */
[----:B------:R-:W-:Y:S01]  /*2d6b0*/  VIADD R252, R7, 0xffffff2f ;  /* 0xffffff2f07fc7836 */ /* 0x000fe20000000000 */
[----:B------:R-:W-:Y:S03]  /*2d6c0*/  STL.64 [R1+0xe38], R26 ;  /* 0x000e381a01007387 */ /* 0x000fe60000100a00 */
[----:B------:R-:W1:Y:S01]  /*2d6d0*/  LDC R7, c[0x0][0x230] ;  /* 0x00008c00ff077b82 */ /* 0x000e620000000800 */
[----:B------:R-:W-:-:S07]  /*2d6e0*/  ISETP.GE.U32.AND P3, PT, R252, 0x7ffffef0, PT ;  /* 0x7ffffef0fc00780c */ /* 0x000fce0003f66070 */
[----:B------:R1:W-:Y:S04]  /*2d6f0*/  LDGSTS.E [R18+0x7000c], desc[UR4][R30.64], !P1 ;  /* 0x7000c0001e127fae */ /* 0x0003e8000c921844 */
[----:B------:R1:W-:Y:S04]  /*2d700*/  LDGSTS.E [R18+0x7400c], desc[UR4][R28.64], !P1 ;  /* 0x7400c0001c127fae */ /* 0x0003e8000c921844 */
[----:B------:R1:W-:Y:S01]  /*2d710*/  LDGSTS.E [R18+0x7800c], desc[UR4][R26.64], !P1 ;  /* 0x7800c0001a127fae */ /* 0x0003e2000c921844 */
[----:B--2---:R-:W-:-:S05]  /*2d720*/  IMAD.WIDE R22, R2, 0x4, R22 ;  /* 0x0000000402167825 */ /* 0x004fca00078e0216 */
[----:B------:R2:W-:Y:S04]  /*2d730*/  STL.64 [R1+0xe30], R22 ;  /* 0x000e301601007387 */ /* 0x0005e80000100a00 */
[----:B------:R-:W-:Y:S04]  /*2d740*/  LDGSTS.E [R18+0x7c00c], desc[UR4][R22.64], !P1 ;  /* 0x7c00c00016127fae */ /* 0x000fe8000c921844 */
[----:B--2---:R-:W2:Y:S01]  /*2d750*/  LDL.LU.64 R22, [R1+0xc38] ;  /* 0x000c380001167983 */ /* 0x004ea20000300a00 */
[----:B------:R-:W-:-:S04]  /*2d760*/  IMAD.WIDE R32, R2, 0x4, R236 ;  /* 0x0000000402207825 */ /* 0x000fc800078e02ec */
[C---:B-1----:R-:W-:Y:S01]  /*2d770*/  IMAD.WIDE R30, R2.reuse, 0x4, R242 ;  /* 0x00000004021e7825 */ /* 0x042fe200078e02f2 */
[----:B------:R1:W-:Y:S03]  /*2d780*/  STL.64 [R1+0x1050], R32 ;  /* 0x0010502001007387 */ /* 0x0003e60000100a00 */
[C---:B------:R-:W-:Y:S01]  /*2d790*/  IMAD.WIDE R28, R2.reuse, 0x4, R244 ;  /* 0x00000004021c7825 */ /* 0x040fe200078e02f4 */
[----:B------:R-:W2:Y:S04]  /*2d7a0*/  LDL.LU.64 R232, [R1+0xc30] ;  /* 0x000c300001e87983 */ /* 0x000ea80000300a00 */
[----:B------:R3:W-:Y:S04]  /*2d7b0*/  STL.64 [R1+0x1048], R30 ;  /* 0x0010481e01007387 */ /* 0x0007e80000100a00 */
[----:B------:R-:W2:Y:S04]  /*2d7c0*/  LDL.LU.64 R236, [R1+0xc28] ;  /* 0x000c280001ec7983 */ /* 0x000ea80000300a00 */
[----:B------:R4:W-:Y:S04]  /*2d7d0*/  STL.64 [R1+0x1040], R28 ;  /* 0x0010401c01007387 */ /* 0x0009e80000100a00 */
[----:B------:R-:W2:Y:S01]  /*2d7e0*/  LDL.LU.64 R244, [R1+0xc20] ;  /* 0x000c200001f47983 */ /* 0x000ea20000300a00 */
[----:B------:R-:W-:-:S03]  /*2d7f0*/  IMAD.WIDE R26, R2, 0x4, R248 ;  /* 0x00000004021a7825 */ /* 0x000fc600078e02f8 */
[----:B------:R1:W-:Y:S04]  /*2d800*/  LDGSTS.E [R17+0x60000], desc[UR4][R32.64], !P3 ;  /* 0x6000000020117fae */ /* 0x0003e8000d921844 */
[----:B------:R4:W-:Y:S04]  /*2d810*/  STL.64 [R1+0x1038], R26 ;  /* 0x0010381a01007387 */ /* 0x0009e80000100a00 */
[----:B------:R-:W2:Y:S04]  /*2d820*/  LDL.LU.64 R248, [R1+0xc18] ;  /* 0x000c180001f87983 */ /* 0x000ea80000300a00 */
[----:B------:R-:W2:Y:S04]  /*2d830*/  LDL.LU.64 R242, [R1+0xc10] ;  /* 0x000c100001f27983 */ /* 0x000ea80000300a00 */
[----:B------:R3:W-:Y:S01]  /*2d840*/  LDGSTS.E [R17+0x64000], desc[UR4][R30.64], !P3 ;  /* 0x640000001e117fae */ /* 0x0007e2000d921844 */
[----:B-1----:R-:W-:-:S03]  /*2d850*/  IMAD.WIDE R32, R2, 0x4, R246 ;  /* 0x0000000402207825 */ /* 0x002fc600078e02f6 */
[----:B------:R-:W2:Y:S04]  /*2d860*/  LDL.LU.64 R246, [R1+0xc08] ;  /* 0x000c080001f67983 */ /* 0x000ea80000300a00 */
[----:B------:R2:W-:Y:S04]  /*2d870*/  STL.64 [R1+0x1030], R32 ;  /* 0x0010302001007387 */ /* 0x0005e80000100a00 */
[----:B------:R4:W-:Y:S04]  /*2d880*/  LDGSTS.E [R17+0x68000], desc[UR4][R28.64], !P3 ;  /* 0x680000001c117fae */ /* 0x0009e8000d921844 */
[----:B------:R1:W-:Y:S01]  /*2d890*/  LDGSTS.E [R17+0x6c000], desc[UR4][R26.64], !P3 ;  /* 0x6c0000001a117fae */ /* 0x0003e2000d921844 */
[----:B---3--:R-:W-:-:S03]  /*2d8a0*/  IMAD.WIDE R30, R2, 0x4, R250 ;  /* 0x00000004021e7825 */ /* 0x008fc600078e02fa */
[----:B------:R-:W3:Y:S04]  /*2d8b0*/  LDL.LU.64 R250, [R1+0xc00] ;  /* 0x000c000001fa7983 */ /* 0x000ee80000300a00 */
[----:B------:R2:W-:Y:S01]  /*2d8c0*/  STL.64 [R1+0x1028], R30 ;  /* 0x0010281e01007387 */ /* 0x0005e20000100a00 */
[----:B----4-:R-:W-:-:S04]  /*2d8d0*/  IMAD.WIDE R28, R2, 0x4, R238 ;  /* 0x00000004021c7825 */ /* 0x010fc800078e02ee */
[----:B-1----:R-:W-:Y:S01]  /*2d8e0*/  IMAD.WIDE R26, R2, 0x4, R240 ;  /* 0x00000004021a7825 */ /* 0x002fe200078e02f0 */
[----:B------:R1:W-:Y:S04]  /*2d8f0*/  STL.64 [R1+0x1020], R28 ;  /* 0x0010201c01007387 */ /* 0x0003e80000100a00 */
[----:B------:R4:W-:Y:S04]  /*2d900*/  STL.64 [R1+0x1018], R26 ;  /* 0x0010181a01007387 */ /* 0x0009e80000100a00 */
[----:B------:R-:W3:Y:S04]  /*2d910*/  LDL.LU.64 R234, [R1+0xbf8] ;  /* 0x000bf80001ea7983 */ /* 0x000ee80000300a00 */
[----:B------:R-:W3:Y:S04]  /*2d920*/  LDL.LU.64 R238, [R1+0xbf0] ;  /* 0x000bf00001ee7983 */ /* 0x000ee80000300a00 */
[----:B------:R-:W3:Y:S01]  /*2d930*/  LDL.LU.64 R240, [R1+0xbe8] ;  /* 0x000be80001f07983 */ /* 0x000ee20000300a00 */
[----:B------:R-:W-:-:S02]  /*2d940*/  VIADD R252, R24, 0xffffff2e ;  /* 0xffffff2e18fc7836 */ /* 0x000fc40000000000 */
[----:B------:R-:W1:Y:S03]  /*2d950*/  LDC R24, c[0x0][0x230] ;  /* 0x00008c00ff187b82 */ /* 0x000e660000000800 */
[----:B------:R-:W-:Y:S01]  /*2d960*/  ISETP.GE.U32.AND P4, PT, R252, 0x7ffffeef, PT ;  /* 0x7ffffeeffc00780c */ /* 0x000fe20003f86070 */
[----:B------:R-:W-:-:S04]  /*2d970*/  VIADD R252, R25, 0xffffff2d ;  /* 0xffffff2d19fc7836 */ /* 0x000fc80000000000 */
[----:B------:R-:W4:Y:S01]  /*2d980*/  LDC R25, c[0x0][0x230] ;  /* 0x00008c00ff197b82 */ /* 0x000f220000000800 */
[----:B------:R-:W-:Y:S01]  /*2d990*/  ISETP.GE.U32.AND P5, PT, R252, 0x7ffffeee, PT ;  /* 0x7ffffeeefc00780c */ /* 0x000fe20003fa6070 */
[----:B------:R-:W-:-:S06]  /*2d9a0*/  VIADD R252, R7, 0xffffff2c ;  /* 0xffffff2c07fc7836 */ /* 0x000fcc0000000000 */
[----:B------:R-:W4:Y:S01]  /*2d9b0*/  LDC R7, c[0x0][0x230] ;  /* 0x00008c00ff077b82 */ /* 0x000f220000000800 */
[----:B------:R-:W-:Y:S01]  /*2d9c0*/  ISETP.GE.U32.AND P6, PT, R252, 0x7ffffeed, PT ;  /* 0x7ffffeedfc00780c */ /* 0x000fe20003fc6070 */
[----:B------:R2:W-:Y:S04]  /*2d9d0*/  LDGSTS.E [R17+0x60004], desc[UR4][R32.64], !P4 ;  /* 0x6000400020117fae */ /* 0x0005e8000e121844 */
[----:B------:R2:W-:Y:S01]  /*2d9e0*/  LDGSTS.E [R17+0x64004], desc[UR4][R30.64], !P4 ;  /* 0x640040001e117fae */ /* 0x0005e2000e121844 */
[----:B-1----:R-:W-:Y:S02]  /*2d9f0*/  VIADD R252, R24, 0xffffff0f ;  /* 0xffffff0f18fc7836 */ /* 0x002fe40000000000 */
[----:B------:R-:W1:Y:S01]  /*2da00*/  LDC R24, c[0x0][0x230] ;  /* 0x00008c00ff187b82 */ /* 0x000e620000000800 */
[----:B------:R2:W-:Y:S02]  /*2da10*/  LDGSTS.E [R17+0x68004], desc[UR4][R28.64], !P4 ;  /* 0x680040001c117fae */ /* 0x0005e4000e121844 */
[----:B------:R-:W-:-:S02]  /*2da20*/  ISETP.GE.U32.AND P0, PT, R252, 0x7ffffed0, PT ;  /* 0x7ffffed0fc00780c */ /* 0x000fc40003f06070 */
[----:B------:R2:W-:Y:S01]  /*2da30*/  LDGSTS.E [R17+0x6c004], desc[UR4][R26.64], !P4 ;  /* 0x6c0040001a117fae */ /* 0x0005e2000e121844 */
[----:B----4-:R-:W-:Y:S02]  /*2da40*/  VIADD R252, R25, 0xffffff0e ;  /* 0xffffff0e19fc7836 */ /* 0x010fe40000000000 */
[----:B------:R-:W4:Y:S03]  /*2da50*/  LDC R25, c[0x0][0x230] ;  /* 0x00008c00ff197b82 */ /* 0x000f260000000800 */
[----:B------:R-:W-:Y:S01]  /*2da60*/  ISETP.GE.U32.AND P1, PT, R252, 0x7ffffecf, PT ;  /* 0x7ffffecffc00780c */ /* 0x000fe20003f26070 */
[----:B------:R-:W-:-:S04]  /*2da70*/  VIADD R252, R7, 0xffffff0d ;  /* 0xffffff0d07fc7836 */ /* 0x000fc80000000000 */
[----:B------:R-:W3:Y:S01]  /*2da80*/  LDC R7, c[0x0][0x230] ;  /* 0x00008c00ff077b82 */ /* 0x000ee20000000800 */
[----:B------:R-:W-:Y:S01]  /*2da90*/  ISETP.GE.U32.AND P3, PT, R252, 0x7ffffece, PT ;  /* 0x7ffffecefc00780c */ /* 0x000fe20003f66070 */
[----:B-1----:R-:W-:-:S06]  /*2daa0*/  VIADD R252, R24, 0xffffff0c ;  /* 0xffffff0c18fc7836 */ /* 0x002fcc0000000000 */
[----:B------:R-:W1:Y:S01]  /*2dab0*/  LDC R24, c[0x0][0x230] ;  /* 0x00008c00ff187b82 */ /* 0x000e620000000800 */
[----:B------:R-:W-:Y:S01]  /*2dac0*/  ISETP.GE.U32.AND P4, PT, R252, 0x7ffffecd, PT ;  /* 0x7ffffecdfc00780c */ /* 0x000fe20003f86070 */
[----:B----4-:R-:W-:Y:S02]  /*2dad0*/  VIADD R252, R25, 0xffffff2b ;  /* 0xffffff2b19fc7836 */ /* 0x010fe40000000000 */
[----:B--2---:R-:W-:-:S05]  /*2dae0*/  IMAD.WIDE R32, R2, 0x4, R22 ;  /* 0x0000000402207825 */ /* 0x004fca00078e0216 */
[----:B------:R2:W-:Y:S04]  /*2daf0*/  STL.64 [R1+0x1010], R32 ;  /* 0x0010102001007387 */ /* 0x0005e80000100a00 */
[----:B------:R-:W4:Y:S01]  /*2db00*/  LDL.LU.64 R22, [R1+0xbe0] ;  /* 0x000be00001167983 */ /* 0x000f220000300a00 */
[----:B------:R-:W-:-:S03]  /*2db10*/  IMAD.WIDE R30, R2, 0x4, R232 ;  /* 0x00000004021e7825 */ /* 0x000fc600078e02e8 */
[----:B------:R2:W-:Y:S01]  /*2db20*/  LDGSTS.E [R17+0x60008], desc[UR4][R32.64], !P5 ;  /* 0x6000800020117fae */ /* 0x0005e2000e921844 */
[----:B------:R-:W-:-:S03]  /*2db30*/  IMAD.WIDE R28, R2, 0x4, R236 ;  /* 0x00000004021c7825 */ /* 0x000fc600078e02ec */
[----:B------:R1:W-:Y:S01]  /*2db40*/  STL.64 [R1+0x1008], R30 ;  /* 0x0010081e01007387 */ /* 0x0003e20000100a00 */
[----:B------:R-:W-:-:S03]  /*2db50*/  IMAD.WIDE R26, R2, 0x4, R244 ;  /* 0x00000004021a7825 */ /* 0x000fc600078e02f4 */
[----:B------:R1:W-:Y:S01]  /*2db60*/  STL.64 [R1+0x1000], R28 ;  /* 0x0010001c01007387 */ /* 0x0003e20000100a00 */
[----:B--2---:R-:W2:Y:S03]  /*2db70*/  LDC R33, c[0x0][0x230] ;  /* 0x00008c00ff217b82 */ /* 0x004ea60000000800 */
[----:B------:R3:W-:Y:S04]  /*2db80*/  STL.64 [R1+0xff8], R26 ;  /* 0x000ff81a01007387 */ /* 0x0007e80000100a00 */
[----:B------:R-:W2:Y:S01]  /*2db90*/  LDL.LU.64 R244, [R1+0xbd8] ;  /* 0x000bd80001f47983 */ /* 0x000ea20000300a00 */
[----:B------:R-:W2:Y:S01]  /*2dba0*/  LDC R32, c[0x0][0x230] ;  /* 0x00008c00ff207b82 */ /* 0x000ea20000000800 */
[----:B------:R-:W-:-:S02]  /*2dbb0*/  IMAD.WIDE R34, R2, 0x4, R248 ;  /* 0x0000000402227825 */ /* 0x000fc400078e02f8 */
[----:B------:R1:W-:Y:S04]  /*2dbc0*/  LDGSTS.E [R17+0x64008], desc[UR4][R30.64], !P5 ;  /* 0x640080001e117fae */ /* 0x0003e8000e921844 */
[----:B------:R1:W-:Y:S04]  /*2dbd0*/  LDGSTS.E [R17+0x68008], desc[UR4][R28.64], !P5 ;  /* 0x680080001c117fae */ /* 0x0003e8000e921844 */
[----:B------:R-:W2:Y:S01]  /*2dbe0*/  LDL.LU.64 R248, [R1+0xbd0] ;  /* 0x000bd00001f87983 */ /* 0x000ea20000300a00 */
[----:B-1----:R-:W-:-:S03]  /*2dbf0*/  IMAD.WIDE R30, R2, 0x4, R242 ;  /* 0x00000004021e7825 */ /* 0x002fc600078e02f2 */
[----:B------:R3:W-:Y:S01]  /*2dc00*/  LDGSTS.E [R17+0x6c008], desc[UR4][R26.64], !P5 ;  /* 0x6c0080001a117fae */ /* 0x0007e2000e921844 */
[----:B------:R-:W-:-:S03]  /*2dc10*/  IMAD.WIDE R28, R2, 0x4, R246 ;  /* 0x00000004021c7825 */ /* 0x000fc600078e02f6 */
[----:B------:R-:W-:Y:S04]  /*2dc20*/  STL.64 [R1+0xff0], R34 ;  /* 0x000ff02201007387 */ /* 0x000fe80000100a00 */
[----:B------:R-:W2:Y:S04]  /*2dc30*/  LDL.LU.64 R236, [R1+0xbc8] ;  /* 0x000bc80001ec7983 */ /* 0x000ea80000300a00 */
[----:B------:R1:W-:Y:S04]  /*2dc40*/  STL.64 [R1+0xfe8], R30 ;  /* 0x000fe81e01007387 */ /* 0x0003e80000100a00 */
[----:B------:R1:W-:Y:S04]  /*2dc50*/  STL.64 [R1+0xfe0], R28 ;  /* 0x000fe01c01007387 */ /* 0x0003e80000100a00 */
[----:B------:R-:W2:Y:S01]  /*2dc60*/  LDL.LU.64 R242, [R1+0xbc0] ;  /* 0x000bc00001f27983 */ /* 0x000ea20000300a00 */
[----:B---3--:R-:W-:-:S03]  /*2dc70*/  IMAD.WIDE R26, R2, 0x4, R250 ;  /* 0x00000004021a7825 */ /* 0x008fc600078e02fa */
[----:B------:R-:W-:Y:S04]  /*2dc80*/  LDGSTS.E [R17+0x6000c], desc[UR4][R34.64], !P6 ;  /* 0x6000c00022117fae */ /* 0x000fe8000f121844 */
[----:B------:R3:W-:Y:S04]  /*2dc90*/  STL.64 [R1+0xfd8], R26 ;  /* 0x000fd81a01007387 */ /* 0x0007e80000100a00 */
[----:B------:R-:W2:Y:S04]  /*2dca0*/  LDL.LU.64 R246, [R1+0xbb8] ;  /* 0x000bb80001f67983 */ /* 0x000ea80000300a00 */
[----:B------:R-:W2:Y:S01]  /*2dcb0*/  LDL.LU.64 R250, [R1+0xbb0] ;  /* 0x000bb00001fa7983 */ /* 0x000ea20000300a00 */
[----:B------:R-:W-:-:S03]  /*2dcc0*/  ISETP.GE.U32.AND P5, PT, R252, 0x7ffffeec, PT ;  /* 0x7ffffeecfc00780c */ /* 0x000fc60003fa6070 */
[----:B------:R1:W-:Y:S01]  /*2dcd0*/  LDGSTS.E [R17+0x6400c], desc[UR4][R30.64], !P6 ;  /* 0x6400c0001e117fae */ /* 0x0003e2000f121844 */
[----:B------:R-:W-:Y:S02]  /*2dce0*/  VIADD R252, R7, 0xffffff2a ;  /* 0xffffff2a07fc7836 */ /* 0x000fe40000000000 */
[----:B------:R-:W2:Y:S01]  /*2dcf0*/  LDC R7, c[0x0][0x230] ;  /* 0x00008c00ff077b82 */ /* 0x000ea20000000800 */
[----:B------:R3:W-:Y:S04]  /*2dd00*/  LDGSTS.E [R17+0x6800c], desc[UR4][R28.64], !P6 ;  /* 0x6800c0001c117fae */ /* 0x0007e8000f121844 */
[----:B------:R3:W-:Y:S01]  /*2dd10*/  LDGSTS.E [R17+0x6c00c], desc[UR4][R26.64], !P6 ;  /* 0x6c00c0001a117fae */ /* 0x0007e2000f121844 */
[----:B-1----:R-:W-:-:S04]  /*2dd20*/  IMAD.WIDE R30, R2, 0x4, R234 ;  /* 0x00000004021e7825 */ /* 0x002fc800078e02ea */
[C---:B---3--:R-:W-:Y:S01]  /*2dd30*/  IMAD.WIDE R28, R2.reuse, 0x4, R238 ;  /* 0x00000004021c7825 */ /* 0x048fe200078e02ee */
[----:B------:R-:W-:Y:S03]  /*2dd40*/  STL.64 [R1+0xe10], R30 ;  /* 0x000e101e01007387 */ /* 0x000fe60000100a00 */
[----:B------:R-:W-:Y:S01]  /*2dd50*/  IMAD.WIDE R26, R2, 0x4, R240 ;  /* 0x00000004021a7825 */ /* 0x000fe200078e02f0 */
[----:B------:R-:W-:Y:S01]  /*2dd60*/  STL.64 [R1+0xe08], R28 ;  /* 0x000e081c01007387 */ /* 0x000fe20000100a00 */
[----:B------:R-:W-:Y:S02]  /*2dd70*/  ISETP.GE.U32.AND P6, PT, R252, 0x7ffffeeb, PT ;  /* 0x7ffffeebfc00780c */ /* 0x000fe40003fc6070 */
[----:B------:R-:W-:Y:S01]  /*2dd80*/  VIADD R252, R24, 0xffffff29 ;  /* 0xffffff2918fc7836 */ /* 0x000fe20000000000 */
[----:B------:R-:W3:Y:S04]  /*2dd90*/  LDL.LU.64 R238, [R1+0xba8] ;  /* 0x000ba80001ee7983 */ /* 0x000ee80000300a00 */
[----:B------:R-:W-:Y:S04]  /*2dda0*/  STL.64 [R1+0xe00], R26 ;  /* 0x000e001a01007387 */ /* 0x000fe80000100a00 */
[----:B------:R-:W3:Y:S04]  /*2ddb0*/  LDL.LU.64 R24, [R1+0xba0] ;  /* 0x000ba00001187983 */ /* 0x000ee80000300a00 */
[----:B------:R1:W-:Y:S04]  /*2ddc0*/  LDGSTS.E [R17+0x70000], desc[UR4][R30.64], !P0 ;  /* 0x700000001e117fae */ /* 0x0003e8000c121844 */
[----:B------:R1:W-:Y:S04]  /*2ddd0*/  LDGSTS.E [R17+0x74000], desc[UR4][R28.64], !P0 ;  /* 0x740000001c117fae */ /* 0x0003e8000c121844 */
[----:B------:R1:W-:Y:S01]  /*2dde0*/  LDGSTS.E [R17+0x78000], desc[UR4][R26.64], !P0 ;  /* 0x780000001a117fae */ /* 0x0003e2000c121844 */
[----:B----4-:R-:W-:-:S05]  /*2ddf0*/  IMAD.WIDE R22, R2, 0x4, R22 ;  /* 0x0000000402167825 */ /* 0x010fca00078e0216 */
[----:B------:R4:W-:Y:S04]  /*2de00*/  STL.64 [R1+0xdf8], R22 ;  /* 0x000df81601007387 */ /* 0x0009e80000100a00 */
[----:B------:R-:W-:Y:S04]  /*2de10*/  LDGSTS.E [R17+0x7c000], desc[UR4][R22.64], !P0 ;  /* 0x7c00000016117fae */ /* 0x000fe8000c121844 */
[----:B----4-:R-:W4:Y:S04]  /*2de20*/  LDL.LU.64 R22, [R1+0xb98] ;  /* 0x000b980001167983 */ /* 0x010f280000300a00 */
[----:B------:R-:W4:Y:S01]  /*2de30*/  LDL.LU.64 R240, [R1+0xb90] ;  /* 0x000b900001f07983 */ /* 0x000f220000300a00 */
[----:B--2---:R-:W-:-:S03]  /*2de40*/  IMAD.WIDE R34, R2, 0x4, R244 ;  /* 0x0000000402227825 */ /* 0x004fc600078e02f4 */
[----:B------:R-:W2:Y:S04]  /*2de50*/  LDL.LU.64 R244, [R1+0xb88] ;  /* 0x000b880001f47983 */ /* 0x000ea80000300a00 */
[----:B------:R-:W-:Y:S04]  /*2de60*/  STL.64 [R1+0xdf0], R34 ;  /* 0x000df02201007387 */ /* 0x000fe80000100a00 */
[----:B------:R-:W-:Y:S01]  /*2de70*/  LDGSTS.E [R17+0x70004], desc[UR4][R34.64], !P1 ;  /* 0x7000400022117fae */ /* 0x000fe2000c921844 */
[----:B-1----:R-:W-:-:S03]  /*2de80*/  IMAD.WIDE R30, R2, 0x4, R248 ;  /* 0x00000004021e7825 */ /* 0x002fc600078e02f8 */
[----:B------:R-:W2:Y:S04]  /*2de90*/  LDL.LU.64 R248, [R1+0xb80] ;  /* 0x000b800001f87983 */ /* 0x000ea80000300a00 */
[----:B------:R1:W-:Y:S04]  /*2dea0*/  STL.64 [R1+0xde8], R30 ;  /* 0x000de81e01007387 */ /* 0x0003e80000100a00 */
[----:B------:R1:W-:Y:S01]  /*2deb0*/  LDGSTS.E [R17+0x74004], desc[UR4][R30.64], !P1 ;  /* 0x740040001e117fae */ /* 0x0003e2000c921844 */
[----:B------:R-:W-:-:S05]  /*2dec0*/  IMAD.WIDE R28, R2, 0x4, R236 ;  /* 0x00000004021c7825 */ /* 0x000fca00078e02ec */
[----:B------:R1:W-:Y:S04]  /*2ded0*/  STL.64 [R1+0xde0], R28 ;  /* 0x000de01c01007387 */ /* 0x0003e80000100a00 */
[----:B------:R1:W-:Y:S01]  /*2dee0*/  LDGSTS.E [R17+0x78004], desc[UR4][R28.64], !P1 ;  /* 0x780040001c117fae */ /* 0x0003e2000c921844 */
[----:B------:R-:W-:-:S05]  /*2def0*/  IMAD.WIDE R26, R2, 0x4, R242 ;  /* 0x00000004021a7825 */ /* 0x000fca00078e02f2 */
[----:B------:R3:W-:Y:S04]  /*2df00*/  STL.64 [R1+0xdd8], R26 ;  /* 0x000dd81a01007387 */ /* 0x0007e80000100a00 */
[----:B------:R-:W2:Y:S01]  /*2df10*/  LDL.LU.64 R234, [R1+0xb78] ;  /* 0x000b780001ea7983 */ /* 0x000ea20000300a00 */
[----:B-1----:R-:W-:-:S03]  /*2df20*/  IMAD.WIDE R30, R2, 0x4, R246 ;  /* 0x00000004021e7825 */ /* 0x002fc600078e02f6 */
[----:B------:R-:W2:Y:S01]  /*2df30*/  LDL.LU.64 R242, [R1+0xb70] ;  /* 0x000b700001f27983 */ /* 0x000ea20000300a00 */
[----:B------:R-:W-:-:S03]  /*2df40*/  IMAD.WIDE R28, R2, 0x4, R250 ;  /* 0x00000004021c7825 */ /* 0x000fc600078e02fa */
[----:B------:R-:W-:Y:S04]  /*2df50*/  STL.64 [R1+0xdd0], R30 ;  /* 0x000dd01e01007387 */ /* 0x000fe80000100a00 */
[----:B------:R-:W2:Y:S04]  /*2df60*/  LDL.LU.64 R246, [R1+0xb68] ;  /* 0x000b680001f67983 */ /* 0x000ea80000300a00 */
[----:B------:R-:W-:Y:S04]  /*2df70*/  STL.64 [R1+0xdc8], R28 ;  /* 0x000dc81c01007387 */ /* 0x000fe80000100a00 */
[----:B------:R-:W2:Y:S04]  /*2df80*/  LDL.LU.64 R250, [R1+0xb60] ;  /* 0x000b600001fa7983 */ /* 0x000ea80000300a00 */
[----:B------:R3:W-:Y:S04]  /*2df90*/  LDGSTS.E [R17+0x7c004], desc[UR4][R26.64], !P1 ;  /* 0x7c0040001a117fae */ /* 0x0007e8000c921844 */
[----:B------:R1:W-:Y:S04]  /*2dfa0*/  LDGSTS.E [R17+0x70008], desc[UR4][R30.64], !P3 ;  /* 0x700080001e117fae */ /* 0x0003e8000d921844 */
[----:B------:R2:W-:Y:S01]  /*2dfb0*/  LDGSTS.E [R17+0x74008], desc[UR4][R28.64], !P3 ;  /* 0x740080001c117fae */ /* 0x0005e2000d921844 */
[----:B---3--:R-:W-:-:S04]  /*2dfc0*/  IMAD.WIDE R26, R2, 0x4, R238 ;  /* 0x00000004021a7825 */ /* 0x008fc800078e02ee */
[C---:B------:R-:W-:Y:S01]  /*2dfd0*/  IMAD.WIDE R24, R2.reuse, 0x4, R24 ;  /* 0x0000000402187825 */ /* 0x040fe200078e0218 */
[----:B------:R-:W-:Y:S04]  /*2dfe0*/  STL.64 [R1+0xdc0], R26 ;  /* 0x000dc01a01007387 */ /* 0x000fe80000100a00 */
[----:B------:R3:W-:Y:S04]  /*2dff0*/  LDGSTS.E [R17+0x78008], desc[UR4][R26.64], !P3 ;  /* 0x780080001a117fae */ /* 0x0007e8000d921844 */
[----:B------:R1:W-:Y:S04]  /*2e000*/  STL.64 [R1+0xdb8], R24 ;  /* 0x000db81801007387 */ /* 0x0003e80000100a00 */
[----:B------:R-:W-:Y:S04]  /*2e010*/  LDGSTS.E [R17+0x7c008], desc[UR4][R24.64], !P3 ;  /* 0x7c00800018117fae */ /* 0x000fe8000d921844 */
[----:B-1----:R-:W3:Y:S01]  /*2e020*/  LDL.LU.64 R24, [R1+0xb58] ;  /* 0x000b580001187983 */ /* 0x002ee20000300a00 */
[----:B----4-:R-:W-:-:S03]  /*2e030*/  IMAD.WIDE R34, R2, 0x4, R22 ;  /* 0x0000000402227825 */ /* 0x010fc600078e0216 */
[----:B------:R-:W4:Y:S01]  /*2e040*/  LDL.LU.64 R22, [R1+0xb50] ;  /* 0x000b500001167983 */ /* 0x000f220000300a00 */
[----:B------:R-:W-:-:S03]  /*2e050*/  IMAD.WIDE R30, R2, 0x4, R240 ;  /* 0x00000004021e7825 */ /* 0x000fc600078e02f0 */
[----:B------:R1:W-:Y:S01]  /*2e060*/  STL.64 [R1+0xdb0], R34 ;  /* 0x000db02201007387 */ /* 0x0003e20000100a00 */
[----:B--2---:R-:W-:-:S03]  /*2e070*/  IMAD.WIDE R28, R2, 0x4, R244 ;  /* 0x00000004021c7825 */ /* 0x004fc600078e02f4 */
[----:B------:R-:W2:Y:S04]  /*2e080*/  LDL.LU.64 R236, [R1+0xb48] ;  /* 0x000b480001ec7983 */ /* 0x000ea80000300a00 */
[----:B------:R1:W-:Y:S01]  /*2e090*/  STL.64 [R1+0xda8], R30 ;  /* 0x000da81e01007387 */ /* 0x0003e20000100a00 */
[----:B---3--:R-:W-:-:S03]  /*2e0a0*/  IMAD.WIDE R26, R2, 0x4, R248 ;  /* 0x00000004021a7825 */ /* 0x008fc600078e02f8 */
[----:B------:R3:W-:Y:S04]  /*2e0b0*/  STL.64 [R1+0xda0], R28 ;  /* 0x000da01c01007387 */ /* 0x0007e80000100a00 */
[----:B------:R-:W2:Y:S04]  /*2e0c0*/  LDL.LU.64 R238, [R1+0xb40] ;  /* 0x000b400001ee7983 */ /* 0x000ea80000300a00 */
[----:B------:R3:W-:Y:S04]  /*2e0d0*/  STL.64 [R1+0xd98], R26 ;  /* 0x000d981a01007387 */ /* 0x0007e80000100a00 */
[----:B------:R-:W2:Y:S04]  /*2e0e0*/  LDL.LU.64 R240, [R1+0xb38] ;  /* 0x000b380001f07983 */ /* 0x000ea80000300a00 */
[----:B------:R-:W2:Y:S04]  /*2e0f0*/  LDL.LU.64 R244, [R1+0xb30] ;  /* 0x000b300001f47983 */ /* 0x000ea80000300a00 */
[----:B------:R1:W-:Y:S04]  /*2e100*/  LDGSTS.E [R17+0x7000c], desc[UR4][R34.64], !P4 ;  /* 0x7000c00022117fae */ /* 0x0003e8000e121844 */
[----:B------:R-:W2:Y:S04]  /*2e110*/  LDL.LU.64 R248, [R1+0xb28] ;  /* 0x000b280001f87983 */ /* 0x000ea80000300a00 */
[----:B------:R3:W-:Y:S01]  /*2e120*/  LDGSTS.E [R17+0x7400c], desc[UR4][R30.64], !P4 ;  /* 0x7400c0001e117fae */ /* 0x0007e2000e121844 */
[----:B-1----:R-:W-:-:S03]  /*2e130*/  IMAD.WIDE R34, R2, 0x4, R234 ;  /* 0x0000000402227825 */ /* 0x002fc600078e02ea */
[----:B------:R1:W-:Y:S04]  /*2e140*/  LDGSTS.E [R17+0x7800c], desc[UR4][R28.64], !P4 ;  /* 0x7800c0001c117fae */ /* 0x0003e8000e121844 */
[----:B------:R1:W-:Y:S01]  /*2e150*/  LDGSTS.E [R17+0x7c00c], desc[UR4][R26.64], !P4 ;  /* 0x7c00c0001a117fae */ /* 0x0003e2000e121844 */
[----:B---3--:R-:W-:-:S03]  /*2e160*/  IMAD.WIDE R30, R2, 0x4, R242 ;  /* 0x00000004021e7825 */ /* 0x008fc600078e02f2 */
[----:B------:R3:W-:Y:S01]  /*2e170*/  STL.64 [R1+0xfd0], R34 ;  /* 0x000fd02201007387 */ /* 0x0007e20000100a00 */
[----:B-1----:R-:W-:-:S03]  /*2e180*/  IMAD.WIDE R28, R2, 0x4, R246 ;  /* 0x00000004021c7825 */ /* 0x002fc600078e02f6 */
[----:B------:R4:W-:Y:S01]  /*2e190*/  STL.64 [R1+0xfc8], R30 ;  /* 0x000fc81e01007387 */ /* 0x0009e20000100a00 */
[----:B------:R-:W-:-:S03]  /*2e1a0*/  IMAD.WIDE R26, R2, 0x4, R250 ;  /* 0x00000004021a7825 */ /* 0x000fc600078e02fa */
[----:B------:R2:W-:Y:S04]  /*2e1b0*/  STL.64 [R1+0xfc0], R28 ;  /* 0x000fc01c01007387 */ /* 0x0005e80000100a00 */
[----:B------:R-:W2:Y:S04]  /*2e1c0*/  LDL.LU.64 R242, [R1+0xb20] ;  /* 0x000b200001f27983 */ /* 0x000ea80000300a00 */
[----:B------:R1:W-:Y:S04]  /*2e1d0*/  STL.64 [R1+0xfb8], R26 ;  /* 0x000fb81a01007387 */ /* 0x0003e80000100a00 */
[----:B------:R-:W2:Y:S04]  /*2e1e0*/  LDL.LU.64 R246, [R1+0xb18] ;  /* 0x000b180001f67983 */ /* 0x000ea80000300a00 */
[----:B------:R-:W2:Y:S04]  /*2e1f0*/  LDL.LU.64 R250, [R1+0xb10] ;  /* 0x000b100001fa7983 */ /* 0x000ea80000300a00 */
[----:B------:R3:W-:Y:S04]  /*2e200*/  LDGSTS.E [R16+0x60000], desc[UR4][R34.64], !P5 ;  /* 0x6000000022107fae */ /* 0x0007e8000e921844 */
[----:B------:R4:W-:Y:S04]  /*2e210*/  LDGSTS.E [R16+0x64000], desc[UR4][R30.64], !P5 ;  /* 0x640000001e107fae */ /* 0x0009e8000e921844 */
[----:B------:R2:W-:Y:S04]  /*2e220*/  LDGSTS.E [R16+0x68000], desc[UR4][R28.64], !P5 ;  /* 0x680000001c107fae */ /* 0x0005e8000e921844 */
[----:B------:R1:W-:Y:S01]  /*2e230*/  LDGSTS.E [R16+0x6c000], desc[UR4][R26.64], !P5 ;  /* 0x6c0000001a107fae */ /* 0x0003e2000e921844 */
[----:B---3--:R-:W-:-:S03]  /*2e240*/  IMAD.WIDE R34, R2, 0x4, R24 ;  /* 0x0000000402227825 */ /* 0x008fc600078e0218 */
[----:B------:R-:W3:Y:S01]  /*2e250*/  LDL.LU.64 R24, [R1+0xb08] ;  /* 0x000b080001187983 */ /* 0x000ee20000300a00 */
[----:B------:R-:W-:-:S03]  /*2e260*/  ISETP.GE.U32.AND P0, PT, R252, 0x7ffffeea, PT ;  /* 0x7ffffeeafc00780c */ /* 0x000fc60003f06070 */
[----:B------:R1:W-:Y:S01]  /*2e270*/  LDGSTS.E [R16+0x60004], desc[UR4][R34.64], !P6 ;  /* 0x6000400022107fae */ /* 0x0003e2000f121844 */
[----:B----4-:R-:W-:-:S03]  /*2e280*/  IMAD.WIDE R30, R2, 0x4, R22 ;  /* 0x00000004021e7825 */ /* 0x010fc600078e0216 */
[----:B------:R-:W4:Y:S04]  /*2e290*/  LDL.LU.64 R22, [R1+0xb00] ;  /* 0x000b000001167983 */ /* 0x000f280000300a00 */
[----:B------:R1:W-:Y:S01]  /*2e2a0*/  STL.64 [R1+0xfb0], R34 ;  /* 0x000fb02201007387 */ /* 0x0003e20000100a00 */
[----:B--2---:R-:W-:-:S03]  /*2e2b0*/  IMAD.WIDE R28, R2, 0x4, R236 ;  /* 0x00000004021c7825 */ /* 0x004fc600078e02ec */
[----:B------:R2:W-:Y:S04]  /*2e2c0*/  STL.64 [R1+0xfa8], R30 ;  /* 0x000fa81e01007387 */ /* 0x0005e80000100a00 */
[----:B------:R2:W-:Y:S04]  /*2e2d0*/  LDGSTS.E [R16+0x64004], desc[UR4][R30.64], !P6 ;  /* 0x640040001e107fae */ /* 0x0005e8000f121844 */
[----:B------:R2:W-:Y:S04]  /*2e2e0*/  STL.64 [R1+0xfa0], R28 ;  /* 0x000fa01c01007387 */ /* 0x0005e80000100a00 */
[----:B------:R2:W-:Y:S01]  /*2e2f0*/  LDGSTS.E [R16+0x68004], desc[UR4][R28.64], !P6 ;  /* 0x680040001c107fae */ /* 0x0005e2000f121844 */
[----:B-1----:R-:W-:-:S05]  /*2e300*/  IMAD.WIDE R26, R2, 0x4, R238 ;  /* 0x00000004021a7825 */ /* 0x002fca00078e02ee */
[----:B------:R1:W-:Y:S01]  /*2e310*/  STL.64 [R1+0xf98], R26 ;  /* 0x000f981a01007387 */ /* 0x0003e20000100a00 */
[----:B------:R-:W-:-:S03]  /*2e320*/  IMAD.WIDE R34, R2, 0x4, R240 ;  /* 0x0000000402227825 */ /* 0x000fc600078e02f0 */
[----:B------:R-:W4:Y:S01]  /*2e330*/  LDL.LU.64 R232, [R1+0xaf8] ;  /* 0x000af80001e87983 */ /* 0x000f220000300a00 */
[----:B--2---:R-:W-:-:S03]  /*2e340*/  IMAD.WIDE R30, R2, 0x4, R244 ;  /* 0x00000004021e7825 */ /* 0x004fc600078e02f4 */
[----:B------:R-:W-:Y:S04]  /*2e350*/  STL.64 [R1+0xf90], R34 ;  /* 0x000f902201007387 */ /* 0x000fe80000100a00 */
[----:B------:R-:W2:Y:S01]  /*2e360*/  LDL.LU.64 R234, [R1+0xaf0] ;  /* 0x000af00001ea7983 */ /* 0x000ea20000300a00 */
[----:B------:R-:W-:-:S03]  /*2e370*/  IMAD.WIDE R28, R2, 0x4, R248 ;  /* 0x00000004021c7825 */ /* 0x000fc600078e02f8 */
[----:B------:R1:W-:Y:S04]  /*2e380*/  STL.64 [R1+0xf88], R30 ;  /* 0x000f881e01007387 */ /* 0x0003e80000100a00 */
[----:B------:R-:W2:Y:S04]  /*2e390*/  LDL.LU.64 R244, [R1+0xae8] ;  /* 0x000ae80001f47983 */ /* 0x000ea80000300a00 */
[----:B------:R1:W-:Y:S04]  /*2e3a0*/  STL.64 [R1+0xf80], R28 ;  /* 0x000f801c01007387 */ /* 0x0003e80000100a00 */
[----:B------:R-:W2:Y:S04]  /*2e3b0*/  LDL.LU.64 R248, [R1+0xae0] ;  /* 0x000ae00001f87983 */ /* 0x000ea80000300a00 */
[----:B------:R1:W-:Y:S04]  /*2e3c0*/  LDGSTS.E [R16+0x6c004], desc[UR4][R26.64], !P6 ;  /* 0x6c0040001a107fae */ /* 0x0003e8000f121844 */
[----:B------:R-:W-:Y:S04]  /*2e3d0*/  LDGSTS.E [R16+0x60008], desc[UR4][R34.64], !P0 ;  /* 0x6000800022107fae */ /* 0x000fe8000c121844 */
[----:B------:R1:W-:Y:S04]  /*2e3e0*/  LDGSTS.E [R16+0x64008], desc[UR4][R30.64], !P0 ;  /* 0x640080001e107fae */ /* 0x0003e8000c121844 */
[----:B------:R1:W-:Y:S02]  /*2e3f0*/  LDGSTS.E [R16+0x68008], desc[UR4][R28.64], !P0 ;  /* 0x680080001c107fae */ /* 0x0003e4000c121844 */
[----:B-1----:R-:W-:-:S05]  /*2e400*/  IMAD.WIDE R26, R2, 0x4, R242 ;  /* 0x00000004021a7825 */ /* 0x002fca00078e02f2 */
[----:B------:R3:W-:Y:S01]  /*2e410*/  STL.64 [R1+0xf78], R26 ;  /* 0x000f781a01007387 */ /* 0x0007e20000100a00 */
[----:B------:R-:W-:-:S03]  /*2e420*/  IMAD.WIDE R30, R2, 0x4, R246 ;  /* 0x00000004021e7825 */ /* 0x000fc600078e02f6 */
[----:B------:R3:W-:Y:S01]  /*2e430*/  LDGSTS.E [R16+0x6c008], desc[UR4][R26.64], !P0 ;  /* 0x6c0080001a107fae */ /* 0x0007e2000c121844 */
[----:B------:R-:W-:-:S03]  /*2e440*/  IMAD.WIDE R28, R2, 0x4, R250 ;  /* 0x00000004021c7825 */ /* 0x000fc600078e02fa */
[----:B------:R-:W2:Y:S04]  /*2e450*/  LDL.LU.64 R246, [R1+0xad8] ;  /* 0x000ad80001f67983 */ /* 0x000ea80000300a00 */
[----:B------:R-:W2:Y:S04]  /*2e460*/  LDL.LU.64 R250, [R1+0xad0] ;  /* 0x000ad00001fa7983 */ /* 0x000ea80000300a00 */
[----:B------:R-:W-:Y:S04]  /*2e470*/  STL.64 [R1+0xf70], R30 ;  /* 0x000f701e01007387 */ /* 0x000fe80000100a00 */
[----:B------:R-:W-:Y:S04]  /*2e480*/  STL.64 [R1+0xf68], R28 ;  /* 0x000f681c01007387 */ /* 0x000fe80000100a00 */
[----:B------:R-:W2:Y:S01]  /*2e490*/  LDL.LU.64 R236, [R1+0xac8] ;  /* 0x000ac80001ec7983 */ /* 0x000ea20000300a00 */
[----:B---3--:R-:W-:-:S03]  /*2e4a0*/  IMAD.WIDE R26, R2, 0x4, R24 ;  /* 0x00000004021a7825 */ /* 0x008fc600078e0218 */
[----:B------:R-:W3:Y:S01]  /*2e4b0*/  LDL.LU.64 R24, [R1+0xac0] ;  /* 0x000ac00001187983 */ /* 0x000ee20000300a00 */
[----:B------:R-:W-:-:S03]  /*2e4c0*/  VIADD R252, R33, 0xffffff28 ;  /* 0xffffff2821fc7836 */ /* 0x000fc60000000000 */
[----:B------:R-:W-:Y:S01]  /*2e4d0*/  STL.64 [R1+0xf60], R26 ;  /* 0x000f601a01007387 */ /* 0x000fe20000100a00 */
[----:B------:R-:W1:Y:S01]  /*2e4e0*/  LDC R33, c[0x0][0x230] ;  /* 0x00008c00ff217b82 */ /* 0x000e620000000800 */
[----:B------:R-:W-:Y:S01]  /*2e4f0*/  ISETP.GE.U32.AND P1, PT, R252, 0x7ffffee9, PT ;  /* 0x7ffffee9fc00780c */ /* 0x000fe20003f26070 */
[----:B------:R-:W-:-:S05]  /*2e500*/  VIADD R252, R7, 0xffffff0b ;  /* 0xffffff0b07fc7836 */ /* 0x000fca0000000000 */
[----:B------:R-:W-:Y:S01]  /*2e510*/  ISETP.GE.U32.AND P3, PT, R252, 0x7ffffecc, PT ;  /* 0x7ffffeccfc00780c */ /* 0x000fe20003f66070 */
[----:B------:R-:W1:Y:S01]  /*2e520*/  LDC R7, c[0x0][0x230] ;  /* 0x00008c00ff077b82 */ /* 0x000e620000000800 */
[----:B------:R-:W-:-:S05]  /*2e530*/  IADD3 R252, R32, -0xf6, RZ ;  /* 0xffffff0a20fc7810 */ /* 0x000fca0007ffe0ff */
[----:B------:R2:W-:Y:S02]  /*2e540*/  LDGSTS.E [R16+0x6000c], desc[UR4][R30.64], !P1 ;  /* 0x6000c0001e107fae */ /* 0x0005e4000c921844 */
[----:B------:R-:W1:Y:S02]  /*2e550*/  LDC R32, c[0x0][0x230] ;  /* 0x00008c00ff207b82 */ /* 0x000e640000000800 */
[----:B------:R2:W-:Y:S04]  /*2e560*/  LDGSTS.E [R16+0x6400c], desc[UR4][R28.64], !P1 ;  /* 0x6400c0001c107fae */ /* 0x0005e8000c921844 */
[----:B------:R2:W-:Y:S01]  /*2e570*/  LDGSTS.E [R16+0x6800c], desc[UR4][R26.64], !P1 ;  /* 0x6800c0001a107fae */ /* 0x0005e2000c921844 */
[----:B------:R-:W-:Y:S01]  /*2e580*/  ISETP.GE.U32.AND P4, PT, R252, 0x7ffffecb, PT ;  /* 0x7ffffecbfc00780c */ /* 0x000fe20003f86070 */
[----:B----4-:R-:W-:-:S05]  /*2e590*/  IMAD.WIDE R22, R2, 0x4, R22 ;  /* 0x0000000402167825 */ /* 0x010fca00078e0216 */
[----:B------:R4:W-:Y:S04]  /*2e5a0*/  STL.64 [R1+0xf58], R22 ;  /* 0x000f581601007387 */ /* 0x0009e80000100a00 */
[----:B------:R-:W3:Y:S04]  /*2e5b0*/  LDL.LU.64 R238, [R1+0xab8] ;  /* 0x000ab80001ee7983 */ /* 0x000ee80000300a00 */
[----:B------:R-:W3:Y:S04]  /*2e5c0*/  LDL.LU.64 R240, [R1+0xab0] ;  /* 0x000ab00001f07983 */ /* 0x000ee80000300a00 */
[----:B------:R-:W3:Y:S04]  /*2e5d0*/  LDL.LU.64 R242, [R1+0xaa8] ;  /* 0x000aa80001f27983 */ /* 0x000ee80000300a00 */
[----:B------:R-:W-:Y:S01]  /*2e5e0*/  LDGSTS.E [R16+0x6c00c], desc[UR4][R22.64], !P1 ;  /* 0x6c00c00016107fae */ /* 0x000fe2000c921844 */
[----:B------:R-:W-:-:S03]  /*2e5f0*/  IMAD.WIDE R34, R2, 0x4, R232 ;  /* 0x0000000402227825 */ /* 0x000fc600078e02e8 */
[----:B----4-:R-:W4:Y:S01]  /*2e600*/  LDL.LU.64 R22, [R1+0xaa0] ;  /* 0x000aa00001167983 */ /* 0x010f220000300a00 */
[----:B--2---:R-:W-:-:S03]  /*2e610*/  IMAD.WIDE R30, R2, 0x4, R234 ;  /* 0x00000004021e7825 */ /* 0x004fc600078e02ea */
[----:B------:R-:W-:Y:S01]  /*2e620*/  STL.64 [R1+0xd90], R34 ;  /* 0x000d902201007387 */ /* 0x000fe20000100a00 */
[----:B------:R-:W-:-:S03]  /*2e630*/  IMAD.WIDE R28, R2, 0x4, R244 ;  /* 0x00000004021c7825 */ /* 0x000fc600078e02f4 */
[----:B------:R2:W-:Y:S01]  /*2e640*/  STL.64 [R1+0xd88], R30 ;  /* 0x000d881e01007387 */ /* 0x0005e20000100a00 */
[----:B------:R-:W-:-:S03]  /*2e650*/  IMAD.WIDE R26, R2, 0x4, R248 ;  /* 0x00000004021a7825 */ /* 0x000fc600078e02f8 */
[----:B------:R1:W-:Y:S04]  /*2e660*/  STL.64 [R1+0xd80], R28 ;  /* 0x000d801c01007387 */ /* 0x0003e80000100a00 */
[----:B------:R1:W-:Y:S04]  /*2e670*/  STL.64 [R1+0xd78], R26 ;  /* 0x000d781a01007387 */ /* 0x0003e80000100a00 */
[----:B------:R-:W4:Y:S04]  /*2e680*/  LDL.LU.64 R244, [R1+0xa98] ;  /* 0x000a980001f47983 */ /* 0x000f280000300a00 */
[----:B------:R-:W4:Y:S04]  /*2e690*/  LDL.LU.64 R248, [R1+0xa90] ;  /* 0x000a900001f87983 */ /* 0x000f280000300a00 */
[----:B------:R-:W-:Y:S04]  /*2e6a0*/  LDGSTS.E [R16+0x70000], desc[UR4][R34.64], !P3 ;  /* 0x7000000022107fae */ /* 0x000fe8000d921844 */
[----:B------:R2:W-:Y:S04]  /*2e6b0*/  LDGSTS.E [R16+0x74000], desc[UR4][R30.64], !P3 ;  /* 0x740000001e107fae */ /* 0x0005e8000d921844 */
[----:B------:R1:W-:Y:S04]  /*2e6c0*/  LDGSTS.E [R16+0x78000], desc[UR4][R28.64], !P3 ;  /* 0x780000001c107fae */ /* 0x0003e8000d921844 */
[----:B------:R1:W-:Y:S01]  /*2e6d0*/  LDGSTS.E [R16+0x7c000], desc[UR4][R26.64], !P3 ;  /* 0x7c0000001a107fae */ /* 0x0003e2000d921844 */
[----:B--2---:R-:W-:-:S03]  /*2e6e0*/  IMAD.WIDE R30, R2, 0x4, R246 ;  /* 0x00000004021e7825 */ /* 0x004fc600078e02f6 */
[----:B------:R-:W2:Y:S01]  /*2e6f0*/  LDL.LU.64 R246, [R1+0xa88] ;  /* 0x000a880001f67983 */ /* 0x000ea20000300a00 */
[----:B-1----:R-:W-:-:S03]  /*2e700*/  IMAD.WIDE R28, R2, 0x4, R250 ;  /* 0x00000004021c7825 */ /* 0x002fc600078e02fa */
[----:B------:R-:W2:Y:S04]  /*2e710*/  LDL.LU.64 R250, [R1+0xa80] ;  /* 0x000a800001fa7983 */ /* 0x000ea80000300a00 */
[----:B------:R-:W-:Y:S04]  /*2e720*/  STL.64 [R1+0xd70], R30 ;  /* 0x000d701e01007387 */ /* 0x000fe80000100a00 */
[----:B------:R1:W-:Y:S01]  /*2e730*/  LDGSTS.E [R16+0x70004], desc[UR4][R30.64], !P4 ;  /* 0x700040001e107fae */ /* 0x0003e2000e121844 */
[----:B------:R-:W-:-:S03]  /*2e740*/  IMAD.WIDE R26, R2, 0x4, R236 ;  /* 0x00000004021a7825 */ /* 0x000fc600078e02ec */
[----:B------:R-:W-:Y:S04]  /*2e750*/  STL.64 [R1+0xd68], R28 ;  /* 0x000d681c01007387 */ /* 0x000fe80000100a00 */
[----:B------:R1:W-:Y:S04]  /*2e760*/  LDGSTS.E [R16+0x74004], desc[UR4][R28.64], !P4 ;  /* 0x740040001c107fae */ /* 0x0003e8000e121844 */
[----:B------:R-:W-:Y:S04]  /*2e770*/  STL.64 [R1+0xd60], R26 ;  /* 0x000d601a01007387 */ /* 0x000fe80000100a00 */
[----:B------:R4:W-:Y:S01]  /*2e780*/  LDGSTS.E [R16+0x78004], desc[UR4][R26.64], !P4 ;  /* 0x780040001a107fae */ /* 0x0009e2000e121844 */
[----:B---3--:R-:W-:-:S05]  /*2e790*/  IMAD.WIDE R24, R2, 0x4, R24 ;  /* 0x0000000402187825 */ /* 0x008fca00078e0218 */
[----:B------:R3:W-:Y:S04]  /*2e7a0*/  STL.64 [R1+0xd58], R24 ;  /* 0x000d581801007387 */ /* 0x0007e80000100a00 */
[----:B------:R-:W-:Y:S04]  /*2e7b0*/  LDGSTS.E [R16+0x7c004], desc[UR4][R24.64], !P4 ;  /* 0x7c00400018107fae */ /* 0x000fe8000e121844 */
[----:B---3--:R-:W3:Y:S01]  /*2e7c0*/  LDL.LU.64 R24, [R1+0xa78] ;  /* 0x000a780001187983 */ /* 0x008ee20000300a00 */
[----:B------:R-:W-:Y:S02]  /*2e7d0*/  VIADD R252, R33, 0xffffff09 ;  /* 0xffffff0921fc7836 */ /* 0x000fe40000000000 */
[----:B------:R-:W3:Y:S03]  /*2e7e0*/  LDC R33, c[0x0][0x230] ;  /* 0x00008c00ff217b82 */ /* 0x000ee60000000800 */
[----:B------:R-:W-:Y:S01]  /*2e7f0*/  ISETP.GE.U32.AND P5, PT, R252, 0x7ffffeca, PT ;  /* 0x7ffffecafc00780c */ /* 0x000fe20003fa6070 */
[----:B------:R-:W-:-:S04]  /*2e800*/  VIADD R252, R7, 0xffffff08 ;  /* 0xffffff0807fc7836 */ /* 0x000fc80000000000 */
[----:B------:R-:W3:Y:S01]  /*2e810*/  LDC R7, c[0x0][0x230] ;  /* 0x00008c00ff077b82 */ /* 0x000ee20000000800 */
[----:B------:R-:W-:Y:S01]  /*2e820*/  ISETP.GE.U32.AND P6, PT, R252, 0x7ffffec9, PT ;  /* 0x7ffffec9fc00780c */ /* 0x000fe20003fc6070 */
[----:B------:R-:W-:-:S04]  /*2e830*/  IMAD.WIDE R34, R2, 0x4, R238 ;  /* 0x0000000402227825 */ /* 0x000fc800078e02ee */
[C---:B-1----:R-:W-:Y:S01]  /*2e840*/  IMAD.WIDE R30, R2.reuse, 0x4, R240 ;  /* 0x00000004021e7825 */ /* 0x042fe200078e02f0 */
[----:B------:R1:W-:Y:S03]  /*2e850*/  STL.64 [R1+0xd50], R34 ;  /* 0x000d502201007387 */ /* 0x0003e60000100a00 */
[C---:B------:R-:W-:Y:S01]  /*2e860*/  IMAD.WIDE R28, R2.reuse, 0x4, R242 ;  /* 0x00000004021c7825 */ /* 0x040fe200078e02f2 */
[----:B------:R-:W3:Y:S04]  /*2e870*/  LDL.LU.64 R234, [R1+0xa70] ;  /* 0x000a700001ea7983 */ /* 0x000ee80000300a00 */
[----:B------:R1:W-:Y:S04]  /*2e880*/  STL.64 [R1+0xd48], R30 ;  /* 0x000d481e01007387 */ /* 0x0003e80000100a00 */
[----:B------:R-:W3:Y:S04]  /*2e890*/  LDL.LU.64 R236, [R1+0xa68] ;  /* 0x000a680001ec7983 */ /* 0x000ee80000300a00 */
[----:B------:R2:W-:Y:S01]  /*2e8a0*/  STL.64 [R1+0xd40], R28 ;  /* 0x000d401c01007387 */ /* 0x0005e20000100a00 */
[----:B----4-:R-:W-:-:S03]  /*2e8b0*/  IMAD.WIDE R26, R2, 0x4, R22 ;  /* 0x00000004021a7825 */ /* 0x010fc600078e0216 */
[----:B------:R1:W-:Y:S04]  /*2e8c0*/  LDGSTS.E [R16+0x70008], desc[UR4][R34.64], !P5 ;  /* 0x7000800022107fae */ /* 0x0003e8000e921844 */
[----:B------:R-:W4:Y:S04]  /*2e8d0*/  LDL.LU.64 R22, [R1+0xa60] ;  /* 0x000a600001167983 */ /* 0x000f280000300a00 */
[----:B------:R2:W-:Y:S04]  /*2e8e0*/  STL.64 [R1+0xd38], R26 ;  /* 0x000d381a01007387 */ /* 0x0005e80000100a00 */
[----:B------:R1:W-:Y:S04]  /*2e8f0*/  LDGSTS.E [R16+0x74008], desc[UR4][R30.64], !P5 ;  /* 0x740080001e107fae */ /* 0x0003e8000e921844 */
[----:B------:R-:W4:Y:S04]  /*2e900*/  LDL.LU.64 R238, [R1+0xa58] ;  /* 0x000a580001ee7983 */ /* 0x000f280000300a00 */
[----:B------:R2:W-:Y:S04]  /*2e910*/  LDGSTS.E [R16+0x78008], desc[UR4][R28.64], !P5 ;  /* 0x780080001c107fae */ /* 0x0005e8000e921844 */
[----:B------:R2:W-:Y:S01]  /*2e920*/  LDGSTS.E [R16+0x7c008], desc[UR4][R26.64], !P5 ;  /* 0x7c0080001a107fae */ /* 0x0005e2000e921844 */
[----:B-1----:R-:W-:-:S04]  /*2e930*/  IMAD.WIDE R34, R2, 0x4, R244 ;  /* 0x0000000402227825 */ /* 0x002fc800078e02f4 */
[C---:B------:R-:W-:Y:S01]  /*2e940*/  IMAD.WIDE R30, R2.reuse, 0x4, R248 ;  /* 0x00000004021e7825 */ /* 0x040fe200078e02f8 */
[----:B------:R-:W-:Y:S04]  /*2e950*/  LDGSTS.E [R16+0x7000c], desc[UR4][R34.64], !P6 ;  /* 0x7000c00022107fae */ /* 0x000fe8000f121844 */
[----:B------:R-:W4:Y:S04]  /*2e960*/  LDL.LU.64 R248, [R1+0xa50] ;  /* 0x000a500001f87983 */ /* 0x000f280000300a00 */
[----:B------:R-:W-:Y:S04]  /*2e970*/  STL.64 [R1+0xd30], R34 ;  /* 0x000d302201007387 */ /* 0x000fe80000100a00 */
[----:B------:R3:W-:Y:S04]  /*2e980*/  STL.64 [R1+0xd28], R30 ;  /* 0x000d281e01007387 */ /* 0x0007e80000100a00 */
[----:B------:R-:W4:Y:S04]  /*2e990*/  LDL.LU.64 R244, [R1+0xa48] ;  /* 0x000a480001f47983 */ /* 0x000f280000300a00 */
[----:B------:R3:W-:Y:S01]  /*2e9a0*/  LDGSTS.E [R16+0x7400c], desc[UR4][R30.64], !P6 ;  /* 0x7400c0001e107fae */ /* 0x0007e2000f121844 */
[----:B--2---:R-:W-:-:S03]  /*2e9b0*/  IMAD.WIDE R28, R2, 0x4, R246 ;  /* 0x00000004021c7825 */ /* 0x004fc600078e02f6 */
[----:B------:R-:W2:Y:S01]  /*2e9c0*/  LDL.LU.64 R246, [R1+0xa40] ;  /* 0x000a400001f67983 */ /* 0x000ea20000300a00 */
[----:B------:R-:W-:-:S03]  /*2e9d0*/  IMAD.WIDE R26, R2, 0x4, R250 ;  /* 0x00000004021a7825 */ /* 0x000fc600078e02fa */
[----:B------:R1:W-:Y:S04]  /*2e9e0*/  STL.64 [R1+0xd20], R28 ;  /* 0x000d201c01007387 */ /* 0x0003e80000100a00 */
[----:B------:R1:W-:Y:S04]  /*2e9f0*/  STL.64 [R1+0xd18], R26 ;  /* 0x000d181a01007387 */ /* 0x0003e80000100a00 */
[----:B------:R-:W2:Y:S04]  /*2ea00*/  LDL.LU.64 R240, [R1+0xa38] ;  /* 0x000a380001f07983 */ /* 0x000ea80000300a00 */
[----:B------:R-:W2:Y:S04]  /*2ea10*/  LDL.LU.64 R242, [R1+0xa30] ;  /* 0x000a300001f27983 */ /* 0x000ea80000300a00 */
[----:B------:R-:W2:Y:S01]  /*2ea20*/  LDL.LU.64 R250, [R1+0xa28] ;  /* 0x000a280001fa7983 */ /* 0x000ea20000300a00 */
[----:B------:R-:W-:-:S02]  /*2ea30*/  VIADD R252, R32, 0xffffff27 ;  /* 0xffffff2720fc7836 */ /* 0x000fc40000000000 */
[----:B------:R-:W2:Y:S01]  /*2ea40*/  LDC R32, c[0x0][0x230] ;  /* 0x00008c00ff207b82 */ /* 0x000ea20000000800 */
[----:B------:R1:W-:Y:S01]  /*2ea50*/  LDGSTS.E [R16+0x7800c], desc[UR4][R28.64], !P6 ;  /* 0x7800c0001c107fae */ /* 0x0003e2000f121844 */
[----:B---3--:R-:W-:Y:S01]  /*2ea60*/  IMAD.WIDE R30, R2, 0x4, R24 ;  /* 0x00000004021e7825 */ /* 0x008fe200078e0218 */
[----:B------:R-:W-:Y:S02]  /*2ea70*/  ISETP.GE.U32.AND P0, PT, R252, 0x7ffffee8, PT ;  /* 0x7ffffee8fc00780c */ /* 0x000fe40003f06070 */
[----:B------:R3:W-:Y:S04]  /*2ea80*/  LDGSTS.E [R16+0x7c00c], desc[UR4][R26.64], !P6 ;  /* 0x7c00c0001a107fae */ /* 0x0007e8000f121844 */
[----:B------:R-:W-:Y:S04]  /*2ea90*/  STL.64 [R1+0xf50], R30 ;  /* 0x000f501e01007387 */ /* 0x000fe80000100a00 */
[----:B------:R-:W2:Y:S01]  /*2eaa0*/  LDL.LU.64 R24, [R1+0xa20] ;  /* 0x000a200001187983 */ /* 0x000ea20000300a00 */
[----:B------:R-:W-:-:S02]  /*2eab0*/  VIADD R252, R33, 0xffffff26 ;  /* 0xffffff2621fc7836 */ /* 0x000fc40000000000 */
[----:B------:R-:W2:Y:S01]  /*2eac0*/  LDC R33, c[0x0][0x230] ;  /* 0x00008c00ff217b82 */ /* 0x000ea20000000800 */
[----:B------:R4:W-:Y:S02]  /*2ead0*/  LDGSTS.E [R9+0x60000], desc[UR4][R30.64], !P0 ;  /* 0x600000001e097fae */ /* 0x0009e4000c121844 */
[----:B------:R-:W-:Y:S01]  /*2eae0*/  ISETP.GE.U32.AND P1, PT, R252, 0x7ffffee7, PT ;  /* 0x7ffffee7fc00780c */ /* 0x000fe20003f26070 */
[----:B-1----:R-:W-:-:S04]  /*2eaf0*/  IMAD.WIDE R28, R2, 0x4, R234 ;  /* 0x00000004021c7825 */ /* 0x002fc800078e02ea */
[C---:B---3--:R-:W-:Y:S01]  /*2eb00*/  IMAD.WIDE R26, R2.reuse, 0x4, R236 ;  /* 0x00000004021a7825 */ /* 0x048fe200078e02ec */
[----:B------:R-:W-:Y:S04]  /*2eb10*/  STL.64 [R1+0xf48], R28 ;  /* 0x000f481c01007387 */ /* 0x000fe80000100a00 */
[----:B------:R1:W-:Y:S01]  /*2eb20*/  LDGSTS.E [R9+0x64000], desc[UR4][R28.64], !P0 ;  /* 0x640000001c097fae */ /* 0x0003e2000c121844 */
[----:B----4-:R-:W-:-:S03]  /*2eb30*/  IMAD.WIDE R22, R2, 0x4, R22 ;  /* 0x0000000402167825 */ /* 0x010fc600078e0216 */
[----:B------:R-:W-:Y:S04]  /*2eb40*/  STL.64 [R1+0xf40], R26 ;  /* 0x000f401a01007387 */ /* 0x000fe80000100a00 */
[----:B------:R-:W-:Y:S04]  /*2eb50*/  LDGSTS.E [R9+0x68000], desc[UR4][R26.64], !P0 ;  /* 0x680000001a097fae */ /* 0x000fe8000c121844 */
[----:B------:R3:W-:Y:S01]  /*2eb60*/  STL.64 [R1+0xf38], R22 ;  /* 0x000f381601007387 */ /* 0x0007e20000100a00 */
[----:B------:R-:W-:-:S03]  /*2eb70*/  IMAD.WIDE R34, R2, 0x4, R238 ;  /* 0x0000000402227825 */ /* 0x000fc600078e02ee */
[----:B------:R-:W-:Y:S04]  /*2eb80*/  LDGSTS.E [R9+0x6c000], desc[UR4][R22.64], !P0 ;  /* 0x6c00000016097fae */ /* 0x000fe8000c121844 */
[----:B------:R4:W-:Y:S04]  /*2eb90*/  LDGSTS.E [R9+0x60004], desc[UR4][R34.64], !P1 ;  /* 0x6000400022097fae */ /* 0x0009e8000c921844 */
[----:B---3--:R-:W3:Y:S04]  /*2eba0*/  LDL.LU.64 R22, [R1+0xa18] ;  /* 0x000a180001167983 */ /* 0x008ee80000300a00 */
[----:B------:R-:W3:Y:S04]  /*2ebb0*/  LDL.LU.64 R236, [R1+0xa10] ;  /* 0x000a100001ec7983 */ /* 0x000ee80000300a00 */
[----:B------:R-:W3:Y:S01]  /*2ebc0*/  LDL.LU.64 R238, [R1+0xa08] ;  /* 0x000a080001ee7983 */ /* 0x000ee20000300a00 */
[----:B------:R-:W-:-:S03]  /*2ebd0*/  IMAD.WIDE R30, R2, 0x4, R248 ;  /* 0x00000004021e7825 */ /* 0x000fc600078e02f8 */
[----:B------:R4:W-:Y:S04]  /*2ebe0*/  STL.64 [R1+0xf30], R34 ;  /* 0x000f302201007387 */ /* 0x0009e80000100a00 */
[----:B------:R-:W3:Y:S01]  /*2ebf0*/  LDL.LU.64 R248, [R1+0xa00] ;  /* 0x000a000001f87983 */ /* 0x000ee20000300a00 */
[----:B-1----:R-:W-:-:S03]  /*2ec00*/  IMAD.WIDE R28, R2, 0x4, R244 ;  /* 0x00000004021c7825 */ /* 0x002fc600078e02f4 */
[----:B------:R1:W-:Y:S01]  /*2ec10*/  STL.64 [R1+0xf28], R30 ;  /* 0x000f281e01007387 */ /* 0x0003e20000100a00 */
[----:B----4-:R-:W4:Y:S01]  /*2ec20*/  LDC R35, c[0x0][0x230] ;  /* 0x00008c00ff237b82 */ /* 0x010f220000000800 */
[C---:B--2---:R-:W-:Y:S02]  /*2ec30*/  IMAD.WIDE R26, R2.reuse, 0x4, R246 ;  /* 0x00000004021a7825 */ /* 0x044fe400078e02f6 */
[----:B------:R2:W-:Y:S05]  /*2ec40*/  STL.64 [R1+0xf20], R28 ;  /* 0x000f201c01007387 */ /* 0x0005ea0000100a00 */
[----:B------:R-:W4:Y:S01]  /*2ec50*/  LDC R34, c[0x0][0x230] ;  /* 0x00008c00ff227b82 */ /* 0x000f220000000800 */
[----:B------:R2:W-:Y:S04]  /*2ec60*/  STL.64 [R1+0xf18], R26 ;  /* 0x000f181a01007387 */ /* 0x0005e80000100a00 */
[----:B------:R1:W-:Y:S01]  /*2ec70*/  LDGSTS.E [R9+0x64004], desc[UR4][R30.64], !P1 ;  /* 0x640040001e097fae */ /* 0x0003e2000c921844 */
[----:B------:R-:W-:-:S03]  /*2ec80*/  IMAD.WIDE R36, R2, 0x4, R240 ;  /* 0x0000000402247825 */ /* 0x000fc600078e02f0 */
[----:B------:R-:W4:Y:S04]  /*2ec90*/  LDL.LU.64 R244, [R1+0x9f8] ;  /* 0x0009f80001f47983 */ /* 0x000f280000300a00 */
[----:B------:R-:W4:Y:S01]  /*2eca0*/  LDL.LU.64 R246, [R1+0x9f0] ;  /* 0x0009f00001f67983 */ /* 0x000f220000300a00 */
[----:B-1----:R-:W-:-:S03]  /*2ecb0*/  IMAD.WIDE R30, R2, 0x4, R242 ;  /* 0x00000004021e7825 */ /* 0x002fc600078e02f2 */
[----:B------:R2:W-:Y:S04]  /*2ecc0*/  LDGSTS.E [R9+0x68004], desc[UR4][R28.64], !P1 ;  /* 0x680040001c097fae */ /* 0x0005e8000c921844 */
[----:B------:R-:W-:Y:S04]  /*2ecd0*/  STL.64 [R1+0xf10], R36 ;  /* 0x000f102401007387 */ /* 0x000fe80000100a00 */
[----:B------:R1:W-:Y:S04]  /*2ece0*/  LDGSTS.E [R9+0x6c004], desc[UR4][R26.64], !P1 ;  /* 0x6c0040001a097fae */ /* 0x0003e8000c921844 */
[----:B------:R-:W4:Y:S01]  /*2ecf0*/  LDL.LU.64 R240, [R1+0x9e8] ;  /* 0x0009e80001f07983 */ /* 0x000f220000300a00 */
[----:B--2---:R-:W-:-:S03]  /*2ed00*/  IMAD.WIDE R28, R2, 0x4, R250 ;  /* 0x00000004021c7825 */ /* 0x004fc600078e02fa */
[----:B------:R2:W-:Y:S01]  /*2ed10*/  STL.64 [R1+0xf08], R30 ;  /* 0x000f081e01007387 */ /* 0x0005e20000100a00 */
[----:B-1----:R-:W-:-:S03]  /*2ed20*/  IMAD.WIDE R26, R2, 0x4, R24 ;  /* 0x00000004021a7825 */ /* 0x002fc600078e0218 */
[----:B------:R-:W4:Y:S04]  /*2ed30*/  LDL.LU.64 R24, [R1+0x9e0] ;  /* 0x0009e00001187983 */ /* 0x000f280000300a00 */
[----:B------:R1:W-:Y:S04]  /*2ed40*/  STL.64 [R1+0xf00], R28 ;  /* 0x000f001c01007387 */ /* 0x0003e80000100a00 */
[----:B------:R1:W-:Y:S04]  /*2ed50*/  STL.64 [R1+0xef8], R26 ;  /* 0x000ef81a01007387 */ /* 0x0003e80000100a00 */
[----:B------:R-:W4:Y:S01]  /*2ed60*/  LDL.LU.64 R250, [R1+0x9d8] ;  /* 0x0009d80001fa7983 */ /* 0x000f220000300a00 */
[----:B------:R-:W-:-:S02]  /*2ed70*/  VIADD R252, R7, 0xffffff25 ;  /* 0xffffff2507fc7836 */ /* 0x000fc40000000000 */
[----:B------:R-:W2:Y:S01]  /*2ed80*/  LDC R7, c[0x0][0x230] ;  /* 0x00008c00ff077b82 */ /* 0x000ea20000000800 */
[----:B------:R-:W4:Y:S02]  /*2ed90*/  LDL.LU.64 R242, [R1+0x9d0] ;  /* 0x0009d00001f27983 */ /* 0x000f240000300a00 */
[----:B------:R-:W-:Y:S01]  /*2eda0*/  ISETP.GE.U32.AND P3, PT, R252, 0x7ffffee6, PT ;  /* 0x7ffffee6fc00780c */ /* 0x000fe20003f66070 */
[----:B------:R-:W-:-:S04]  /*2edb0*/  VIADD R252, R32, 0xffffff24 ;  /* 0xffffff2420fc7836 */ /* 0x000fc80000000000 */
[----:B------:R-:W1:Y:S01]  /*2edc0*/  LDC R32, c[0x0][0x230] ;  /* 0x00008c00ff207b82 */ /* 0x000e620000000800 */
[----:B------:R-:W-:Y:S01]  /*2edd0*/  ISETP.GE.U32.AND P4, PT, R252, 0x7ffffee5, PT ;  /* 0x7ffffee5fc00780c */ /* 0x000fe20003f86070 */
[----:B------:R-:W-:-:S06]  /*2ede0*/  VIADD R252, R33, 0xffffff07 ;  /* 0xffffff0721fc7836 */ /* 0x000fcc0000000000 */
[----:B------:R-:W1:Y:S01]  /*2edf0*/  LDC R33, c[0x0][0x230] ;  /* 0x00008c00ff217b82 */ /* 0x000e620000000800 */
[----:B------:R-:W-:Y:S01]  /*2ee00*/  ISETP.GE.U32.AND P5, PT, R252, 0x7ffffec8, PT ;  /* 0x7ffffec8fc00780c */ /* 0x000fe20003fa6070 */
[----:B------:R-:W-:Y:S04]  /*2ee10*/  LDGSTS.E [R9+0x60008], desc[UR4][R36.64], !P3 ;  /* 0x6000800024097fae */ /* 0x000fe8000d921844 */
[----:B------:R3:W-:Y:S01]  /*2ee20*/  LDGSTS.E [R9+0x64008], desc[UR4][R30.64], !P3 ;  /* 0x640080001e097fae */ /* 0x0007e2000d921844 */
[----:B--2---:R-:W-:Y:S02]  /*2ee30*/  VIADD R252, R7, 0xffffff06 ;  /* 0xffffff0607fc7836 */ /* 0x004fe40000000000 */
[----:B------:R-:W2:Y:S01]  /*2ee40*/  LDC R7, c[0x0][0x230] ;  /* 0x00008c00ff077b82 */ /* 0x000ea20000000800 */
[----:B------:R3:W-:Y:S02]  /*2ee50*/  LDGSTS.E [R9+0x68008], desc[UR4][R28.64], !P3 ;  /* 0x680080001c097fae */ /* 0x0007e4000d921844 */
[----:B------:R-:W-:-:S02]  /*2ee60*/  ISETP.GE.U32.AND P6, PT, R252, 0x7ffffec7, PT ;  /* 0x7ffffec7fc00780c */ /* 0x000fc40003fc6070 */
[----:B------:R3:W-:Y:S01]  /*2ee70*/  LDGSTS.E [R9+0x6c008], desc[UR4][R26.64], !P3 ;  /* 0x6c0080001a097fae */ /* 0x0007e2000d921844 */
[----:B-1----:R-:W-:Y:S02]  /*2ee80*/  VIADD R252, R32, 0xffffff05 ;  /* 0xffffff0520fc7836 */ /* 0x002fe40000000000 */
[----:B------:R-:W1:Y:S03]  /*2ee90*/  LDC R32, c[0x0][0x230] ;  /* 0x00008c00ff207b82 */ /* 0x000e660000000800 */
[----:B------:R-:W-:Y:S01]  /*2eea0*/  ISETP.GE.U32.AND P0, PT, R252, 0x7ffffec6, PT ;  /* 0x7ffffec6fc00780c */ /* 0x000fe20003f06070 */
[----:B------:R-:W-:-:S05]  /*2eeb0*/  VIADD R252, R33, 0xffffff04 ;  /* 0xffffff0421fc7836 */ /* 0x000fca0000000000 */
[----:B------:R-:W-:Y:S01]  /*2eec0*/  ISETP.GE.U32.AND P1, PT, R252, 0x7ffffec5, PT ;  /* 0x7ffffec5fc00780c */ /* 0x000fe20003f26070 */
[----:B--2---:R-:W-:Y:S02]  /*2eed0*/  VIADD R252, R7, 0xffffff23 ;  /* 0xffffff2307fc7836 */ /* 0x004fe40000000000 */
[----:B------:R-:W2:Y:S03]  /*2eee0*/  LDC R7, c[0x0][0x230] ;  /* 0x00008c00ff077b82 */ /* 0x000ea60000000800 */
[----:B------:R-:W-:Y:S01]  /*2eef0*/  ISETP.GE.U32.AND P3, PT, R252, 0x7ffffee4, PT ;  /* 0x7ffffee4fc00780c */ /* 0x000fe20003f66070 */
[----:B-1----:R-:W-:Y:S02]  /*2ef00*/  VIADD R252, R32, 0xffffff22 ;  /* 0xffffff2220fc7836 */ /* 0x002fe40000000000 */
[----:B---3--:R-:W-:-:S04]  /*2ef10*/  IMAD.WIDE R22, R2, 0x4, R22 ;  /* 0x0000000402167825 */ /* 0x008fc800078e0216 */
[C---:B------:R-:W-:Y:S01]  /*2ef20*/  IMAD.WIDE R30, R2.reuse, 0x4, R236 ;  /* 0x00000004021e7825 */ /* 0x040fe200078e02ec */
[----:B------:R1:W-:Y:S03]  /*2ef30*/  STL.64 [R1+0xef0], R22 ;  /* 0x000ef01601007387 */ /* 0x0003e60000100a00 */
[C---:B------:R-:W-:Y:S01]  /*2ef40*/  IMAD.WIDE R28, R2.reuse, 0x4, R238 ;  /* 0x00000004021c7825 */ /* 0x040fe200078e02ee */
[----:B------:R-:W-:Y:S04]  /*2ef50*/  LDGSTS.E [R9+0x6000c], desc[UR4][R22.64], !P4 ;  /* 0x6000c00016097fae */ /* 0x000fe8000e121844 */
[----:B------:R3:W-:Y:S01]  /*2ef60*/  LDGSTS.E [R9+0x6400c], desc[UR4][R30.64], !P4 ;  /* 0x6400c0001e097fae */ /* 0x0007e2000e121844 */
[----:B------:R-:W-:-:S03]  /*2ef70*/  IMAD.WIDE R26, R2, 0x4, R248 ;  /* 0x00000004021a7825 */ /* 0x000fc600078e02f8 */
[----:B------:R2:W-:Y:S04]  /*2ef80*/  LDGSTS.E [R9+0x6800c], desc[UR4][R28.64], !P4 ;  /* 0x6800c0001c097fae */ /* 0x0005e8000e121844 */
[----:B------:R-:W2:Y:S04]  /*2ef90*/  LDL.LU.64 R248, [R1+0x9c8] ;  /* 0x0009c80001f87983 */ /* 0x000ea80000300a00 */
[----:B------:R3:W-:Y:S04]  /*2efa0*/  STL.64 [R1+0xee8], R30 ;  /* 0x000ee81e01007387 */ /* 0x0007e80000100a00 */
[----:B------:R2:W-:Y:S04]  /*2efb0*/  STL.64 [R1+0xee0], R28 ;  /* 0x000ee01c01007387 */ /* 0x0005e80000100a00 */
[----:B------:R2:W-:Y:S04]  /*2efc0*/  STL.64 [R1+0xed8], R26 ;  /* 0x000ed81a01007387 */ /* 0x0005e80000100a00 */
[----:B-1----:R-:W2:Y:S04]  /*2efd0*/  LDL.LU.64 R22, [R1+0x9c0] ;  /* 0x0009c00001167983 */ /* 0x002ea80000300a00 */
[----:B------:R-:W2:Y:S01]  /*2efe0*/  LDL.LU.64 R238, [R1+0x9b8] ;  /* 0x0009b80001ee7983 */ /* 0x000ea20000300a00 */
[----:B----4-:R-:W-:-:S03]  /*2eff0*/  IMAD.WIDE R32, R2, 0x4, R244 ;  /* 0x0000000402207825 */ /* 0x010fc600078e02f4 */
[----:B------:R-:W4:Y:S01]  /*2f000*/  LDL.LU.64 R244, [R1+0x9b0] ;  /* 0x0009b00001f47983 */ /* 0x000f220000300a00 */
[----:B---3--:R-:W-:-:S03]  /*2f010*/  IMAD.WIDE R30, R2, 0x4, R246 ;  /* 0x00000004021e7825 */ /* 0x008fc600078e02f6 */
[----:B------:R1:W-:Y:S04]  /*2f020*/  STL.64 [R1+0xd10], R32 ;  /* 0x000d102001007387 */ /* 0x0003e80000100a00 */
[----:B------:R3:W-:Y:S04]  /*2f030*/  LDGSTS.E [R9+0x6c00c], desc[UR4][R26.64], !P4 ;  /* 0x6c00c0001a097fae */ /* 0x0007e8000e121844 */
[----:B------:R-:W4:Y:S04]  /*2f040*/  LDL.LU.64 R246, [R1+0x9a8] ;  /* 0x0009a80001f67983 */ /* 0x000f280000300a00 */
[----:B------:R1:W-:Y:S01]  /*2f050*/  STL.64 [R1+0xd08], R30 ;  /* 0x000d081e01007387 */ /* 0x0003e20000100a00 */
[----:B--2---:R-:W-:-:S03]  /*2f060*/  IMAD.WIDE R28, R2, 0x4, R240 ;  /* 0x00000004021c7825 */ /* 0x004fc600078e02f0 */
[----:B------:R1:W-:Y:S04]  /*2f070*/  LDGSTS.E [R9+0x70000], desc[UR4][R32.64], !P5 ;  /* 0x7000000020097fae */ /* 0x0003e8000e921844 */
[----:B------:R2:W-:Y:S04]  /*2f080*/  LDGSTS.E [R9+0x74000], desc[UR4][R30.64], !P5 ;  /* 0x740000001e097fae */ /* 0x0005e8000e921844 */
[----:B------:R-:W-:Y:S01]  /*2f090*/  LDGSTS.E [R9+0x78000], desc[UR4][R28.64], !P5 ;  /* 0x780000001c097fae */ /* 0x000fe2000e921844 */
[----:B---3--:R-:W-:-:S03]  /*2f0a0*/  IMAD.WIDE R26, R2, 0x4, R24 ;  /* 0x00000004021a7825 */ /* 0x008fc600078e0218 */
[----:B------:R-:W3:Y:S04]  /*2f0b0*/  LDL.LU.64 R24, [R1+0x9a0] ;  /* 0x0009a00001187983 */ /* 0x000ee80000300a00 */
[----:B------:R-:W-:Y:S04]  /*2f0c0*/  STL.64 [R1+0xd00], R28 ;  /* 0x000d001c01007387 */ /* 0x000fe80000100a00 */
[----:B------:R2:W-:Y:S01]  /*2f0d0*/  STL.64 [R1+0xcf8], R26 ;  /* 0x000cf81a01007387 */ /* 0x0005e20000100a00 */
[----:B-1----:R-:W-:-:S03]  /*2f0e0*/  IMAD.WIDE R32, R2, 0x4, R250 ;  /* 0x0000000402207825 */ /* 0x002fc600078e02fa */
[----:B------:R-:W3:Y:S01]  /*2f0f0*/  LDL.LU.64 R250, [R1+0x998] ;  /* 0x0009980001fa7983 */ /* 0x000ee20000300a00 */
[----:B--2---:R-:W-:-:S03]  /*2f100*/  IMAD.WIDE R30, R2, 0x4, R242 ;  /* 0x00000004021e7825 */ /* 0x004fc600078e02f2 */
[----:B------:R-:W2:Y:S04]  /*2f110*/  LDL.LU.64 R234, [R1+0x990] ;  /* 0x0009900001ea7983 */ /* 0x000ea80000300a00 */
[----:B------:R1:W-:Y:S04]  /*2f120*/  STL.64 [R1+0xcf0], R32 ;  /* 0x000cf02001007387 */ /* 0x0003e80000100a00 */
[----:B------:R-:W2:Y:S01]  /*2f130*/  LDL.LU.64 R240, [R1+0x988] ;  /* 0x0009880001f07983 */ /* 0x000ea20000300a00 */
[----:B------:R-:W-:-:S03]  /*2f140*/  ISETP.GE.U32.AND P4, PT, R252, 0x7ffffee3, PT ;  /* 0x7ffffee3fc00780c */ /* 0x000fc60003f86070 */
[----:B------:R4:W-:Y:S01]  /*2f150*/  STL.64 [R1+0xce8], R30 ;  /* 0x000ce81e01007387 */ /* 0x0009e20000100a00 */
[----:B------:R-:W-:-:S03]  /*2f160*/  VIADD R252, R35, 0xffffff21 ;  /* 0xffffff2123fc7836 */ /* 0x000fc60000000000 */
[----:B------:R1:W-:Y:S04]  /*2f170*/  LDGSTS.E [R9+0x7c000], desc[UR4][R26.64], !P5 ;  /* 0x7c0000001a097fae */ /* 0x0003e8000e921844 */
[----:B------:R-:W2:Y:S04]  /*2f180*/  LDL.LU.64 R242, [R1+0x980] ;  /* 0x0009800001f27983 */ /* 0x000ea80000300a00 */
[----:B------:R1:W-:Y:S04]  /*2f190*/  LDGSTS.E [R9+0x70004], desc[UR4][R32.64], !P6 ;  /* 0x7000400020097fae */ /* 0x0003e8000f121844 */
[----:B------:R4:W-:Y:S01]  /*2f1a0*/  LDGSTS.E [R9+0x74004], desc[UR4][R30.64], !P6 ;  /* 0x740040001e097fae */ /* 0x0009e2000f121844 */
[----:B------:R-:W-:Y:S01]  /*2f1b0*/  ISETP.GE.U32.AND P5, PT, R252, 0x7ffffee2, PT ;  /* 0x7ffffee2fc00780c */ /* 0x000fe20003fa6070 */
[----:B------:R-:W-:Y:S01]  /*2f1c0*/  VIADD R252, R7, 0xffffff20 ;  /* 0xffffff2007fc7836 */ /* 0x000fe20000000000 */
[----:B-1----:R-:W1:Y:S08]  /*2f1d0*/  LDC R27, c[0x0][0x230] ;  /* 0x00008c00ff1b7b82 */ /* 0x002e700000000800 */
[----:B------:R-:W1:Y:S08]  /*2f1e0*/  LDC R26, c[0x0][0x230] ;  /* 0x00008c00ff1a7b82 */ /* 0x000e700000000800 */
[----:B------:R-:W1:Y:S01]  /*2f1f0*/  LDC R7, c[0x0][0x230] ;  /* 0x00008c00ff077b82 */ /* 0x000e620000000800 */
[----:B------:R-:W-:-:S05]  /*2f200*/  IMAD.WIDE R28, R2, 0x4, R248 ;  /* 0x00000004021c7825 */ /* 0x000fca00078e02f8 */
[----:B------:R1:W-:Y:S04]  /*2f210*/  STL.64 [R1+0xce0], R28 ;  /* 0x000ce01c01007387 */ /* 0x0003e80000100a00 */
[----:B------:R1:W-:Y:S01]  /*2f220*/  LDGSTS.E [R9+0x78004], desc[UR4][R28.64], !P6 ;  /* 0x780040001c097fae */ /* 0x0003e2000f121844 */
[----:B------:R-:W-:-:S04]  /*2f230*/  IMAD.WIDE R22, R2, 0x4, R22 ;  /* 0x0000000402167825 */ /* 0x000fc800078e0216 */
[C---:B------:R-:W-:Y:S01]  /*2f240*/  IMAD.WIDE R32, R2.reuse, 0x4, R238 ;  /* 0x0000000402207825 */ /* 0x040fe200078e02ee */
[----:B------:R1:W-:Y:S03]  /*2f250*/  STL.64 [R1+0xcd8], R22 ;  /* 0x000cd81601007387 */ /* 0x0003e60000100a00 */
[C---:B----4-:R-:W-:Y:S01]  /*2f260*/  IMAD.WIDE R30, R2.reuse, 0x4, R244 ;  /* 0x00000004021e7825 */ /* 0x050fe200078e02f4 */
[----:B------:R-:W-:Y:S04]  /*2f270*/  LDGSTS.E [R9+0x7c004], desc[UR4][R22.64], !P6 ;  /* 0x7c00400016097fae */ /* 0x000fe8000f121844 */
[----:B------:R-:W4:Y:S04]  /*2f280*/  LDL.LU.64 R248, [R1+0x978] ;  /* 0x0009780001f87983 */ /* 0x000f280000300a00 */
[----:B------:R2:W-:Y:S01]  /*2f290*/  LDGSTS.E [R9+0x70008], desc[UR4][R32.64], !P0 ;  /* 0x7000800020097fae */ /* 0x0005e2000c121844 */
[----:B-1----:R-:W-:-:S03]  /*2f2a0*/  IMAD.WIDE R28, R2, 0x4, R246 ;  /* 0x00000004021c7825 */ /* 0x002fc600078e02f6 */
[----:B------:R-:W4:Y:S04]  /*2f2b0*/  LDL.LU.64 R22, [R1+0x970] ;  /* 0x0009700001167983 */ /* 0x000f280000300a00 */
[----:B------:R-:W4:Y:S04]  /*2f2c0*/  LDL.LU.64 R236, [R1+0x968] ;  /* 0x0009680001ec7983 */ /* 0x000f280000300a00 */
[----:B------:R2:W-:Y:S04]  /*2f2d0*/  STL.64 [R1+0xcd0], R32 ;  /* 0x000cd02001007387 */ /* 0x0005e80000100a00 */
[----:B------:R-:W-:Y:S04]  /*2f2e0*/  STL.64 [R1+0xcc8], R30 ;  /* 0x000cc81e01007387 */ /* 0x000fe80000100a00 */
[----:B------:R-:W4:Y:S01]  /*2f2f0*/  LDL.LU.64 R238, [R1+0x960] ;  /* 0x0009600001ee7983 */ /* 0x000f220000300a00 */
[----:B------:R-:W-:-:S03]  /*2f300*/  ISETP.GE.U32.AND P6, PT, R252, 0x7ffffee1, PT ;  /* 0x7ffffee1fc00780c */ /* 0x000fc60003fc6070 */
[----:B------:R-:W-:Y:S04]  /*2f310*/  STL.64 [R1+0xcc0], R28 ;  /* 0x000cc01c01007387 */ /* 0x000fe80000100a00 */
[----:B------:R1:W-:Y:S01]  /*2f320*/  LDGSTS.E [R9+0x74008], desc[UR4][R30.64], !P0 ;  /* 0x740080001e097fae */ /* 0x0003e2000c121844 */
[----:B------:R-:W-:-:S03]  /*2f330*/  VIADD R252, R34, 0xffffff03 ;  /* 0xffffff0322fc7836 */ /* 0x000fc60000000000 */
[----:B------:R1:W-:Y:S01]  /*2f340*/  LDGSTS.E [R9+0x78008], desc[UR4][R28.64], !P0 ;  /* 0x780080001c097fae */ /* 0x0003e2000c121844 */
[----:B---3--:R-:W-:-:S05]  /*2f350*/  IMAD.WIDE R24, R2, 0x4, R24 ;  /* 0x0000000402187825 */ /* 0x008fca00078e0218 */
[----:B------:R3:W-:Y:S04]  /*2f360*/  STL.64 [R1+0xcb8], R24 ;  /* 0x000cb81801007387 */ /* 0x0007e80000100a00 */
[----:B------:R-:W-:Y:S04]  /*2f370*/  LDGSTS.E [R9+0x7c008], desc[UR4][R24.64], !P0 ;  /* 0x7c00800018097fae */ /* 0x000fe8000c121844 */
[----:B------:R-:W4:Y:S01]  /*2f380*/  LDL.LU.64 R244, [R1+0x958] ;  /* 0x0009580001f47983 */ /* 0x000f220000300a00 */
[----:B------:R-:W-:-:S04]  /*2f390*/  IMAD.WIDE R34, R2, 0x4, R250 ;  /* 0x0000000402227825 */ /* 0x000fc800078e02fa */
[----:B--2---:R-:W-:Y:S01]  /*2f3a0*/  IMAD.WIDE R32, R2, 0x4, R234 ;  /* 0x0000000402207825 */ /* 0x004fe200078e02ea */
[----:B------:R-:W-:Y:S01]  /*2f3b0*/  ISETP.GE.U32.AND P0, PT, R252, 0x7ffffec4, PT ;  /* 0x7ffffec4fc00780c */ /* 0x000fe20003f06070 */
[----:B------:R-:W-:Y:S04]  /*2f3c0*/  LDGSTS.E [R9+0x7000c], desc[UR4][R34.64], !P1 ;  /* 0x7000c00022097fae */ /* 0x000fe8000c921844 */
[----:B---3--:R-:W2:Y:S04]  /*2f3d0*/  LDL.LU.64 R24, [R1+0x950] ;  /* 0x0009500001187983 */ /* 0x008ea80000300a00 */
[----:B------:R-:W3:Y:S04]  /*2f3e0*/  LDL.LU.64 R246, [R1+0x948] ;  /* 0x0009480001f67983 */ /* 0x000ee80000300a00 */
[----:B------:R-:W3:Y:S01]  /*2f3f0*/  LDL.LU.64 R250, [R1+0x940] ;  /* 0x0009400001fa7983 */ /* 0x000ee20000300a00 */
[----:B-1----:R-:W-:Y:S01]  /*2f400*/  IMAD.WIDE R30, R2, 0x4, R240 ;  /* 0x00000004021e7825 */ /* 0x002fe200078e02f0 */
[----:B------:R-:W-:-:S03]  /*2f410*/  IADD3 R252, R27, -0xfe, RZ ;  /* 0xffffff021bfc7810 */ /* 0x000fc60007ffe0ff */
[----:B------:R-:W-:Y:S01]  /*2f420*/  IMAD.WIDE R28, R2, 0x4, R242 ;  /* 0x00000004021c7825 */ /* 0x000fe200078e02f2 */
[----:B------:R-:W-:Y:S04]  /*2f430*/  STL.64 [R1+0xcb0], R34 ;  /* 0x000cb02201007387 */ /* 0x000fe80000100a00 */
[----:B------:R4:W-:Y:S04]  /*2f440*/  STL.64 [R1+0xca8], R32 ;  /* 0x000ca82001007387 */ /* 0x0009e80000100a00 */
[----:B------:R4:W-:Y:S04]  /*2f450*/  LDGSTS.E [R9+0x7400c], desc[UR4][R32.64], !P1 ;  /* 0x7400c00020097fae */ /* 0x0009e8000c921844 */
[----:B------:R1:W-:Y:S04]  /*2f460*/  STL.64 [R1+0xca0], R30 ;  /* 0x000ca01e01007387 */ /* 0x0003e80000100a00 */
[----:B------:R1:W-:Y:S04]  /*2f470*/  STL.64 [R1+0xc98], R28 ;  /* 0x000c981c01007387 */ /* 0x0003e80000100a00 */
[----:B------:R1:W-:Y:S04]  /*2f480*/  LDGSTS.E [R9+0x7800c], desc[UR4][R30.64], !P1 ;  /* 0x7800c0001e097fae */ /* 0x0003e8000c921844 */
[----:B------:R1:W-:Y:S01]  /*2f490*/  LDGSTS.E [R9+0x7c00c], desc[UR4][R28.64], !P1 ;  /* 0x7c00c0001c097fae */ /* 0x0003e2000c921844 */
[----:B------:R-:W-:Y:S01]  /*2f4a0*/  ISETP.GE.U32.AND P1, PT, R252, 0x7ffffec3, PT ;  /* 0x7ffffec3fc00780c */ /* 0x000fe20003f26070 */
[----:B------:R-:W-:-:S02]  /*2f4b0*/  VIADD R252, R26, 0xffffff01 ;  /* 0xffffff011afc7836 */ /* 0x000fc40000000000 */
[----:B------:R-:W3:Y:S04]  /*2f4c0*/  LDL.LU.64 R240, [R1+0xc60] ;  /* 0x000c600001f07983 */ /* 0x000ee80000300a00 */
[----:B------:R-:W3:Y:S01]  /*2f4d0*/  LDL.LU.64 R242, [R1+0xc58] ;  /* 0x000c580001f27983 */ /* 0x000ee20000300a00 */
[----:B------:R-:W-:Y:S02]  /*2f4e0*/  VIADD R7, R7, 0xffffff00 ;  /* 0xffffff0007077836 */ /* 0x000fe40000000000 */
[----:B----4-:R-:W-:-:S05]  /*2f4f0*/  IMAD.WIDE R32, R2, 0x4, R248 ;  /* 0x0000000402207825 */ /* 0x010fca00078e02f8 */
[----:B------:R-:W-:Y:S01]  /*2f500*/  LDGSTS.E [R8+0x60000], desc[UR4][R32.64], !P3 ;  /* 0x6000000020087fae */ /* 0x000fe2000d921844 */
[----:B-1----:R-:W-:-:S03]  /*2f510*/  IMAD.WIDE R30, R2, 0x4, R22 ;  /* 0x00000004021e7825 */ /* 0x002fc600078e0216 */
[----:B------:R-:W4:Y:S01]  /*2f520*/  LDL.LU.64 R22, [R1+0xc50] ;  /* 0x000c500001167983 */ /* 0x000f220000300a00 */
[----:B------:R-:W-:-:S03]  /*2f530*/  IMAD.WIDE R28, R2, 0x4, R236 ;  /* 0x00000004021c7825 */ /* 0x000fc600078e02ec */
[----:B------:R-:W-:Y:S04]  /*2f540*/  STL.64 [R1+0xed0], R32 ;  /* 0x000ed02001007387 */ /* 0x000fe80000100a00 */
[----:B------:R-:W4:Y:S04]  /*2f550*/  LDL.LU.64 R248, [R1+0xc48] ;  /* 0x000c480001f87983 */ /* 0x000f280000300a00 */
[----:B------:R-:W-:Y:S01]  /*2f560*/  STL.64 [R1+0xec8], R30 ;  /* 0x000ec81e01007387 */ /* 0x000fe20000100a00 */
[----:B------:R-:W-:-:S03]  /*2f570*/  IMAD.WIDE R26, R2, 0x4, R238 ;  /* 0x00000004021a7825 */ /* 0x000fc600078e02ee */
[----:B------:R-:W-:Y:S04]  /*2f580*/  LDGSTS.E [R8+0x64000], desc[UR4][R30.64], !P3 ;  /* 0x640000001e087fae */ /* 0x000fe8000d921844 */
[----:B------:R1:W-:Y:S04]  /*2f590*/  STL.64 [R1+0xec0], R28 ;  /* 0x000ec01c01007387 */ /* 0x0003e80000100a00 */
[----:B------:R1:W-:Y:S04]  /*2f5a0*/  LDGSTS.E [R8+0x68000], desc[UR4][R28.64], !P3 ;  /* 0x680000001c087fae */ /* 0x0003e8000d921844 */
[----:B------:R3:W-:Y:S04]  /*2f5b0*/  STL.64 [R1+0xeb8], R26 ;  /* 0x000eb81a01007387 */ /* 0x0007e80000100a00 */
[----:B------:R3:W-:Y:S01]  /*2f5c0*/  LDGSTS.E [R8+0x6c000], desc[UR4][R26.64], !P3 ;  /* 0x6c0000001a087fae */ /* 0x0007e2000d921844 */
[----:B------:R-:W-:-:S03]  /*2f5d0*/  ISETP.GE.AND P3, PT, R14, R7, PT ;  /* 0x000000070e00720c */ /* 0x000fc60003f66270 */
[----:B------:R3:W-:Y:S01]  /*2f5e0*/  STL.64 [R1+0x31d0], R14 ;  /* 0x0031d00e01007387 */ /* 0x0007e20000100a00 */
[----:B-1----:R-:W-:-:S05]  /*2f5f0*/  IMAD.WIDE R28, R2, 0x4, R244 ;  /* 0x00000004021c7825 */ /* 0x002fca00078e02f4 */
[----:B------:R1:W-:Y:S01]  /*2f600*/  LDGSTS.E [R8+0x60004], desc[UR4][R28.64], !P4 ;  /* 0x600040001c087fae */ /* 0x0003e2000e121844 */
[----:B--2---:R-:W-:-:S04]  /*2f610*/  IMAD.WIDE R24, R2, 0x4, R24 ;  /* 0x0000000402187825 */ /* 0x004fc800078e0218 */
[C---:B---3--:R-:W-:Y:S01]  /*2f620*/  IMAD.WIDE R26, R2.reuse, 0x4, R246 ;  /* 0x00000004021a7825 */ /* 0x048fe200078e02f6 */
[----:B------:R-:W-:Y:S03]  /*2f630*/  LDGSTS.E [R8+0x64004], desc[UR4][R24.64], !P4 ;  /* 0x6400400018087fae */ /* 0x000fe6000e121844 */
[C---:B------:R-:W-:Y:S01]  /*2f640*/  IMAD.WIDE R14, R2.reuse, 0x4, R250 ;  /* 0x00000004020e7825 */ /* 0x040fe200078e02fa */
[----:B------:R-:W2:Y:S04]  /*2f650*/  LDL.LU.64 R246, [R1+0x938] ;  /* 0x0009380001f67983 */ /* 0x000ea80000300a00 */
[----:B------:R-:W-:Y:S04]  /*2f660*/  STL.64 [R1+0xeb0], R28 ;  /* 0x000eb01c01007387 */ /* 0x000fe80000100a00 */
[----:B------:R3:W-:Y:S04]  /*2f670*/  STL.64 [R1+0xe28], R24 ;  /* 0x000e281801007387 */ /* 0x0007e80000100a00 */
[----:B------:R1:W-:Y:S04]  /*2f680*/  STL.64 [R1+0xe20], R26 ;  /* 0x000e201a01007387 */ /* 0x0003e80000100a00 */
[----:B------:R-:W2:Y:S04]  /*2f690*/  LDL.LU.64 R250, [R1+0x928] ;  /* 0x0009280001fa7983 */ /* 0x000ea80000300a00 */
[----:B------:R4:W-:Y:S04]  /*2f6a0*/  STL.64 [R1+0xe18], R14 ;  /* 0x000e180e01007387 */ /* 0x0009e80000100a00 */
[----:B---3--:R-:W3:Y:S04]  /*2f6b0*/  LDL.LU.64 R24, [R1+0x920] ;  /* 0x0009200001187983 */ /* 0x008ee80000300a00 */
[----:B------:R-:W3:Y:S04]  /*2f6c0*/  LDL.LU.64 R244, [R1+0x918] ;  /* 0x0009180001f47983 */ /* 0x000ee80000300a00 */
[----:B------:R-:W3:Y:S01]  /*2f6d0*/  LDL.LU.64 R236, [R1+0x910] ;  /* 0x0009100001ec7983 */ /* 0x000ee20000300a00 */
[----:B-1----:R-:W-:-:S03]  /*2f6e0*/  IMAD.WIDE R28, R2, 0x4, R240 ;  /* 0x00000004021c7825 */ /* 0x002fc600078e02f0 */
[----:B------:R1:W-:Y:S04]  /*2f6f0*/  LDGSTS.E [R8+0x68004], desc[UR4][R26.64], !P4 ;  /* 0x680040001a087fae */ /* 0x0003e8000e121844 */
[----:B------:R4:W-:Y:S04]  /*2f700*/  LDGSTS.E [R8+0x6c004], desc[UR4][R14.64], !P4 ;  /* 0x6c0040000e087fae */ /* 0x0009e8000e121844 */
[----:B------:R-:W-:Y:S01]  /*2f710*/  STL.64 [R1+0x11b8], R28 ;  /* 0x0011b81c01007387 */ /* 0x000fe20000100a00 */
[----:B-1----:R-:W-:-:S03]  /*2f720*/  IMAD.WIDE R26, R2, 0x4, R242 ;  /* 0x00000004021a7825 */ /* 0x002fc600078e02f2 */
[----:B------:R-:W3:Y:S04]  /*2f730*/  LDL.LU.64 R238, [R1+0x908] ;  /* 0x0009080001ee7983 */ /* 0x000ee80000300a00 */
[----:B------:R-:W-:Y:S04]  /*2f740*/  STL.64 [R1+0x11e8], R26 ;  /* 0x0011e81a01007387 */ /* 0x000fe80000100a00 */
[----:B------:R-:W-:Y:S04]  /*2f750*/  LDGSTS.E [R8+0x60008], desc[UR4][R28.64], !P5 ;  /* 0x600080001c087fae */ /* 0x000fe8000e921844 */
[----:B------:R-:W-:Y:S01]  /*2f760*/  LDGSTS.E [R8+0x64008], desc[UR4][R26.64], !P5 ;  /* 0x640080001a087fae */ /* 0x000fe2000e921844 */
[----:B----4-:R-:W-:-:S04]  /*2f770*/  IMAD.WIDE R22, R2, 0x4, R22 ;  /* 0x0000000402167825 */ /* 0x010fc800078e0216 */
[----:B------:R-:W-:Y:S01]  /*2f780*/  IMAD.WIDE R14, R2, 0x4, R248 ;  /* 0x00000004020e7825 */ /* 0x000fe200078e02f8 */
[----:B------:R1:W-:Y:S04]  /*2f790*/  STL.64 [R1+0x11f8], R22 ;  /* 0x0011f81601007387 */ /* 0x0003e80000100a00 */
[----:B------:R4:W-:Y:S04]  /*2f7a0*/  STL.64 [R1+0x1200], R14 ;  /* 0x0012000e01007387 */ /* 0x0009e80000100a00 */
[----:B------:R-:W4:Y:S04]  /*2f7b0*/  LDL.LU.64 R38, [R1+0x900] ;  /* 0x0009000001267983 */ /* 0x000f280000300a00 */
[----:B------:R-:W4:Y:S04]  /*2f7c0*/  LDL.LU.64 R36, [R1+0x8f8] ;  /* 0x0008f80001247983 */ /* 0x000f280000300a00 */
[----:B------:R-:W4:Y:S04]  /*2f7d0*/  LDL.LU.64 R248, [R1+0x8f0] ;  /* 0x0008f00001f87983 */ /* 0x000f280000300a00 */
[----:B------:R-:W-:Y:S04]  /*2f7e0*/  LDGSTS.E [R8+0x68008], desc[UR4][R22.64], !P5 ;  /* 0x6800800016087fae */ /* 0x000fe8000e921844 */
[----:B------:R-:W4:Y:S04]  /*2f7f0*/  LDL.LU.64 R34, [R1+0x8e8] ;  /* 0x0008e80001227983 */ /* 0x000f280000300a00 */
[----:B------:R4:W-:Y:S04]  /*2f800*/  LDGSTS.E [R8+0x6c008], desc[UR4][R14.64], !P5 ;  /* 0x6c0080000e087fae */ /* 0x0009e8000e921844 */
[----:B-1----:R-:W4:Y:S04]  /*2f810*/  LDL.LU.64 R22, [R1+0x8e0] ;  /* 0x0008e00001167983 */ /* 0x002f280000300a00 */
[----:B------:R-:W4:Y:S04]  /*2f820*/  LDL.LU.64 R32, [R1+0x8d8] ;  /* 0x0008d80001207983 */ /* 0x000f280000300a00 */
[----:B------:R-:W4:Y:S04]  /*2f830*/  LDL.LU.64 R240, [R1+0x8d0] ;  /* 0x0008d00001f07983 */ /* 0x000f280000300a00 */
[----:B------:R-:W4:Y:S01]  /*2f840*/  LDL.LU.64 R28, [R1+0x8c8] ;  /* 0x0008c800011c7983 */ /* 0x000f220000300a00 */
[----:B--2---:R-:W-:-:S04]  /*2f850*/  IMAD.WIDE R230, R4, 0x4, R246 ;  /* 0x0000000404e67825 */ /* 0x004fc800078e02f6 */
[----:B------:R-:W-:-:S04]  /*2f860*/  IMAD.WIDE R40, R2, 0x4, R250 ;  /* 0x0000000402287825 */ /* 0x000fc800078e02fa */
[C---:B---3--:R-:W-:Y:S01]  /*2f870*/  IMAD.WIDE R30, R2.reuse, 0x4, R244 ;  /* 0x00000004021e7825 */ /* 0x048fe200078e02f4 */
[----:B------:R-:W-:Y:S03]  /*2f880*/  LDGSTS.E [R8+0x6000c], desc[UR4][R40.64], !P6 ;  /* 0x6000c00028087fae */ /* 0x000fe6000f121844 */
[C---:B------:R-:W-:Y:S02]  /*2f890*/  IMAD.WIDE R250, R2.reuse, 0x4, R24 ;  /* 0x0000000402fa7825 */ /* 0x040fe400078e0218 */
[----:B------:R-:W2:Y:S04]  /*2f8a0*/  LDL.LU.64 R24, [R1+0x8c0] ;  /* 0x0008c00001187983 */ /* 0x000ea80000300a00 */
[----:B------:R-:W3:Y:S01]  /*2f8b0*/  LDL.LU.64 R246, [R1+0x8b8] ;  /* 0x0008b80001f67983 */ /* 0x000ee20000300a00 */
[----:B----4-:R-:W-:-:S03]  /*2f8c0*/  IMAD.WIDE R14, R2, 0x4, R236 ;  /* 0x00000004020e7825 */ /* 0x010fc600078e02ec */
[----:B------:R-:W-:Y:S04]  /*2f8d0*/  STL.64 [R1+0x1230], R230 ;  /* 0x001230e601007387 */ /* 0x000fe80000100a00 */
[----:B------:R-:W4:Y:S04]  /*2f8e0*/  LDL.LU.64 R244, [R1+0x8b0] ;  /* 0x0008b00001f47983 */ /* 0x000f280000300a00 */
[----:B------:R-:W4:Y:S04]  /*2f8f0*/  LDL.LU.64 R242, [R1+0x8a8] ;  /* 0x0008a80001f27983 */ /* 0x000f280000300a00 */
[----:B------:R1:W-:Y:S04]  /*2f900*/  STL.64 [R1+0x11e0], R40 ;  /* 0x0011e02801007387 */ /* 0x0003e80000100a00 */
[----:B------:R-:W4:Y:S04]  /*2f910*/  LDL.LU.64 R236, [R1+0x8a0] ;  /* 0x0008a00001ec7983 */ /* 0x000f280000300a00 */
[----:B------:R-:W4:Y:S04]  /*2f920*/  LDL.LU.64 R234, [R1+0x898] ;  /* 0x0008980001ea7983 */ /* 0x000f280000300a00 */
[----:B------:R-:W-:Y:S04]  /*2f930*/  STL.64 [R1+0x1208], R250 ;  /* 0x001208fa01007387 */ /* 0x000fe80000100a00 */
[----:B------:R-:W4:Y:S01]  /*2f940*/  LDL.LU.64 R232, [R1+0x890] ;  /* 0x0008900001e87983 */ /* 0x000f220000300a00 */
[----:B------:R-:W-:-:S03]  /*2f950*/  IMAD.WIDE R238, R2, 0x4, R238 ;  /* 0x0000000402ee7825 */ /* 0x000fc600078e02ee */
[----:B------:R-:W-:Y:S04]  /*2f960*/  STL.64 [R1+0x1210], R30 ;  /* 0x0012101e01007387 */ /* 0x000fe80000100a00 */
[----:B------:R-:W-:Y:S01]  /*2f970*/  STL.64 [R1+0x1220], R238 ;  /* 0x001220ee01007387 */ /* 0x000fe20000100a00 */
[----:B------:R-:W-:Y:S02]  /*2f980*/  ISETP.GE.U32.AND P4, PT, R252, 0x7ffffec2, PT ;  /* 0x7ffffec2fc00780c */ /* 0x000fe40003f86070 */
[----:B------:R-:W-:Y:S01]  /*2f990*/  ISETP.GE.U32.AND P5, PT, R7, 0x7ffffec1, PT ;  /* 0x7ffffec10700780c */ /* 0x000fe20003fa6070 */
[----:B------:R-:W-:-:S04]  /*2f9a0*/  IMAD.WIDE R38, R2, 0x4, R38 ;  /* 0x0000000402267825 */ /* 0x000fc800078e0226 */
[C---:B------:R-:W-:Y:S01]  /*2f9b0*/  IMAD.WIDE R36, R2.reuse, 0x4, R36 ;  /* 0x0000000402247825 */ /* 0x040fe200078e0224 */
[----:B------:R1:W-:Y:S03]  /*2f9c0*/  STL.64 [R1+0xc50], R38 ;  /* 0x000c502601007387 */ /* 0x0003e60000100a00 */
        /* <DEDUP_REMOVED lines=11> */
[----:B------:R1:W-:Y:S04]  /*2fa80*/  STL.64 [R1+0xc90], R240 ;  /* 0x000c90f001007387 */ /* 0x0003e80000100a00 */
[----:B------:R1:W-:Y:S04]  /*2fa90*/  STL.64 [R1+0xc88], R28 ;  /* 0x000c881c01007387 */ /* 0x0003e80000100a00 */
        /* <DEDUP_REMOVED lines=9> */
[----:B------:R-:W-:Y:S01]  /*2fb30*/  LDGSTS.E [R8+0x78004], desc[UR4][R28.64], !P1 ;  /* 0x780040001c087fae */ /* 0x000fe2000c921844 */
[----:B--2---:R-:W-:-:S04]  /*2fb40*/  IMAD.WIDE R24, R2, 0x4, R24 ;  /* 0x0000000402187825 */ /* 0x004fc800078e0218 */
[C---:B---3--:R-:W-:Y:S01]  /*2fb50*/  IMAD.WIDE R246, R2.reuse, 0x4, R246 ;  /* 0x0000000402f67825 */ /* 0x048fe200078e02f6 */
[----:B------:R2:W-:Y:S03]  /*2fb60*/  STL.64 [R1+0xc80], R24 ;  /* 0x000c801801007387 */ /* 0x0005e60000100a00 */
[C---:B----4-:R-:W-:Y:S01]  /*2fb70*/  IMAD.WIDE R244, R2.reuse, 0x4, R244 ;  /* 0x0000000402f47825 */ /* 0x050fe200078e02f4 */
[----:B------:R-:W-:Y:S03]  /*2fb80*/  STL.64 [R1+0x11b0], R246 ;  /* 0x0011b0f601007387 */ /* 0x000fe60000100a00 */
[C---:B------:R-:W-:Y:S01]  /*2fb90*/  IMAD.WIDE R242, R2.reuse, 0x4, R242 ;  /* 0x0000000402f27825 */ /* 0x040fe200078e02f2 */
[----:B------:R3:W-:Y:S03]  /*2fba0*/  STL.64 [R1+0x11a8], R244 ;  /* 0x0011a8f401007387 */ /* 0x0007e60000100a00 */
[C---:B------:R-:W-:Y:S01]  /*2fbb0*/  IMAD.WIDE R236, R2.reuse, 0x4, R236 ;  /* 0x0000000402ec7825 */ /* 0x040fe200078e02ec */
[----:B------:R-:W-:Y:S03]  /*2fbc0*/  STL.64 [R1+0x11a0], R242 ;  /* 0x0011a0f201007387 */ /* 0x000fe60000100a00 */
[C---:B------:R-:W-:Y:S01]  /*2fbd0*/  IMAD.WIDE R234, R2.reuse, 0x4, R234 ;  /* 0x0000000402ea7825 */ /* 0x040fe200078e02ea */
[----:B------:R-:W-:Y:S04]  /*2fbe0*/  STL.64 [R1+0x11d8], R236 ;  /* 0x0011d8ec01007387 */ /* 0x000fe80000100a00 */
[----:B-1----:R-:W4:Y:S01]  /*2fbf0*/  LDL.LU.64 R40, [R1+0x3278] ;  /* 0x0032780001287983 */ /* 0x002f220000300a00 */
[----:B------:R-:W-:-:S03]  /*2fc00*/  IMAD.WIDE R232, R2, 0x4, R232 ;  /* 0x0000000402e87825 */ /* 0x000fc600078e02e8 */
[----:B------:R-:W-:Y:S04]  /*2fc10*/  STL.64 [R1+0x11d0], R234 ;  /* 0x0011d0ea01007387 */ /* 0x000fe80000100a00 */
[----:B------:R-:W4:Y:S04]  /*2fc20*/  LDL.LU.64 R38, [R1+0x3270] ;  /* 0x0032700001267983 */ /* 0x000f280000300a00 */
[----:B------:R1:W-:Y:S04]  /*2fc30*/  STL.64 [R1+0x11c8], R232 ;  /* 0x0011c8e801007387 */ /* 0x0003e80000100a00 */
[----:B------:R-:W4:Y:S04]  /*2fc40*/  LDL.LU.64 R36, [R1+0x3268] ;  /* 0x0032680001247983 */ /* 0x000f280000300a00 */
[----:B------:R-:W4:Y:S04]  /*2fc50*/  LDL.LU.64 R248, [R1+0x880] ;  /* 0x0008800001f87983 */ /* 0x000f280000300a00 */
[----:B------:R-:W4:Y:S04]  /*2fc60*/  LDL.LU.64 R250, [R1+0x878] ;  /* 0x0008780001fa7983 */ /* 0x000f280000300a00 */
[----:B------:R-:W4:Y:S04]  /*2fc70*/  LDL.LU.64 R34, [R1+0x3260] ;  /* 0x0032600001227983 */ /* 0x000f280000300a00 */
[----:B------:R-:W4:Y:S04]  /*2fc80*/  LDL.LU.64 R22, [R1+0x870] ;  /* 0x0008700001167983 */ /* 0x000f280000300a00 */
[----:B------:R-:W4:Y:S04]  /*2fc90*/  LDL.LU.64 R32, [R1+0x3258] ;  /* 0x0032580001207983 */ /* 0x000f280000300a00 */
[----:B------:R-:W4:Y:S04]  /*2fca0*/  LDL.LU.64 R30, [R1+0x3250] ;  /* 0x00325000011e7983 */ /* 0x000f280000300a00 */
[----:B------:R-:W4:Y:S04]  /*2fcb0*/  LDL.LU.64 R240, [R1+0x868] ;  /* 0x0008680001f07983 */ /* 0x000f280000300a00 */
[----:B------:R-:W-:Y:S04]  /*2fcc0*/  LDGSTS.E [R8+0x7c004], desc[UR4][R24.64], !P1 ;  /* 0x7c00400018087fae */ /* 0x000fe8000c921844 */
[----:B------:R-:W-:Y:S04]  /*2fcd0*/  LDGSTS.E [R8+0x70008], desc[UR4][R14.64], !P4 ;  /* 0x700080000e087fae */ /* 0x000fe8000e121844 */
[----:B------:R-:W4:Y:S04]  /*2fce0*/  LDL.LU.64 R28, [R1+0x3248] ;  /* 0x00324800011c7983 */ /* 0x000f280000300a00 */
[----:B------:R-:W-:Y:S04]  /*2fcf0*/  LDGSTS.E [R8+0x74008], desc[UR4][R246.64], !P4 ;  /* 0x74008000f6087fae */ /* 0x000fe8000e121844 */
[----:B--2---:R-:W2:Y:S04]  /*2fd00*/  LDL.LU.64 R24, [R1+0x3240] ;  /* 0x0032400001187983 */ /* 0x004ea80000300a00 */
[----:B------:R-:W-:Y:S04]  /*2fd10*/  LDGSTS.E [R8+0x78008], desc[UR4][R244.64], !P4 ;  /* 0x78008000f4087fae */ /* 0x000fe8000e121844 */
[----:B------:R-:W-:Y:S04]  /*2fd20*/  LDGSTS.E [R8+0x7c008], desc[UR4][R242.64], !P4 ;  /* 0x7c008000f2087fae */ /* 0x000fe8000e121844 */
[----:B------:R-:W-:Y:S04]  /*2fd30*/  LDGSTS.E [R8+0x7000c], desc[UR4][R238.64], !P5 ;  /* 0x7000c000ee087fae */ /* 0x000fe8000e921844 */
[----:B---3--:R-:W3:Y:S04]  /*2fd40*/  LDL.LU.64 R244, [R1+0x860] ;  /* 0x0008600001f47983 */ /* 0x008ee80000300a00 */
[----:B------:R-:W2:Y:S04]  /*2fd50*/  LDL.LU.64 R246, [R1+0x858] ;  /* 0x0008580001f67983 */ /* 0x000ea80000300a00 */
[----:B------:R-:W2:Y:S01]  /*2fd60*/  LDL.LU.64 R238, [R1+0x850] ;  /* 0x0008500001ee7983 */ /* 0x000ea20000300a00 */
[----:B------:R-:W-:Y:S01]  /*2fd70*/  UISETP.GT.AND UP1, UPT, UR6, 0x13f, UPT ;  /* 0x0000013f0600788c */ /* 0x000fe2000bf24270 */
[----:B------:R-:W-:Y:S01]  /*2fd80*/  SEL R252, RZ, 0x4, P3 ;  /* 0x00000004fffc7807 */ /* 0x000fe20001800000 */
[----:B------:R-:W-:Y:S01]  /*2fd90*/  VIADD R26, R6, 0x100000 ;  /* 0x00100000061a7836 */ /* 0x000fe20000000000 */
[----:B------:R-:W-:Y:S03]  /*2fda0*/  LDGSTS.E [R8+0x7400c], desc[UR4][R236.64], !P5 ;  /* 0x7400c000ec087fae */ /* 0x000fe6000e921844 */
[----:B------:R-:W-:Y:S01]  /*2fdb0*/  PLOP3.LUT P3, PT, PT, PT, UP1, 0x80, 0x0 ;  /* 0x000000000000781c */ /* 0x000fe20003f6f018 */
[----:B------:R-:W-:Y:S04]  /*2fdc0*/  LDGSTS.E [R8+0x7800c], desc[UR4][R234.64], !P5 ;  /* 0x7800c000ea087fae */ /* 0x000fe8000e921844 */
[----:B------:R1:W-:Y:S01]  /*2fdd0*/  LDGSTS.E [R8+0x7c00c], desc[UR4][R232.64], !P5 ;  /* 0x7c00c000e8087fae */ /* 0x0003e2000e921844 */
[----:B------:R-:W-:-:S03]  /*2fde0*/  SEL R252, R252, RZ, P3 ;  /* 0x000000fffcfc7207 */ /* 0x000fc60001800000 */
[----:B------:R-:W0:Y:S04]  /*2fdf0*/  LDGDEPBAR ;  /* 0x00000000000079af */ /* 0x000e280000000000 */
[----:B------:R4:W-:Y:S01]  /*2fe00*/  LDGSTS.E [R26+0x60000], desc[UR4][R230.64], P2 ;  /* 0x60000000e61a7fae */ /* 0x0009e20009121844 */
[----:B------:R-:W-:Y:S01]  /*2fe10*/  ISETP.NE.U32.AND P3, PT, R252, RZ, PT ;  /* 0x000000fffc00720c */ /* 0x000fe20003f65070 */
[----:B------:R-:W-:-:S04]  /*2fe20*/  IMAD.WIDE R12, R4, 0x4, R12 ;  /* 0x00000004040c7825 */ /* 0x000fc800078e020c */
[C---:B------:R-:W-:Y:S02]  /*2fe30*/  VIADD R252, R6.reuse, 0x100000 ;  /* 0x0010000006fc7836 */ /* 0x040fe40000000000 */
[----:B------:R-:W-:Y:S02]  /*2fe40*/  VIADD R7, R6, 0x100000 ;  /* 0x0010000006077836 */ /* 0x000fe40000000000 */
[----:B------:R-:W-:Y:S01]  /*2fe50*/  IMAD.WIDE R10, R4, 0x4, R10 ;  /* 0x00000004040a7825 */ /* 0x000fe200078e020a */
[----:B------:R-:W-:Y:S04]  /*2fe60*/  LDGSTS.E [R252+0x60400], desc[UR4][R12.64], P2 ;  /* 0x604000000cfc7fae */ /* 0x000fe80009121844 */
[----:B------:R-:W2:Y:S01]  /*2fe70*/  LDL.LU.64 R26, [R1+0x848] ;  /* 0x00084800011a7983 */ /* 0x000ea20000300a00 */
[----:B-1----:R-:W-:-:S02]  /*2fe80*/  VIADD R233, R6, 0x100000 ;  /* 0x0010000006e97836 */ /* 0x002fc40000000000 */
[----:B------:R-:W-:Y:S01]  /*2fe90*/  VIADD R232, R6, 0x100000 ;  /* 0x0010000006e87836 */ /* 0x000fe20000000000 */
[----:B------:R-:W-:Y:S01]  /*2fea0*/  LDGSTS.E [R7+0x60800], desc[UR4][R10.64], P2 ;  /* 0x608000000a077fae */ /* 0x000fe20009121844 */
[----:B----4-:R-:W-:-:S03]  /*2feb0*/  IMAD.WIDE R236, R4, 0x4, R248 ;  /* 0x0000000404ec7825 */ /* 0x010fc600078e02f8 */
[----:B------:R-:W4:Y:S01]  /*2fec0*/  LDL.LU.64 R248, [R1+0x840] ;  /* 0x0008400001f87983 */ /* 0x000f220000300a00 */
[----:B------:R-:W-:-:S03]  /*2fed0*/  IMAD.WIDE R234, R4, 0x4, R250 ;  /* 0x0000000404ea7825 */ /* 0x000fc600078e02fa */
[----:B------:R-:W4:Y:S04]  /*2fee0*/  LDL.LU.64 R242, [R1+0x838] ;  /* 0x0008380001f27983 */ /* 0x000f280000300a00 */
[----:B------:R-:W-:Y:S01]  /*2fef0*/  STL.64 [R1+0x11c0], R236 ;  /* 0x0011c0ec01007387 */ /* 0x000fe20000100a00 */
[----:B------:R-:W-:-:S03]  /*2ff00*/  IMAD.WIDE R22, R4, 0x4, R22 ;  /* 0x0000000404167825 */ /* 0x000fc600078e0216 */
[----:B------:R-:W4:Y:S04]  /*2ff10*/  LDL.LU.64 R250, [R1+0x830] ;  /* 0x0008300001fa7983 */ /* 0x000f280000300a00 */
[----:B------:R-:W-:Y:S04]  /*2ff20*/  STL.64 [R1+0x1198], R234 ;  /* 0x001198ea01007387 */ /* 0x000fe80000100a00 */
[----:B------:R1:W-:Y:S01]  /*2ff30*/  STL.64 [R1+0xc78], R22 ;  /* 0x000c781601007387 */ /* 0x0003e20000100a00 */
[----:B------:R-:W-:-:S03]  /*2ff40*/  IMAD.WIDE R230, R4, 0x4, R240 ;  /* 0x0000000404e67825 */ /* 0x000fc600078e02f0 */
[----:B------:R-:W4:Y:S04]  /*2ff50*/  LDL.LU.64 R240, [R1+0x828] ;  /* 0x0008280001f07983 */ /* 0x000f280000300a00 */
[----:B------:R-:W-:Y:S04]  /*2ff60*/  LDGSTS.E [R233+0x60c00], desc[UR4][R236.64], P2 ;  /* 0x60c00000ece97fae */ /* 0x000fe80009121844 */
[----:B------:R-:W-:Y:S04]  /*2ff70*/  LDGSTS.E [R232+0x61000], desc[UR4][R234.64], P2 ;  /* 0x61000000eae87fae */ /* 0x000fe80009121844 */
[----:B------:R2:W-:Y:S04]  /*2ff80*/  STL.64 [R1+0xc58], R230 ;  /* 0x000c58e601007387 */ /* 0x0005e80000100a00 */
[----:B------:R1:W-:Y:S04]  /*2ff90*/  LDGSTS.E [R7+0x61400], desc[UR4][R22.64], P2 ;  /* 0x6140000016077fae */ /* 0x0003e80009121844 */
[----:B------:R2:W-:Y:S01]  /*2ffa0*/  LDGSTS.E [R252+0x61800], desc[UR4][R230.64], P2 ;  /* 0x61800000e6fc7fae */ /* 0x0005e20009121844 */
[----:B-1----:R-:W-:-:S02]  /*2ffb0*/  VIADD R22, R6, 0x100000 ;  /* 0x0010000006167836 */ /* 0x002fc40000000000 */
[C---:B---3--:R-:W-:Y:S02]  /*2ffc0*/  IMAD.WIDE R236, R4.reuse, 0x4, R244 ;  /* 0x0000000404ec7825 */ /* 0x048fe400078e02f4 */
[----:B------:R-:W3:Y:S02]  /*2ffd0*/  LDL.LU.64 R244, [R1+0x820] ;  /* 0x0008200001f47983 */ /* 0x000ee40000300a00 */
[C---:B--2---:R-:W-:Y:S02]  /*2ffe0*/  IMAD.WIDE R234, R4.reuse, 0x4, R246 ;  /* 0x0000000404ea7825 */ /* 0x044fe400078e02f6 */
[----:B------:R-:W2:Y:S02]  /*2fff0*/  LDL.LU.64 R246, [R1+0x818] ;  /* 0x0008180001f67983 */ /* 0x000ea40000300a00 */
[C---:B------:R-:W-:Y:S02]  /*30000*/  IMAD.WIDE R230, R4.reuse, 0x4, R238 ;  /* 0x0000000404e67825 */ /* 0x040fe400078e02ee */
[----:B------:R4:W-:Y:S04]  /*30010*/  STL.64 [R1+0xc38], R236 ;  /* 0x000c38ec01007387 */ /* 0x0009e80000100a00 */
[----:B------:R-:W2:Y:S04]  /*30020*/  LDL.LU.64 R238, [R1+0x810] ;  /* 0x0008100001ee7983 */ /* 0x000ea80000300a00 */
[----:B------:R1:W-:Y:S04]  /*30030*/  STL.64 [R1+0xc30], R234 ;  /* 0x000c30ea01007387 */ /* 0x0003e80000100a00 */
[----:B------:R1:W-:Y:S04]  /*30040*/  STL.64 [R1+0xc28], R230 ;  /* 0x000c28e601007387 */ /* 0x0003e80000100a00 */
[----:B------:R4:W-:Y:S04]  /*30050*/  LDGSTS.E [R22+0x61c00], desc[UR4][R236.64], P2 ;  /* 0x61c00000ec167fae */ /* 0x0009e80009121844 */
[----:B------:R1:W-:Y:S04]  /*30060*/  LDGSTS.E [R232+0x62000], desc[UR4][R234.64], P2 ;  /* 0x62000000eae87fae */ /* 0x0003e80009121844 */
[----:B------:R1:W-:Y:S04]  /*30070*/  LDGSTS.E [R7+0x62400], desc[UR4][R230.64], P2 ;  /* 0x62400000e6077fae */ /* 0x0003e80009121844 */
[----:B------:R-:W2:Y:S01]  /*30080*/  LDL.LU.64 R22, [R1+0x808] ;  /* 0x0008080001167983 */ /* 0x000ea20000300a00 */
[----:B------:R-:W-:-:S05]  /*30090*/  IMAD.WIDE R26, R4, 0x4, R26 ;  /* 0x00000004041a7825 */ /* 0x000fca00078e021a */
[----:B------:R1:W-:Y:S04]  /*300a0*/  STL.64 [R1+0xc20], R26 ;  /* 0x000c201a01007387 */ /* 0x0003e80000100a00 */
[----:B------:R1:W-:Y:S01]  /*300b0*/  LDGSTS.E [R252+0x62800], desc[UR4][R26.64], P2 ;  /* 0x628000001afc7fae */ /* 0x0003e20009121844 */
[----:B----4-:R-:W-:-:S03]  /*300c0*/  IMAD.WIDE R236, R4, 0x4, R248 ;  /* 0x0000000404ec7825 */ /* 0x010fc600078e02f8 */
[----:B------:R-:W4:Y:S01]  /*300d0*/  LDL.LU.64 R248, [R1+0x800] ;  /* 0x0008000001f87983 */ /* 0x000f220000300a00 */
[----:B-1----:R-:W-:-:S03]  /*300e0*/  IMAD.WIDE R234, R4, 0x4, R242 ;  /* 0x0000000404ea7825 */ /* 0x002fc600078e02f2 */
[----:B------:R-:W4:Y:S04]  /*300f0*/  LDL.LU.64 R242, [R1+0x7f8] ;  /* 0x0007f80001f27983 */ /* 0x000f280000300a00 */
[----:B------:R3:W-:Y:S01]  /*30100*/  STL.64 [R1+0xc18], R236 ;  /* 0x000c18ec01007387 */ /* 0x0007e20000100a00 */
[----:B------:R-:W-:-:S03]  /*30110*/  IMAD.WIDE R230, R4, 0x4, R250 ;  /* 0x0000000404e67825 */ /* 0x000fc600078e02fa */
[----:B------:R-:W4:Y:S04]  /*30120*/  LDL.LU.64 R250, [R1+0x7f0] ;  /* 0x0007f00001fa7983 */ /* 0x000f280000300a00 */
[----:B------:R2:W-:Y:S04]  /*30130*/  STL.64 [R1+0xc10], R234 ;  /* 0x000c10ea01007387 */ /* 0x0005e80000100a00 */
[----:B------:R1:W-:Y:S01]  /*30140*/  STL.64 [R1+0xc08], R230 ;  /* 0x000c08e601007387 */ /* 0x0003e20000100a00 */
[----:B------:R-:W-:-:S03]  /*30150*/  IMAD.WIDE R26, R4, 0x4, R240 ;  /* 0x00000004041a7825 */ /* 0x000fc600078e02f0 */
[----:B------:R-:W4:Y:S04]  /*30160*/  LDL.LU.64 R240, [R1+0x7e8] ;  /* 0x0007e80001f07983 */ /* 0x000f280000300a00 */
[----:B------:R3:W-:Y:S04]  /*30170*/  LDGSTS.E [R233+0x62c00], desc[UR4][R236.64], P2 ;  /* 0x62c00000ece97fae */ /* 0x0007e80009121844 */
[----:B------:R1:W-:Y:S04]  /*30180*/  STL.64 [R1+0xc00], R26 ;  /* 0x000c001a01007387 */ /* 0x0003e80000100a00 */
[----:B------:R2:W-:Y:S04]  /*30190*/  LDGSTS.E [R232+0x63000], desc[UR4][R234.64], P2 ;  /* 0x63000000eae87fae */ /* 0x0005e80009121844 */
[----:B------:R1:W-:Y:S04]  /*301a0*/  LDGSTS.E [R7+0x63400], desc[UR4][R230.64], P2 ;  /* 0x63400000e6077fae */ /* 0x0003e80009121844 */
[----:B------:R1:W-:Y:S01]  /*301b0*/  LDGSTS.E [R252+0x63800], desc[UR4][R26.64], P2 ;  /* 0x638000001afc7fae */ /* 0x0003e20009121844 */
[----:B---3--:R-:W-:-:S03]  /*301c0*/  IMAD.WIDE R236, R4, 0x4, R244 ;  /* 0x0000000404ec7825 */ /* 0x008fc600078e02f4 */
[----:B------:R-:W3:Y:S01]  /*301d0*/  LDL.LU.64 R244, [R1+0x7e0] ;  /* 0x0007e00001f47983 */ /* 0x000ee20000300a00 */
[----:B--2---:R-:W-:-:S03]  /*301e0*/  IMAD.WIDE R234, R4, 0x4, R246 ;  /* 0x0000000404ea7825 */ /* 0x004fc600078e02f6 */
[----:B------:R-:W2:Y:S04]  /*301f0*/  LDL.LU.64 R246, [R1+0x7d8] ;  /* 0x0007d80001f67983 */ /* 0x000ea80000300a00 */
[----:B------:R-:W-:Y:S04]  /*30200*/  STL.64 [R1+0xbf8], R236 ;  /* 0x000bf8ec01007387 */ /* 0x000fe80000100a00 */
[----:B------:R1:W-:Y:S02]  /*30210*/  STL.64 [R1+0xbf0], R234 ;  /* 0x000bf0ea01007387 */ /* 0x0003e40000100a00 */
[----:B-1----:R-:W-:-:S02]  /*30220*/  IMAD.WIDE R230, R4, 0x4, R22 ;  /* 0x0000000404e67825 */ /* 0x002fc400078e0216 */
[----:B------:R-:W-:Y:S04]  /*30230*/  LDGSTS.E [R233+0x63c00], desc[UR4][R236.64], P2 ;  /* 0x63c00000ece97fae */ /* 0x000fe80009121844 */
[----:B------:R-:W2:Y:S01]  /*30240*/  LDL.LU.64 R22, [R1+0x7d0] ;  /* 0x0007d00001167983 */ /* 0x000ea20000300a00 */
[----:B------:R-:W-:-:S03]  /*30250*/  IMAD.WIDE R26, R4, 0x4, R238 ;  /* 0x00000004041a7825 */ /* 0x000fc600078e02ee */
[----:B------:R1:W-:Y:S04]  /*30260*/  LDGSTS.E [R232+0x64000], desc[UR4][R234.64], P2 ;  /* 0x64000000eae87fae */ /* 0x0003e80009121844 */
[----:B------:R1:W-:Y:S04]  /*30270*/  STL.64 [R1+0xbe8], R26 ;  /* 0x000be81a01007387 */ /* 0x0003e80000100a00 */
[----:B------:R4:W-:Y:S04]  /*30280*/  STL.64 [R1+0xbe0], R230 ;  /* 0x000be0e601007387 */ /* 0x0009e80000100a00 */
[----:B------:R-:W-:Y:S01]  /*30290*/  LDGSTS.E [R7+0x64400], desc[UR4][R26.64], P2 ;  /* 0x644000001a077fae */ /* 0x000fe20009121844 */
[----:B-1----:R-:W-:-:S02]  /*302a0*/  VIADD R235, R6, 0x100000 ;  /* 0x0010000006eb7836 */ /* 0x002fc40000000000 */
[----:B------:R-:W-:Y:S01]  /*302b0*/  VIADD R234, R6, 0x100000 ;  /* 0x0010000006ea7836 */ /* 0x000fe20000000000 */
[----:B------:R1:W-:Y:S04]  /*302c0*/  LDGSTS.E [R252+0x64800], desc[UR4][R230.64], P2 ;  /* 0x64800000e6fc7fae */ /* 0x0003e80009121844 */
[----:B------:R-:W2:Y:S01]  /*302d0*/  LDL.LU.64 R26, [R1+0x7c8] ;  /* 0x0007c800011a7983 */ /* 0x000ea20000300a00 */
[----:B----4-:R-:W-:-:S03]  /*302e0*/  IMAD.WIDE R238, R4, 0x4, R248 ;  /* 0x0000000404ee7825 */ /* 0x010fc600078e02f8 */
[----:B------:R-:W4:Y:S01]  /*302f0*/  LDL.LU.64 R248, [R1+0x7c0] ;  /* 0x0007c00001f87983 */ /* 0x000f220000300a00 */
[----:B------:R-:W-:-:S03]  /*30300*/  IMAD.WIDE R236, R4, 0x4, R242 ;  /* 0x0000000404ec7825 */ /* 0x000fc600078e02f2 */
[----:B------:R-:W4:Y:S04]  /*30310*/  LDL.LU.64 R242, [R1+0x7b8] ;  /* 0x0007b80001f27983 */ /* 0x000f280000300a00 */
[----:B------:R3:W-:Y:S01]  /*30320*/  STL.64 [R1+0xbd8], R238 ;  /* 0x000bd8ee01007387 */ /* 0x0007e20000100a00 */
[----:B------:R-:W-:-:S03]  /*30330*/  IMAD.WIDE R232, R4, 0x4, R250 ;  /* 0x0000000404e87825 */ /* 0x000fc600078e02fa */
[----:B------:R-:W4:Y:S04]  /*30340*/  LDL.LU.64 R250, [R1+0x7b0] ;  /* 0x0007b00001fa7983 */ /* 0x000f280000300a00 */
[----:B------:R2:W-:Y:S04]  /*30350*/  STL.64 [R1+0xbd0], R236 ;  /* 0x000bd0ec01007387 */ /* 0x0005e80000100a00 */
[----:B------:R3:W-:Y:S01]  /*30360*/  LDGSTS.E [R235+0x64c00], desc[UR4][R238.64], P2 ;  /* 0x64c00000eeeb7fae */ /* 0x0007e20009121844 */
[----:B-1----:R-:W-:-:S03]  /*30370*/  IMAD.WIDE R230, R4, 0x4, R240 ;  /* 0x0000000404e67825 */ /* 0x002fc600078e02f0 */
[----:B------:R-:W-:Y:S04]  /*30380*/  STL.64 [R1+0xbc8], R232 ;  /* 0x000bc8e801007387 */ /* 0x000fe80000100a00 */
[----:B------:R2:W-:Y:S04]  /*30390*/  LDGSTS.E [R234+0x65000], desc[UR4][R236.64], P2 ;  /* 0x65000000ecea7fae */ /* 0x0005e80009121844 */
[----:B------:R-:W4:Y:S04]  /*303a0*/  LDL.LU.64 R240, [R1+0x7a8] ;  /* 0x0007a80001f07983 */ /* 0x000f280000300a00 */
[----:B------:R1:W-:Y:S04]  /*303b0*/  STL.64 [R1+0xbc0], R230 ;  /* 0x000bc0e601007387 */ /* 0x0003e80000100a00 */
[----:B------:R-:W-:Y:S04]  /*303c0*/  LDGSTS.E [R7+0x65400], desc[UR4][R232.64], P2 ;  /* 0x65400000e8077fae */ /* 0x000fe80009121844 */
[----:B------:R1:W-:Y:S01]  /*303d0*/  LDGSTS.E [R252+0x65800], desc[UR4][R230.64], P2 ;  /* 0x65800000e6fc7fae */ /* 0x0003e20009121844 */
[----:B---3--:R-:W-:-:S03]  /*303e0*/  IMAD.WIDE R238, R4, 0x4, R244 ;  /* 0x0000000404ee7825 */ /* 0x008fc600078e02f4 */
[----:B------:R-:W3:Y:S01]  /*303f0*/  LDL.LU.64 R244, [R1+0x7a0] ;  /* 0x0007a00001f47983 */ /* 0x000ee20000300a00 */
[----:B--2---:R-:W-:-:S03]  /*30400*/  IMAD.WIDE R234, R4, 0x4, R246 ;  /* 0x0000000404ea7825 */ /* 0x004fc600078e02f6 */
[----:B------:R-:W2:Y:S04]  /*30410*/  LDL.LU.64 R236, [R1+0x798] ;  /* 0x0007980001ec7983 */ /* 0x000ea80000300a00 */
[----:B------:R4:W-:Y:S04]  /*30420*/  STL.64 [R1+0xbb8], R238 ;  /* 0x000bb8ee01007387 */ /* 0x0009e80000100a00 */
[----:B------:R-:W2:Y:S04]  /*30430*/  LDL.LU.64 R246, [R1+0x790] ;  /* 0x0007900001f67983 */ /* 0x000ea80000300a00 */
[----:B------:R4:W-:Y:S01]  /*30440*/  STL.64 [R1+0xbb0], R234 ;  /* 0x000bb0ea01007387 */ /* 0x0009e20000100a00 */
[----:B-1----:R-:W-:-:S03]  /*30450*/  IMAD.WIDE R230, R4, 0x4, R22 ;  /* 0x0000000404e67825 */ /* 0x002fc600078e0216 */
[----:B------:R-:W2:Y:S01]  /*30460*/  LDL.LU.64 R22, [R1+0x788] ;  /* 0x0007880001167983 */ /* 0x000ea20000300a00 */
[C---:B------:R-:W-:Y:S02]  /*30470*/  VIADD R233, R6.reuse, 0x100000 ;  /* 0x0010000006e97836 */ /* 0x040fe40000000000 */
[----:B------:R-:W-:Y:S01]  /*30480*/  VIADD R232, R6, 0x100000 ;  /* 0x0010000006e87836 */ /* 0x000fe20000000000 */
[----:B------:R1:W-:Y:S04]  /*30490*/  STL.64 [R1+0xba8], R230 ;  /* 0x000ba8e601007387 */ /* 0x0003e80000100a00 */
[----:B------:R4:W-:Y:S04]  /*304a0*/  LDGSTS.E [R233+0x65c00], desc[UR4][R238.64], P2 ;  /* 0x65c00000eee97fae */ /* 0x0009e80009121844 */
[----:B------:R1:W-:Y:S04]  /*304b0*/  LDGSTS.E [R232+0x66000], desc[UR4][R234.64], P2 ;  /* 0x66000000eae87fae */ /* 0x0003e80009121844 */
[----:B------:R1:W-:Y:S01]  /*304c0*/  LDGSTS.E [R7+0x66400], desc[UR4][R230.64], P2 ;  /* 0x66400000e6077fae */ /* 0x0003e20009121844 */
        /* <DEDUP_REMOVED lines=10> */
[----:B------:R3:W-:Y:S04]  /*30570*/  LDGSTS.E [R233+0x66c00], desc[UR4][R238.64], P2 ;  /* 0x66c00000eee97fae */ /* 0x0007e80009121844 */
[----:B------:R-:W-:Y:S04]  /*30580*/  STL.64 [R1+0xb90], R234 ;  /* 0x000b90ea01007387 */ /* 0x000fe80000100a00 */
[----:B------:R1:W-:Y:S04]  /*30590*/  STL.64 [R1+0xb88], R230 ;  /* 0x000b88e601007387 */ /* 0x0003e80000100a00 */
[----:B------:R-:W-:Y:S01]  /*305a0*/  LDGSTS.E [R232+0x67000], desc[UR4][R234.64], P2 ;  /* 0x67000000eae87fae */ /* 0x000fe20009121844 */
[----:B------:R-:W-:-:S03]  /*305b0*/  IMAD.WIDE R26, R4, 0x4, R240 ;  /* 0x00000004041a7825 */ /* 0x000fc600078e02f0 */
[----:B------:R-:W4:Y:S04]  /*305c0*/  LDL.LU.64 R240, [R1+0x758] ;  /* 0x0007580001f07983 */ /* 0x000f280000300a00 */
[----:B------:R1:W-:Y:S04]  /*305d0*/  LDGSTS.E [R7+0x67400], desc[UR4][R230.64], P2 ;  /* 0x67400000e6077fae */ /* 0x0003e80009121844 */
[----:B------:R1:W-:Y:S04]  /*305e0*/  STL.64 [R1+0xb80], R26 ;  /* 0x000b801a01007387 */ /* 0x0003e80000100a00 */
[----:B------:R1:W-:Y:S01]  /*305f0*/  LDGSTS.E [R252+0x67800], desc[UR4][R26.64], P2 ;  /* 0x678000001afc7fae */ /* 0x0003e20009121844 */
[----:B---3--:R-:W-:-:S03]  /*30600*/  IMAD.WIDE R238, R4, 0x4, R244 ;  /* 0x0000000404ee7825 */ /* 0x008fc600078e02f4 */
[----:B------:R-:W3:Y:S01]  /*30610*/  LDL.LU.64 R244, [R1+0x748] ;  /* 0x0007480001f47983 */ /* 0x000ee20000300a00 */
[----:B--2---:R-:W-:-:S03]  /*30620*/  IMAD.WIDE R236, R4, 0x4, R236 ;  /* 0x0000000404ec7825 */ /* 0x004fc600078e02ec */
[----:B------:R4:W-:Y:S01]  /*30630*/  STL.64 [R1+0xb78], R238 ;  /* 0x000b78ee01007387 */ /* 0x0009e20000100a00 */
[----:B-1----:R-:W-:-:S03]  /*30640*/  IMAD.WIDE R230, R4, 0x4, R246 ;  /* 0x0000000404e67825 */ /* 0x002fc600078e02f6 */
[----:B------:R1:W-:Y:S04]  /*30650*/  STL.64 [R1+0xb70], R236 ;  /* 0x000b70ec01007387 */ /* 0x0003e80000100a00 */
[----:B------:R-:W2:Y:S04]  /*30660*/  LDL.LU.64 R232, [R1+0x740] ;  /* 0x0007400001e87983 */ /* 0x000ea80000300a00 */
[----:B------:R1:W-:Y:S01]  /*30670*/  STL.64 [R1+0xb68], R230 ;  /* 0x000b68e601007387 */ /* 0x0003e20000100a00 */
[----:B------:R-:W-:-:S03]  /*30680*/  IMAD.WIDE R26, R4, 0x4, R22 ;  /* 0x00000004041a7825 */ /* 0x000fc600078e0216 */
[----:B------:R-:W2:Y:S04]  /*30690*/  LDL.LU.64 R22, [R1+0x730] ;  /* 0x0007300001167983 */ /* 0x000ea80000300a00 */
[----:B------:R1:W-:Y:S04]  /*306a0*/  STL.64 [R1+0xb60], R26 ;  /* 0x000b601a01007387 */ /* 0x0003e80000100a00 */
[----:B------:R-:W2:Y:S01]  /*306b0*/  LDL.LU.64 R246, [R1+0x728] ;  /* 0x0007280001f67983 */ /* 0x000ea20000300a00 */
[C---:B------:R-:W-:Y:S02]  /*306c0*/  VIADD R235, R6.reuse, 0x100000 ;  /* 0x0010000006eb7836 */ /* 0x040fe40000000000 */
[----:B------:R-:W-:-:S03]  /*306d0*/  VIADD R234, R6, 0x100000 ;  /* 0x0010000006ea7836 */ /* 0x000fc60000000000 */
[----:B------:R4:W-:Y:S04]  /*306e0*/  LDGSTS.E [R235+0x67c00], desc[UR4][R238.64], P2 ;  /* 0x67c00000eeeb7fae */ /* 0x0009e80009121844 */
[----:B------:R1:W-:Y:S04]  /*306f0*/  LDGSTS.E [R234+0x70000], desc[UR4][R236.64], P2 ;  /* 0x70000000ecea7fae */ /* 0x0003e80009121844 */
[----:B------:R1:W-:Y:S04]  /*30700*/  LDGSTS.E [R7+0x70400], desc[UR4][R230.64], P2 ;  /* 0x70400000e6077fae */ /* 0x0003e80009121844 */
[----:B------:R1:W-:Y:S01]  /*30710*/  LDGSTS.E [R252+0x70800], desc[UR4][R26.64], P2 ;  /* 0x708000001afc7fae */ /* 0x0003e20009121844 */
[----:B----4-:R-:W-:-:S03]  /*30720*/  IMAD.WIDE R238, R4, 0x4, R248 ;  /* 0x0000000404ee7825 */ /* 0x010fc600078e02f8 */
[----:B------:R-:W4:Y:S01]  /*30730*/  LDL.LU.64 R248, [R1+0x720] ;  /* 0x0007200001f87983 */ /* 0x000f220000300a00 */
[----:B-1----:R-:W-:-:S03]  /*30740*/  IMAD.WIDE R236, R4, 0x4, R242 ;  /* 0x0000000404ec7825 */ /* 0x002fc600078e02f2 */
[----:B------:R-:W4:Y:S04]  /*30750*/  LDL.LU.64 R242, [R1+0x718] ;  /* 0x0007180001f27983 */ /* 0x000f280000300a00 */
[----:B------:R-:W-:Y:S01]  /*30760*/  STL.64 [R1+0xb58], R238 ;  /* 0x000b58ee01007387 */ /* 0x000fe20000100a00 */
[----:B------:R-:W-:-:S03]  /*30770*/  IMAD.WIDE R230, R4, 0x4, R250 ;  /* 0x0000000404e67825 */ /* 0x000fc600078e02fa */
[----:B------:R-:W4:Y:S04]  /*30780*/  LDL.LU.64 R250, [R1+0x708] ;  /* 0x0007080001fa7983 */ /* 0x000f280000300a00 */
[----:B------:R1:W-:Y:S04]  /*30790*/  STL.64 [R1+0xb50], R236 ;  /* 0x000b50ec01007387 */ /* 0x0003e80000100a00 */
[----:B------:R-:W-:Y:S04]  /*307a0*/  LDGSTS.E [R235+0x70c00], desc[UR4][R238.64], P2 ;  /* 0x70c00000eeeb7fae */ /* 0x000fe80009121844 */
[----:B------:R-:W-:Y:S04]  /*307b0*/  STL.64 [R1+0xb48], R230 ;  /* 0x000b48e601007387 */ /* 0x000fe80000100a00 */
[----:B------:R3:W-:Y:S01]  /*307c0*/  LDGSTS.E [R234+0x71000], desc[UR4][R236.64], P2 ;  /* 0x71000000ecea7fae */ /* 0x0007e20009121844 */
[----:B------:R-:W-:-:S03]  /*307d0*/  IMAD.WIDE R26, R4, 0x4, R240 ;  /* 0x00000004041a7825 */ /* 0x000fc600078e02f0 */
[----:B------:R-:W-:Y:S04]  /*307e0*/  LDGSTS.E [R7+0x71400], desc[UR4][R230.64], P2 ;  /* 0x71400000e6077fae */ /* 0x000fe80009121844 */
[----:B------:R2:W-:Y:S04]  /*307f0*/  LDGSTS.E [R252+0x71800], desc[UR4][R26.64], P2 ;  /* 0x718000001afc7fae */ /* 0x0005e80009121844 */
[----:B-1----:R-:W4:Y:S04]  /*30800*/  LDL.LU.64 R236, [R1+0x6f8] ;  /* 0x0006f80001ec7983 */ /* 0x002f280000300a00 */
[----:B------:R1:W-:Y:S01]  /*30810*/  STL.64 [R1+0xb40], R26 ;  /* 0x000b401a01007387 */ /* 0x0003e20000100a00 */
[----:B---3--:R-:W-:-:S03]  /*30820*/  IMAD.WIDE R234, R4, 0x4, R244 ;  /* 0x0000000404ea7825 */ /* 0x008fc600078e02f4 */
[----:B------:R-:W3:Y:S04]  /*30830*/  LDL.LU.64 R244, [R1+0x6e8] ;  /* 0x0006e80001f47983 */ /* 0x000ee80000300a00 */
[----:B------:R-:W3:Y:S04]  /*30840*/  LDL.LU.64 R240, [R1+0x6d8] ;  /* 0x0006d80001f07983 */ /* 0x000ee80000300a00 */
[----:B------:R-:W3:Y:S01]  /*30850*/  LDL.LU.64 R238, [R1+0x6c8] ;  /* 0x0006c80001ee7983 */ /* 0x000ee20000300a00 */
[----:B--2---:R-:W-:-:S03]  /*30860*/  IMAD.WIDE R232, R4, 0x4, R232 ;  /* 0x0000000404e87825 */ /* 0x004fc600078e02e8 */
[----:B------:R-:W-:Y:S04]  /*30870*/  STL.64 [R1+0xb38], R234 ;  /* 0x000b38ea01007387 */ /* 0x000fe80000100a00 */
[----:B------:R-:W-:Y:S01]  /*30880*/  STL.64 [R1+0xb30], R232 ;  /* 0x000b30e801007387 */ /* 0x000fe20000100a00 */
[----:B------:R-:W-:-:S04]  /*30890*/  IMAD.WIDE R22, R4, 0x4, R22 ;  /* 0x0000000404167825 */ /* 0x000fc800078e0216 */
[----:B-1----:R-:W-:Y:S01]  /*308a0*/  IMAD.WIDE R26, R4, 0x4, R246 ;  /* 0x00000004041a7825 */ /* 0x002fe200078e02f6 */
[----:B------:R1:W-:Y:S04]  /*308b0*/  STL.64 [R1+0xb28], R22 ;  /* 0x000b281601007387 */ /* 0x0003e80000100a00 */
[----:B------:R2:W-:Y:S04]  /*308c0*/  STL.64 [R1+0xb20], R26 ;  /* 0x000b201a01007387 */ /* 0x0005e80000100a00 */
[----:B------:R-:W3:Y:S01]  /*308d0*/  LDL.LU.64 R246, [R1+0x6b8] ;  /* 0x0006b80001f67983 */ /* 0x000ee20000300a00 */
[C---:B------:R-:W-:Y:S01]  /*308e0*/  VIADD R231, R6.reuse, 0x100000 ;  /* 0x0010000006e77836 */ /* 0x040fe20000000000 */
[----:B------:R-:W-:-:S04]  /*308f0*/  IADD3 R230, R6, 0x100000, RZ ;  /* 0x0010000006e67810 */ /* 0x000fc80007ffe0ff */
[----:B------:R-:W-:Y:S04]  /*30900*/  LDGSTS.E [R231+0x71c00], desc[UR4][R234.64], P2 ;  /* 0x71c00000eae77fae */ /* 0x000fe80009121844 */
[----:B------:R-:W-:Y:S04]  /*30910*/  LDGSTS.E [R230+0x72000], desc[UR4][R232.64], P2 ;  /* 0x72000000e8e67fae */ /* 0x000fe80009121844 */
[----:B------:R1:W-:Y:S04]  /*30920*/  LDGSTS.E [R7+0x72400], desc[UR4][R22.64], P2 ;  /* 0x7240000016077fae */ /* 0x0003e80009121844 */
[----:B------:R2:W-:Y:S01]  /*30930*/  LDGSTS.E [R252+0x72800], desc[UR4][R26.64], P2 ;  /* 0x728000001afc7fae */ /* 0x0005e20009121844 */
[----:B-1----:R-:W-:-:S02]  /*30940*/  VIADD R23, R6, 0x100000 ;  /* 0x0010000006177836 */ /* 0x002fc40000000000 */
[----:B------:R-:W-:Y:S02]  /*30950*/  VIADD R22, R6, 0x100000 ;  /* 0x0010000006167836 */ /* 0x000fe40000000000 */
[C---:B----4-:R-:W-:Y:S02]  /*30960*/  IMAD.WIDE R234, R4.reuse, 0x4, R248 ;  /* 0x0000000404ea7825 */ /* 0x050fe400078e02f8 */
[----:B------:R-:W4:Y:S02]  /*30970*/  LDL.LU.64 R248, [R1+0x6a8] ;  /* 0x0006a80001f87983 */ /* 0x000f240000300a00 */
[C---:B------:R-:W-:Y:S02]  /*30980*/  IMAD.WIDE R232, R4.reuse, 0x4, R242 ;  /* 0x0000000404e87825 */ /* 0x040fe400078e02f2 */
[----:B------:R-:W4:Y:S04]  /*30990*/  LDL.LU.64 R242, [R1+0x698] ;  /* 0x0006980001f27983 */ /* 0x000f280000300a00 */
[----:B------:R-:W-:Y:S01]  /*309a0*/  STL.64 [R1+0xb18], R234 ;  /* 0x000b18ea01007387 */ /* 0x000fe20000100a00 */
[----:B------:R-:W-:-:S03]  /*309b0*/  IMAD.WIDE R230, R4, 0x4, R250 ;  /* 0x0000000404e67825 */ /* 0x000fc600078e02fa */
[----:B------:R-:W4:Y:S04]  /*309c0*/  LDL.LU.64 R250, [R1+0x688] ;  /* 0x0006880001fa7983 */ /* 0x000f280000300a00 */
[----:B------:R1:W-:Y:S04]  /*309d0*/  STL.64 [R1+0xb10], R232 ;  /* 0x000b10e801007387 */ /* 0x0003e80000100a00 */
[----:B------:R-:W-:Y:S04]  /*309e0*/  LDGSTS.E [R23+0x72c00], desc[UR4][R234.64], P2 ;  /* 0x72c00000ea177fae */ /* 0x000fe80009121844 */
[----:B------:R1:W-:Y:S04]  /*309f0*/  STL.64 [R1+0xb08], R230 ;  /* 0x000b08e601007387 */ /* 0x0003e80000100a00 */
[----:B------:R1:W-:Y:S04]  /*30a00*/  LDGSTS.E [R22+0x73000], desc[UR4][R232.64], P2 ;  /* 0x73000000e8167fae */ /* 0x0003e80009121844 */
[----:B------:R-:W-:Y:S01]  /*30a10*/  LDGSTS.E [R7+0x73400], desc[UR4][R230.64], P2 ;  /* 0x73400000e6077fae */ /* 0x000fe20009121844 */
[----:B--2---:R-:W-:-:S03]  /*30a20*/  IMAD.WIDE R26, R4, 0x4, R236 ;  /* 0x00000004041a7825 */ /* 0x004fc600078e02ec */
[----:B------:R-:W2:Y:S04]  /*30a30*/  LDL.LU.64 R22, [R1+0x678] ;  /* 0x0006780001167983 */ /* 0x000ea80000300a00 */
[----:B------:R1:W-:Y:S04]  /*30a40*/  STL.64 [R1+0xb00], R26 ;  /* 0x000b001a01007387 */ /* 0x0003e80000100a00 */
[----:B------:R1:W-:Y:S01]  /*30a50*/  LDGSTS.E [R252+0x73800], desc[UR4][R26.64], P2 ;  /* 0x738000001afc7fae */ /* 0x0003e20009121844 */
[----:B---3--:R-:W-:-:S04]  /*30a60*/  IMAD.WIDE R244, R4, 0x4, R244 ;  /* 0x0000000404f47825 */ /* 0x008fc800078e02f4 */
[----:B------:R-:W-:-:S04]  /*30a70*/  IMAD.WIDE R240, R4, 0x4, R240 ;  /* 0x0000000404f07825 */ /* 0x000fc800078e02f0 */
[C---:B-1----:R-:W-:Y:S02]  /*30a80*/  IMAD.WIDE R232, R4.reuse, 0x4, R238 ;  /* 0x0000000404e87825 */ /* 0x042fe400078e02ee */
[----:B------:R-:W3:Y:S04]  /*30a90*/  LDL.LU.64 R238, [R1+0x668] ;  /* 0x0006680001ee7983 */ /* 0x000ee80000300a00 */
[----:B------:R-:W-:Y:S04]  /*30aa0*/  STL.64 [R1+0xaf8], R244 ;  /* 0x000af8f401007387 */ /* 0x000fe80000100a00 */
[----:B------:R-:W3:Y:S04]  /*30ab0*/  LDL.LU.64 R236, [R1+0x658] ;  /* 0x0006580001ec7983 */ /* 0x000ee80000300a00 */
[----:B------:R-:W-:Y:S04]  /*30ac0*/  STL.64 [R1+0xaf0], R240 ;  /* 0x000af0f001007387 */ /* 0x000fe80000100a00 */
[----:B------:R-:W3:Y:S04]  /*30ad0*/  LDL.LU.64 R230, [R1+0x648] ;  /* 0x0006480001e67983 */ /* 0x000ee80000300a00 */
[----:B------:R1:W-:Y:S01]  /*30ae0*/  STL.64 [R1+0xae8], R232 ;  /* 0x000ae8e801007387 */ /* 0x0003e20000100a00 */
[----:B------:R-:W-:-:S03]  /*30af0*/  IMAD.WIDE R26, R4, 0x4, R246 ;  /* 0x00000004041a7825 */ /* 0x000fc600078e02f6 */
[----:B------:R-:W3:Y:S01]  /*30b00*/  LDL.LU.64 R246, [R1+0x638] ;  /* 0x0006380001f67983 */ /* 0x000ee20000300a00 */
[C---:B------:R-:W-:Y:S02]  /*30b10*/  VIADD R235, R6.reuse, 0x100000 ;  /* 0x0010000006eb7836 */ /* 0x040fe40000000000 */
[----:B------:R-:W-:-:S03]  /*30b20*/  VIADD R234, R6, 0x100000 ;  /* 0x0010000006ea7836 */ /* 0x000fc60000000000 */
[----:B------:R-:W-:Y:S04]  /*30b30*/  LDGSTS.E [R235+0x73c00], desc[UR4][R244.64], P2 ;  /* 0x73c00000f4eb7fae */ /* 0x000fe80009121844 */
[----:B------:R-:W-:Y:S04]  /*30b40*/  LDGSTS.E [R234+0x74000], desc[UR4][R240.64], P2 ;  /* 0x74000000f0ea7fae */ /* 0x000fe80009121844 */
[----:B------:R1:W-:Y:S04]  /*30b50*/  LDGSTS.E [R7+0x74400], desc[UR4][R232.64], P2 ;  /* 0x74400000e8077fae */ /* 0x0003e80009121844 */
[----:B------:R4:W-:Y:S04]  /*30b60*/  STL.64 [R1+0xae0], R26 ;  /* 0x000ae01a01007387 */ /* 0x0009e80000100a00 */
        /* <DEDUP_REMOVED lines=11> */
[----:B------:R-:W-:Y:S04]  /*30c20*/  STL.64 [R1+0xac8], R26 ;  /* 0x000ac81a01007387 */ /* 0x000fe80000100a00 */
[----:B------:R-:W-:Y:S04]  /*30c30*/  LDGSTS.E [R233+0x74c00], desc[UR4][R244.64], P2 ;  /* 0x74c00000f4e97fae */ /* 0x000fe80009121844 */
[----:B------:R-:W4:Y:S04]  /*30c40*/  LDL.LU.64 R250, [R1+0x5f8] ;  /* 0x0005f80001fa7983 */ /* 0x000f280000300a00 */
[----:B------:R-:W-:Y:S04]  /*30c50*/  LDGSTS.E [R232+0x75000], desc[UR4][R240.64], P2 ;  /* 0x75000000f0e87fae */ /* 0x000fe80009121844 */
[----:B------:R3:W-:Y:S01]  /*30c60*/  LDGSTS.E [R7+0x75400], desc[UR4][R26.64], P2 ;  /* 0x754000001a077fae */ /* 0x0007e20009121844 */
[----:B--2---:R-:W-:-:S05]  /*30c70*/  IMAD.WIDE R22, R4, 0x4, R22 ;  /* 0x0000000404167825 */ /* 0x004fca00078e0216 */
[----:B------:R2:W-:Y:S04]  /*30c80*/  STL.64 [R1+0xac0], R22 ;  /* 0x000ac01601007387 */ /* 0x0005e80000100a00 */
[----:B-1----:R-:W4:Y:S04]  /*30c90*/  LDL.LU.64 R240, [R1+0x5e8] ;  /* 0x0005e80001f07983 */ /* 0x002f280000300a00 */
[----:B------:R-:W4:Y:S04]  /*30ca0*/  LDL.LU.64 R244, [R1+0x5d0] ;  /* 0x0005d00001f47983 */ /* 0x000f280000300a00 */
[----:B------:R-:W-:Y:S01]  /*30cb0*/  LDGSTS.E [R252+0x75800], desc[UR4][R22.64], P2 ;  /* 0x7580000016fc7fae */ /* 0x000fe20009121844 */
[----:B---3--:R-:W-:-:S03]  /*30cc0*/  IMAD.WIDE R238, R4, 0x4, R238 ;  /* 0x0000000404ee7825 */ /* 0x008fc600078e02ee */
[----:B--2---:R-:W2:Y:S01]  /*30cd0*/  LDL.LU.64 R22, [R1+0x5e0] ;  /* 0x0005e00001167983 */ /* 0x004ea20000300a00 */
[----:B------:R-:W-:-:S03]  /*30ce0*/  IMAD.WIDE R236, R4, 0x4, R236 ;  /* 0x0000000404ec7825 */ /* 0x000fc600078e02ec */
[----:B------:R4:W-:Y:S01]  /*30cf0*/  STL.64 [R1+0xab8], R238 ;  /* 0x000ab8ee01007387 */ /* 0x0009e20000100a00 */
[----:B------:R-:W-:-:S03]  /*30d00*/  IMAD.WIDE R230, R4, 0x4, R230 ;  /* 0x0000000404e67825 */ /* 0x000fc600078e02e6 */
[----:B------:R1:W-:Y:S04]  /*30d10*/  STL.64 [R1+0xab0], R236 ;  /* 0x000ab0ec01007387 */ /* 0x0003e80000100a00 */
[----:B------:R3:W-:Y:S04]  /*30d20*/  STL.64 [R1+0xaa8], R230 ;  /* 0x000aa8e601007387 */ /* 0x0007e80000100a00 */
[----:B------:R4:W-:Y:S04]  /*30d30*/  LDGSTS.E [R233+0x75c00], desc[UR4][R238.64], P2 ;  /* 0x75c00000eee97fae */ /* 0x0009e80009121844 */
[----:B------:R1:W-:Y:S04]  /*30d40*/  LDGSTS.E [R232+0x76000], desc[UR4][R236.64], P2 ;  /* 0x76000000ece87fae */ /* 0x0003e80009121844 */
[----:B------:R3:W-:Y:S01]  /*30d50*/  LDGSTS.E [R7+0x76400], desc[UR4][R230.64], P2 ;  /* 0x76400000e6077fae */ /* 0x0007e20009121844 */
[----:B------:R-:W-:-:S05]  /*30d60*/  IMAD.WIDE R26, R4, 0x4, R246 ;  /* 0x00000004041a7825 */ /* 0x000fca00078e02f6 */
[----:B------:R3:W-:Y:S04]  /*30d70*/  STL.64 [R1+0xaa0], R26 ;  /* 0x000aa01a01007387 */ /* 0x0007e80000100a00 */
[----:B------:R-:W2:Y:S04]  /*30d80*/  LDL.LU.64 R246, [R1+0x5c0] ;  /* 0x0005c00001f67983 */ /* 0x000ea80000300a00 */
[----:B------:R3:W-:Y:S01]  /*30d90*/  LDGSTS.E [R252+0x76800], desc[UR4][R26.64], P2 ;  /* 0x768000001afc7fae */ /* 0x0007e20009121844 */
[----:B----4-:R-:W-:-:S03]  /*30da0*/  IMAD.WIDE R238, R4, 0x4, R248 ;  /* 0x0000000404ee7825 */ /* 0x010fc600078e02f8 */
[----:B------:R-:W4:Y:S01]  /*30db0*/  LDL.LU.64 R248, [R1+0x5b0] ;  /* 0x0005b00001f87983 */ /* 0x000f220000300a00 */
[----:B-1----:R-:W-:-:S03]  /*30dc0*/  IMAD.WIDE R236, R4, 0x4, R242 ;  /* 0x0000000404ec7825 */ /* 0x002fc600078e02f2 */
[----:B------:R-:W4:Y:S04]  /*30dd0*/  LDL.LU.64 R242, [R1+0x5a0] ;  /* 0x0005a00001f27983 */ /* 0x000f280000300a00 */
[----:B------:R1:W-:Y:S01]  /*30de0*/  STL.64 [R1+0xa98], R238 ;  /* 0x000a98ee01007387 */ /* 0x0003e20000100a00 */
[----:B---3--:R-:W-:-:S03]  /*30df0*/  IMAD.WIDE R230, R4, 0x4, R234 ;  /* 0x0000000404e67825 */ /* 0x008fc600078e02ea */
[----:B------:R-:W3:Y:S04]  /*30e00*/  LDL.LU.64 R234, [R1+0x590] ;  /* 0x0005900001ea7983 */ /* 0x000ee80000300a00 */
[----:B------:R1:W-:Y:S04]  /*30e10*/  LDGSTS.E [R233+0x76c00], desc[UR4][R238.64], P2 ;  /* 0x76c00000eee97fae */ /* 0x0003e80009121844 */
[----:B------:R-:W-:Y:S04]  /*30e20*/  STL.64 [R1+0xa90], R236 ;  /* 0x000a90ec01007387 */ /* 0x000fe80000100a00 */
[----:B------:R-:W-:Y:S01]  /*30e30*/  LDGSTS.E [R232+0x77000], desc[UR4][R236.64], P2 ;  /* 0x77000000ece87fae */ /* 0x000fe20009121844 */
[----:B------:R-:W-:-:S03]  /*30e40*/  IMAD.WIDE R26, R4, 0x4, R250 ;  /* 0x00000004041a7825 */ /* 0x000fc600078e02fa */
[----:B------:R1:W-:Y:S04]  /*30e50*/  STL.64 [R1+0xa88], R230 ;  /* 0x000a88e601007387 */ /* 0x0003e80000100a00 */
[----:B------:R1:W-:Y:S04]  /*30e60*/  LDGSTS.E [R7+0x77400], desc[UR4][R230.64], P2 ;  /* 0x77400000e6077fae */ /* 0x0003e80009121844 */
[----:B------:R-:W3:Y:S04]  /*30e70*/  LDL.LU.64 R250, [R1+0x580] ;  /* 0x0005800001fa7983 */ /* 0x000ee80000300a00 */
[----:B------:R2:W-:Y:S04]  /*30e80*/  STL.64 [R1+0xa80], R26 ;  /* 0x000a801a01007387 */ /* 0x0005e80000100a00 */
[----:B------:R2:W-:Y:S01]  /*30e90*/  LDGSTS.E [R252+0x77800], desc[UR4][R26.64], P2 ;  /* 0x778000001afc7fae */ /* 0x0005e20009121844 */
[----:B-1----:R-:W-:-:S04]  /*30ea0*/  IMAD.WIDE R238, R4, 0x4, R240 ;  /* 0x0000000404ee7825 */ /* 0x002fc800078e02f0 */
[C---:B------:R-:W-:Y:S01]  /*30eb0*/  IMAD.WIDE R230, R4.reuse, 0x4, R244 ;  /* 0x0000000404e67825 */ /* 0x040fe200078e02f4 */
[----:B------:R-:W-:Y:S03]  /*30ec0*/  STL.64 [R1+0xa78], R238 ;  /* 0x000a78ee01007387 */ /* 0x000fe60000100a00 */
[C---:B--2---:R-:W-:Y:S02]  /*30ed0*/  IMAD.WIDE R244, R4.reuse, 0x4, R22 ;  /* 0x0000000404f47825 */ /* 0x044fe400078e0216 */
[----:B------:R-:W2:Y:S04]  /*30ee0*/  LDL.LU.64 R22, [R1+0x570] ;  /* 0x0005700001167983 */ /* 0x000ea80000300a00 */
[----:B------:R-:W-:Y:S04]  /*30ef0*/  STL.64 [R1+0xa70], R230 ;  /* 0x000a70e601007387 */ /* 0x000fe80000100a00 */
[----:B------:R-:W2:Y:S04]  /*30f00*/  LDL.LU.64 R240, [R1+0x560] ;  /* 0x0005600001f07983 */ /* 0x000ea80000300a00 */
[----:B------:R4:W-:Y:S04]  /*30f10*/  STL.64 [R1+0xa68], R244 ;  /* 0x000a68f401007387 */ /* 0x0009e80000100a00 */
[----:B------:R-:W2:Y:S01]  /*30f20*/  LDL.LU.64 R232, [R1+0x550] ;  /* 0x0005500001e87983 */ /* 0x000ea20000300a00 */
[----:B------:R-:W-:-:S03]  /*30f30*/  IMAD.WIDE R26, R4, 0x4, R246 ;  /* 0x00000004041a7825 */ /* 0x000fc600078e02f6 */
[----:B------:R-:W2:Y:S01]  /*30f40*/  LDL.LU.64 R246, [R1+0x540] ;  /* 0x0005400001f67983 */ /* 0x000ea20000300a00 */
[----:B------:R-:W-:Y:S02]  /*30f50*/  VIADD R237, R6, 0x100000 ;  /* 0x0010000006ed7836 */ /* 0x000fe40000000000 */
[C---:B------:R-:W-:Y:S02]  /*30f60*/  VIADD R236, R5.reuse, 0x100000 ;  /* 0x0010000005ec7836 */ /* 0x040fe40000000000 */
[C---:B------:R-:W-:Y:S01]  /*30f70*/  VIADD R7, R5.reuse, 0x100000 ;  /* 0x0010000005077836 */ /* 0x040fe20000000000 */
[----:B------:R1:W-:Y:S01]  /*30f80*/  LDGSTS.E [R237+0x77c00], desc[UR4][R244.64], P2 ;  /* 0x77c00000f4ed7fae */ /* 0x0003e20009121844 */
[----:B------:R-:W-:-:S03]  /*30f90*/  VIADD R252, R5, 0x100000 ;  /* 0x0010000005fc7836 */ /* 0x000fc60000000000 */
[----:B------:R4:W-:Y:S04]  /*30fa0*/  LDGSTS.E [R236+0x60100], desc[UR4][R238.64], P2 ;  /* 0x60100000eeec7fae */ /* 0x0009e80009121844 */
[----:B------:R3:W-:Y:S04]  /*30fb0*/  STL.64 [R1+0xa60], R26 ;  /* 0x000a601a01007387 */ /* 0x0007e80000100a00 */
[----:B------:R3:W-:Y:S01]  /*30fc0*/  LDGSTS.E [R7+0x60500], desc[UR4][R230.64], P2 ;  /* 0x60500000e6077fae */ /* 0x0007e20009121844 */
[----:B-1----:R-:W-:-:S03]  /*30fd0*/  VIADD R237, R5, 0x100000 ;  /* 0x0010000005ed7836 */ /* 0x002fc60000000000 */
[----:B------:R1:W-:Y:S01]  /*30fe0*/  LDGSTS.E [R252+0x60900], desc[UR4][R26.64], P2 ;  /* 0x609000001afc7fae */ /* 0x0003e20009121844 */
[----:B----4-:R-:W-:-:S03]  /*30ff0*/  IMAD.WIDE R244, R4, 0x4, R248 ;  /* 0x0000000404f47825 */ /* 0x010fc600078e02f8 */
[----:B------:R-:W4:Y:S01]  /*31000*/  LDL.LU.64 R248, [R1+0x530] ;  /* 0x0005300001f87983 */ /* 0x000f220000300a00 */
[----:B------:R-:W-:-:S03]  /*31010*/  IMAD.WIDE R238, R4, 0x4, R242 ;  /* 0x0000000404ee7825 */ /* 0x000fc600078e02f2 */
[----:B------:R-:W4:Y:S04]  /*31020*/  LDL.LU.64 R242, [R1+0x520] ;  /* 0x0005200001f27983 */ /* 0x000f280000300a00 */
[----:B------:R2:W-:Y:S01]  /*31030*/  STL.64 [R1+0xa58], R244 ;  /* 0x000a58f401007387 */ /* 0x0005e20000100a00 */
[----:B---3--:R-:W-:-:S03]  /*31040*/  IMAD.WIDE R230, R4, 0x4, R234 ;  /* 0x0000000404e67825 */ /* 0x008fc600078e02ea */
[----:B------:R-:W3:Y:S04]  /*31050*/  LDL.LU.64 R234, [R1+0x510] ;  /* 0x0005100001ea7983 */ /* 0x000ee80000300a00 */
[----:B------:R2:W-:Y:S04]  /*31060*/  STL.64 [R1+0xa50], R238 ;  /* 0x000a50ee01007387 */ /* 0x0005e80000100a00 */
[----:B------:R2:W-:Y:S04]  /*31070*/  STL.64 [R1+0xa48], R230 ;  /* 0x000a48e601007387 */ /* 0x0005e80000100a00 */
[----:B------:R2:W-:Y:S04]  /*31080*/  LDGSTS.E [R237+0x60d00], desc[UR4][R244.64], P2 ;  /* 0x60d00000f4ed7fae */ /* 0x0005e80009121844 */
[----:B------:R2:W-:Y:S04]  /*31090*/  LDGSTS.E [R236+0x61100], desc[UR4][R238.64], P2 ;  /* 0x61100000eeec7fae */ /* 0x0005e80009121844 */
[----:B------:R2:W-:Y:S01]  /*310a0*/  LDGSTS.E [R7+0x61500], desc[UR4][R230.64], P2 ;  /* 0x61500000e6077fae */ /* 0x0005e20009121844 */
[----:B-1----:R-:W-:-:S03]  /*310b0*/  IMAD.WIDE R26, R4, 0x4, R250 ;  /* 0x00000004041a7825 */ /* 0x002fc600078e02fa */
[----:B------:R-:W3:Y:S04]  /*310c0*/  LDL.LU.64 R250, [R1+0x500] ;  /* 0x0005000001fa7983 */ /* 0x000ee80000300a00 */
[----:B------:R1:W-:Y:S04]  /*310d0*/  STL.64 [R1+0xa40], R26 ;  /* 0x000a401a01007387 */ /* 0x0003e80000100a00 */
[----:B------:R1:W-:Y:S01]  /*310e0*/  LDGSTS.E [R252+0x61900], desc[UR4][R26.64], P2 ;  /* 0x619000001afc7fae */ /* 0x0003e20009121844 */
[----:B--2---:R-:W-:-:S03]  /*310f0*/  IMAD.WIDE R244, R4, 0x4, R22 ;  /* 0x0000000404f47825 */ /* 0x004fc600078e0216 */
[----:B------:R-:W2:Y:S04]  /*31100*/  LDL.LU.64 R22, [R1+0x4f0] ;  /* 0x0004f00001167983 */ /* 0x000ea80000300a00 */
[----:B------:R4:W-:Y:S01]  /*31110*/  LDGSTS.E [R237+0x61d00], desc[UR4][R244.64], P2 ;  /* 0x61d00000f4ed7fae */ /* 0x0009e20009121844 */
[----:B------:R-:W-:-:S03]  /*31120*/  IMAD.WIDE R238, R4, 0x4, R240 ;  /* 0x0000000404ee7825 */ /* 0x000fc600078e02f0 */
[----:B------:R-:W2:Y:S04]  /*31130*/  LDL.LU.64 R240, [R1+0x4e0] ;  /* 0x0004e00001f07983 */ /* 0x000ea80000300a00 */
[----:B------:R4:W-:Y:S01]  /*31140*/  STL.64 [R1+0xa38], R244 ;  /* 0x000a38f401007387 */ /* 0x0009e20000100a00 */
[----:B------:R-:W-:-:S03]  /*31150*/  IMAD.WIDE R230, R4, 0x4, R232 ;  /* 0x0000000404e67825 */ /* 0x000fc600078e02e8 */
[----:B------:R-:W2:Y:S04]  /*31160*/  LDL.LU.64 R232, [R1+0x4d0] ;  /* 0x0004d00001e87983 */ /* 0x000ea80000300a00 */
[----:B------:R4:W-:Y:S04]  /*31170*/  STL.64 [R1+0xa30], R238 ;  /* 0x000a30ee01007387 */ /* 0x0009e80000100a00 */
[----:B------:R3:W-:Y:S04]  /*31180*/  STL.64 [R1+0xa28], R230 ;  /* 0x000a28e601007387 */ /* 0x0007e80000100a00 */
[----:B------:R4:W-:Y:S04]  /*31190*/  LDGSTS.E [R236+0x62100], desc[UR4][R238.64], P2 ;  /* 0x62100000eeec7fae */ /* 0x0009e80009121844 */
[----:B------:R3:W-:Y:S01]  /*311a0*/  LDGSTS.E [R7+0x62500], desc[UR4][R230.64], P2 ;  /* 0x62500000e6077fae */ /* 0x0007e20009121844 */
[----:B-1----:R-:W-:-:S03]  /*311b0*/  IMAD.WIDE R26, R4, 0x4, R246 ;  /* 0x00000004041a7825 */ /* 0x002fc600078e02f6 */
[----:B------:R-:W2:Y:S04]  /*311c0*/  LDL.LU.64 R246, [R1+0x4c0] ;  /* 0x0004c00001f67983 */ /* 0x000ea80000300a00 */
[----:B------:R1:W-:Y:S04]  /*311d0*/  STL.64 [R1+0xa20], R26 ;  /* 0x000a201a01007387 */ /* 0x0003e80000100a00 */
        /* <DEDUP_REMOVED lines=9> */
[----:B------:R2:W-:Y:S04]  /*31270*/  LDGSTS.E [R237+0x62d00], desc[UR4][R244.64], P2 ;  /* 0x62d00000f4ed7fae */ /* 0x0005e80009121844 */
[----:B------:R2:W-:Y:S04]  /*31280*/  STL.64 [R1+0xa08], R230 ;  /* 0x000a08e601007387 */ /* 0x0005e80000100a00 */
[----:B------:R2:W-:Y:S04]  /*31290*/  LDGSTS.E [R236+0x63100], desc[UR4][R238.64], P2 ;  /* 0x63100000eeec7fae */ /* 0x0005e80009121844 */
[----:B------:R-:W-:Y:S01]  /*312a0*/  LDGSTS.E [R7+0x63500], desc[UR4][R230.64], P2 ;  /* 0x63500000e6077fae */ /* 0x000fe20009121844 */
        /* <DEDUP_REMOVED lines=11> */
[----:B------:R4:W-:Y:S04]  /*31360*/  STL.64 [R1+0x9f0], R238 ;  /* 0x0009f0ee01007387 */ /* 0x0009e80000100a00 */
[----:B------:R-:W2:Y:S04]  /*31370*/  LDL.LU.64 R230, [R1+0x450] ;  /* 0x0004500001e67983 */ /* 0x000ea80000300a00 */
[----:B------:R3:W-:Y:S04]  /*31380*/  STL.64 [R1+0x9e8], R232 ;  /* 0x0009e8e801007387 */ /* 0x0007e80000100a00 */
[----:B------:R4:W-:Y:S04]  /*31390*/  LDGSTS.E [R236+0x64100], desc[UR4][R238.64], P2 ;  /* 0x64100000eeec7fae */ /* 0x0009e80009121844 */
[----:B------:R3:W-:Y:S01]  /*313a0*/  LDGSTS.E [R7+0x64500], desc[UR4][R232.64], P2 ;  /* 0x64500000e8077fae */ /* 0x0007e20009121844 */
[----:B-1----:R-:W-:-:S05]  /*313b0*/  IMAD.WIDE R26, R4, 0x4, R246 ;  /* 0x00000004041a7825 */ /* 0x002fca00078e02f6 */
[----:B------:R1:W-:Y:S04]  /*313c0*/  STL.64 [R1+0x9e0], R26 ;  /* 0x0009e01a01007387 */ /* 0x0003e80000100a00 */
[----:B------:R-:W2:Y:S04]  /*313d0*/  LDL.LU.64 R246, [R1+0x440] ;  /* 0x0004400001f67983 */ /* 0x000ea80000300a00 */
        /* <DEDUP_REMOVED lines=10> */
[----:B------:R-:W-:Y:S04]  /*31480*/  STL.64 [R1+0x9c8], R232 ;  /* 0x0009c8e801007387 */ /* 0x000fe80000100a00 */
[----:B------:R2:W-:Y:S04]  /*31490*/  LDGSTS.E [R236+0x65100], desc[UR4][R238.64], P2 ;  /* 0x65100000eeec7fae */ /* 0x0005e80009121844 */
[----:B------:R-:W-:Y:S01]  /*314a0*/  LDGSTS.E [R7+0x65500], desc[UR4][R232.64], P2 ;  /* 0x65500000e8077fae */ /* 0x000fe20009121844 */
[----:B-1----:R-:W-:-:S03]  /*314b0*/  IMAD.WIDE R26, R4, 0x4, R250 ;  /* 0x00000004041a7825 */ /* 0x002fc600078e02fa */
[----:B------:R-:W3:Y:S04]  /*314c0*/  LDL.LU.64 R250, [R1+0x400] ;  /* 0x0004000001fa7983 */ /* 0x000ee80000300a00 */
[----:B------:R1:W-:Y:S04]  /*314d0*/  STL.64 [R1+0x9c0], R26 ;  /* 0x0009c01a01007387 */ /* 0x0003e80000100a00 */
[----:B------:R1:W-:Y:S01]  /*314e0*/  LDGSTS.E [R252+0x65900], desc[UR4][R26.64], P2 ;  /* 0x659000001afc7fae */ /* 0x0003e20009121844 */
[----:B--2---:R-:W-:-:S03]  /*314f0*/  IMAD.WIDE R244, R4, 0x4, R22 ;  /* 0x0000000404f47825 */ /* 0x004fc600078e0216 */
[----:B------:R-:W2:Y:S01]  /*31500*/  LDL.LU.64 R22, [R1+0x3f0] ;  /* 0x0003f00001167983 */ /* 0x000ea20000300a00 */
[----:B------:R-:W-:-:S03]  /*31510*/  IMAD.WIDE R236, R4, 0x4, R240 ;  /* 0x0000000404ec7825 */ /* 0x000fc600078e02f0 */
[----:B------:R-:W2:Y:S04]  /*31520*/  LDL.LU.64 R240, [R1+0x3e0] ;  /* 0x0003e00001f07983 */ /* 0x000ea80000300a00 */
[----:B------:R4:W-:Y:S04]  /*31530*/  STL.64 [R1+0x9b8], R244 ;  /* 0x0009b8f401007387 */ /* 0x0009e80000100a00 */
[----:B------:R-:W2:Y:S01]  /*31540*/  LDL.LU.64 R238, [R1+0x3d0] ;  /* 0x0003d00001ee7983 */ /* 0x000ea20000300a00 */
[----:B------:R-:W-:-:S03]  /*31550*/  IMAD.WIDE R230, R4, 0x4, R230 ;  /* 0x0000000404e67825 */ /* 0x000fc600078e02e6 */
[----:B------:R4:W-:Y:S04]  /*31560*/  STL.64 [R1+0x9b0], R236 ;  /* 0x0009b0ec01007387 */ /* 0x0009e80000100a00 */
        /* <DEDUP_REMOVED lines=17> */
[----:B------:R-:W-:Y:S04]  /*31680*/  STL.64 [R1+0x990], R236 ;  /* 0x000990ec01007387 */ /* 0x000fe80000100a00 */
[----:B------:R2:W-:Y:S04]  /*31690*/  LDGSTS.E [R233+0x66d00], desc[UR4][R244.64], P2 ;  /* 0x66d00000f4e97fae */ /* 0x0005e80009121844 */
[----:B------:R1:W-:Y:S04]  /*316a0*/  STL.64 [R1+0x988], R230 ;  /* 0x000988e601007387 */ /* 0x0003e80000100a00 */
[----:B------:R1:W-:Y:S04]  /*316b0*/  LDGSTS.E [R232+0x67100], desc[UR4][R236.64], P2 ;  /* 0x67100000ece87fae */ /* 0x0003e80009121844 */
[----:B------:R-:W-:Y:S01]  /*316c0*/  LDGSTS.E [R7+0x67500], desc[UR4][R230.64], P2 ;  /* 0x67500000e6077fae */ /* 0x000fe20009121844 */
[----:B------:R-:W-:-:S03]  /*316d0*/  IMAD.WIDE R26, R4, 0x4, R250 ;  /* 0x00000004041a7825 */ /* 0x000fc600078e02fa */
[----:B------:R-:W3:Y:S04]  /*316e0*/  LDL.LU.64 R250, [R1+0x380] ;  /* 0x0003800001fa7983 */ /* 0x000ee80000300a00 */
[----:B------:R1:W-:Y:S04]  /*316f0*/  STL.64 [R1+0x980], R26 ;  /* 0x0009801a01007387 */ /* 0x0003e80000100a00 */
[----:B------:R1:W-:Y:S01]  /*31700*/  LDGSTS.E [R252+0x67900], desc[UR4][R26.64], P2 ;  /* 0x679000001afc7fae */ /* 0x0003e20009121844 */
[----:B--2---:R-:W-:-:S03]  /*31710*/  IMAD.WIDE R244, R4, 0x4, R22 ;  /* 0x0000000404f47825 */ /* 0x004fc600078e0216 */
[----:B------:R-:W2:Y:S01]  /*31720*/  LDL.LU.64 R22, [R1+0x370] ;  /* 0x0003700001167983 */ /* 0x000ea20000300a00 */
[----:B------:R-:W-:-:S03]  /*31730*/  IMAD.WIDE R240, R4, 0x4, R240 ;  /* 0x0000000404f07825 */ /* 0x000fc600078e02f0 */
[----:B------:R4:W-:Y:S01]  /*31740*/  STL.64 [R1+0x978], R244 ;  /* 0x000978f401007387 */ /* 0x0009e20000100a00 */
[----:B-1----:R-:W-:-:S03]  /*31750*/  IMAD.WIDE R232, R4, 0x4, R238 ;  /* 0x0000000404e87825 */ /* 0x002fc600078e02ee */
[----:B------:R-:W2:Y:S04]  /*31760*/  LDL.LU.64 R238, [R1+0x360] ;  /* 0x0003600001ee7983 */ /* 0x000ea80000300a00 */
[----:B------:R1:W-:Y:S04]  /*31770*/  STL.64 [R1+0x970], R240 ;  /* 0x000970f001007387 */ /* 0x0003e80000100a00 */
[----:B------:R3:W-:Y:S04]  /*31780*/  STL.64 [R1+0x968], R232 ;  /* 0x000968e801007387 */ /* 0x0007e80000100a00 */
[----:B------:R-:W2:Y:S01]  /*31790*/  LDL.LU.64 R230, [R1+0x350] ;  /* 0x0003500001e67983 */ /* 0x000ea20000300a00 */
[----:B------:R-:W-:-:S05]  /*317a0*/  IMAD.WIDE R26, R4, 0x4, R246 ;  /* 0x00000004041a7825 */ /* 0x000fca00078e02f6 */
        /* <DEDUP_REMOVED lines=15> */
[----:B------:R2:W-:Y:S04]  /*318a0*/  STL.64 [R1+0x950], R240 ;  /* 0x000950f001007387 */ /* 0x0005e80000100a00 */
[----:B------:R-:W-:Y:S04]  /*318b0*/  STL.64 [R1+0x948], R232 ;  /* 0x000948e801007387 */ /* 0x000fe80000100a00 */
[----:B------:R-:W-:Y:S04]  /*318c0*/  LDGSTS.E [R237+0x70d00], desc[UR4][R244.64], P2 ;  /* 0x70d00000f4ed7fae */ /* 0x000fe80009121844 */
[----:B------:R2:W-:Y:S04]  /*318d0*/  LDGSTS.E [R236+0x71100], desc[UR4][R240.64], P2 ;  /* 0x71100000f0ec7fae */ /* 0x0005e80009121844 */
[----:B------:R-:W-:Y:S01]  /*318e0*/  LDGSTS.E [R7+0x71500], desc[UR4][R232.64], P2 ;  /* 0x71500000e8077fae */ /* 0x000fe20009121844 */
[----:B------:R-:W-:-:S03]  /*318f0*/  IMAD.WIDE R26, R4, 0x4, R250 ;  /* 0x00000004041a7825 */ /* 0x000fc600078e02fa */
[----:B------:R-:W3:Y:S04]  /*31900*/  LDL.LU.64 R250, [R1+0x308] ;  /* 0x0003080001fa7983 */ /* 0x000ee80000300a00 */
[----:B------:R2:W-:Y:S04]  /*31910*/  STL.64 [R1+0x940], R26 ;  /* 0x0009401a01007387 */ /* 0x0005e80000100a00 */
[----:B-1----:R-:W3:Y:S04]  /*31920*/  LDL.LU.64 R244, [R1+0x300] ;  /* 0x0003000001f47983 */ /* 0x002ee80000300a00 */
[----:B------:R1:W-:Y:S01]  /*31930*/  LDGSTS.E [R252+0x71900], desc[UR4][R26.64], P2 ;  /* 0x719000001afc7fae */ /* 0x0003e20009121844 */
[----:B--2---:R-:W-:-:S03]  /*31940*/  IMAD.WIDE R240, R4, 0x4, R22 ;  /* 0x0000000404f07825 */ /* 0x004fc600078e0216 */
[----:B------:R-:W2:Y:S04]  /*31950*/  LDL.LU.64 R22, [R1+0x2f8] ;  /* 0x0002f80001167983 */ /* 0x000ea80000300a00 */
[----:B------:R4:W-:Y:S01]  /*31960*/  STL.64 [R1+0x938], R240 ;  /* 0x000938f001007387 */ /* 0x0009e20000100a00 */
[----:B------:R-:W-:-:S03]  /*31970*/  IMAD.WIDE R236, R4, 0x4, R238 ;  /* 0x0000000404ec7825 */ /* 0x000fc600078e02ee */
[----:B------:R-:W2:Y:S04]  /*31980*/  LDL.LU.64 R238, [R1+0x2f0] ;  /* 0x0002f00001ee7983 */ /* 0x000ea80000300a00 */
[----:B------:R4:W-:Y:S01]  /*31990*/  STL.64 [R1+0x930], R236 ;  /* 0x000930ec01007387 */ /* 0x0009e20000100a00 */
[----:B------:R-:W-:-:S05]  /*319a0*/  IMAD.WIDE R230, R4, 0x4, R230 ;  /* 0x0000000404e67825 */ /* 0x000fca00078e02e6 */
[----:B------:R3:W-:Y:S01]  /*319b0*/  STL.64 [R1+0x928], R230 ;  /* 0x000928e601007387 */ /* 0x0007e20000100a00 */
[----:B-1----:R-:W-:-:S05]  /*319c0*/  IMAD.WIDE R26, R4, 0x4, R246 ;  /* 0x00000004041a7825 */ /* 0x002fca00078e02f6 */
[----:B------:R1:W-:Y:S04]  /*319d0*/  STL.64 [R1+0x920], R26 ;  /* 0x0009201a01007387 */ /* 0x0003e80000100a00 */
[----:B------:R-:W2:Y:S01]  /*319e0*/  LDL.LU.64 R246, [R1+0x2e8] ;  /* 0x0002e80001f67983 */ /* 0x000ea20000300a00 */
[C---:B------:R-:W-:Y:S01]  /*319f0*/  IADD3 R233, R5.reuse, 0x100000, RZ ;  /* 0x0010000005e97810 */ /* 0x040fe20007ffe0ff */
[----:B------:R-:W-:-:S04]  /*31a00*/  VIADD R232, R5, 0x100000 ;  /* 0x0010000005e87836 */ /* 0x000fc80000000000 */
        /* <DEDUP_REMOVED lines=12> */
[----:B------:R1:W-:Y:S04]  /*31ad0*/  STL.64 [R1+0x908], R230 ;  /* 0x000908e601007387 */ /* 0x0003e80000100a00 */
[----:B------:R2:W-:Y:S04]  /*31ae0*/  LDGSTS.E [R233+0x72d00], desc[UR4][R240.64], P2 ;  /* 0x72d00000f0e97fae */ /* 0x0005e80009121844 */
[----:B------:R-:W-:Y:S04]  /*31af0*/  LDGSTS.E [R232+0x73100], desc[UR4][R236.64], P2 ;  /* 0x73100000ece87fae */ /* 0x000fe80009121844 */
[----:B------:R1:W-:Y:S01]  /*31b00*/  LDGSTS.E [R7+0x73500], desc[UR4][R230.64], P2 ;  /* 0x73500000e6077fae */ /* 0x0003e20009121844 */
[----:B------:R-:W-:-:S03]  /*31b10*/  IMAD.WIDE R26, R4, 0x4, R250 ;  /* 0x00000004041a7825 */ /* 0x000fc600078e02fa */
[----:B------:R-:W3:Y:S01]  /*31b20*/  LDL.LU.64 R250, [R1+0x2c8] ;  /* 0x0002c80001fa7983 */ /* 0x000ee20000300a00 */
[----:B------:R-:W-:-:S03]  /*31b30*/  IMAD.WIDE R244, R4, 0x4, R244 ;  /* 0x0000000404f47825 */ /* 0x000fc600078e02f4 */
[----:B------:R1:W-:Y:S04]  /*31b40*/  STL.64 [R1+0x900], R26 ;  /* 0x0009001a01007387 */ /* 0x0003e80000100a00 */
[----:B------:R1:W-:Y:S04]  /*31b50*/  LDGSTS.E [R252+0x73900], desc[UR4][R26.64], P2 ;  /* 0x739000001afc7fae */ /* 0x0003e80009121844 */
[----:B------:R4:W-:Y:S01]  /*31b60*/  LDGSTS.E [R233+0x73d00], desc[UR4][R244.64], P2 ;  /* 0x73d00000f4e97fae */ /* 0x0009e20009121844 */
[----:B--2---:R-:W-:-:S03]  /*31b70*/  IMAD.WIDE R240, R4, 0x4, R22 ;  /* 0x0000000404f07825 */ /* 0x004fc600078e0216 */
[----:B------:R-:W2:Y:S04]  /*31b80*/  LDL.LU.64 R22, [R1+0x2c0] ;  /* 0x0002c00001167983 */ /* 0x000ea80000300a00 */
[----:B------:R4:W-:Y:S04]  /*31b90*/  STL.64 [R1+0x8f8], R244 ;  /* 0x0008f8f401007387 */ /* 0x0009e80000100a00 */
[----:B------:R4:W-:Y:S01]  /*31ba0*/  LDGSTS.E [R232+0x74100], desc[UR4][R240.64], P2 ;  /* 0x74100000f0e87fae */ /* 0x0009e20009121844 */
[----:B-1----:R-:W-:-:S03]  /*31bb0*/  IMAD.WIDE R230, R4, 0x4, R238 ;  /* 0x0000000404e67825 */ /* 0x002fc600078e02ee */
[----:B------:R-:W2:Y:S04]  /*31bc0*/  LDL.LU.64 R238, [R1+0x2b8] ;  /* 0x0002b80001ee7983 */ /* 0x000ea80000300a00 */
[----:B------:R1:W-:Y:S04]  /*31bd0*/  STL.64 [R1+0x8f0], R240 ;  /* 0x0008f0f001007387 */ /* 0x0003e80000100a00 */
[----:B------:R-:W2:Y:S04]  /*31be0*/  LDL.LU.64 R236, [R1+0x2b0] ;  /* 0x0002b00001ec7983 */ /* 0x000ea80000300a00 */
[----:B------:R3:W-:Y:S04]  /*31bf0*/  STL.64 [R1+0x8e8], R230 ;  /* 0x0008e8e601007387 */ /* 0x0007e80000100a00 */
[----:B------:R3:W-:Y:S01]  /*31c00*/  LDGSTS.E [R7+0x74500], desc[UR4][R230.64], P2 ;  /* 0x74500000e6077fae */ /* 0x0007e20009121844 */
[----:B------:R-:W-:-:S03]  /*31c10*/  IMAD.WIDE R26, R4, 0x4, R246 ;  /* 0x00000004041a7825 */ /* 0x000fc600078e02f6 */
[----:B------:R-:W2:Y:S04]  /*31c20*/  LDL.LU.64 R246, [R1+0x2a8] ;  /* 0x0002a80001f67983 */ /* 0x000ea80000300a00 */
[----:B------:R3:W-:Y:S04]  /*31c30*/  STL.64 [R1+0x8e0], R26 ;  /* 0x0008e01a01007387 */ /* 0x0007e80000100a00 */
        /* <DEDUP_REMOVED lines=9> */
[----:B------:R2:W-:Y:S04]  /*31cd0*/  STL.64 [R1+0x8c8], R230 ;  /* 0x0008c8e601007387 */ /* 0x0005e80000100a00 */
[----:B------:R-:W-:Y:S04]  /*31ce0*/  LDGSTS.E [R233+0x74d00], desc[UR4][R244.64], P2 ;  /* 0x74d00000f4e97fae */ /* 0x000fe80009121844 */
[----:B------:R2:W-:Y:S04]  /*31cf0*/  LDGSTS.E [R232+0x75100], desc[UR4][R240.64], P2 ;  /* 0x75100000f0e87fae */ /* 0x0005e80009121844 */
[----:B------:R2:W-:Y:S01]  /*31d00*/  LDGSTS.E [R7+0x75500], desc[UR4][R230.64], P2 ;  /* 0x75500000e6077fae */ /* 0x0005e20009121844 */
[----:B------:R-:W-:-:S03]  /*31d10*/  IMAD.WIDE R26, R4, 0x4, R250 ;  /* 0x00000004041a7825 */ /* 0x000fc600078e02fa */
[----:B-1----:R-:W3:Y:S04]  /*31d20*/  LDL.LU.64 R244, [R1+0x288] ;  /* 0x0002880001f47983 */ /* 0x002ee80000300a00 */
[----:B------:R1:W-:Y:S04]  /*31d30*/  STL.64 [R1+0x8c0], R26 ;  /* 0x0008c01a01007387 */ /* 0x0003e80000100a00 */
[----:B------:R-:W3:Y:S04]  /*31d40*/  LDL.LU.64 R250, [R1+0x280] ;  /* 0x0002800001fa7983 */ /* 0x000ee80000300a00 */
[----:B------:R1:W-:Y:S01]  /*31d50*/  LDGSTS.E [R252+0x75900], desc[UR4][R26.64], P2 ;  /* 0x759000001afc7fae */ /* 0x0003e20009121844 */
[----:B--2---:R-:W-:-:S03]  /*31d60*/  IMAD.WIDE R240, R4, 0x4, R22 ;  /* 0x0000000404f07825 */ /* 0x004fc600078e0216 */
[----:B------:R-:W2:Y:S04]  /*31d70*/  LDL.LU.64 R22, [R1+0x278] ;  /* 0x0002780001167983 */ /* 0x000ea80000300a00 */
[----:B------:R4:W-:Y:S04]  /*31d80*/  STL.64 [R1+0x8b8], R240 ;  /* 0x0008b8f001007387 */ /* 0x0009e80000100a00 */
[----:B------:R4:W-:Y:S01]  /*31d90*/  LDGSTS.E [R233+0x75d00], desc[UR4][R240.64], P2 ;  /* 0x75d00000f0e97fae */ /* 0x0009e20009121844 */
[----:B------:R-:W-:-:S05]  /*31da0*/  IMAD.WIDE R238, R4, 0x4, R238 ;  /* 0x0000000404ee7825 */ /* 0x000fca00078e02ee */
[----:B------:R4:W-:Y:S01]  /*31db0*/  STL.64 [R1+0x8b0], R238 ;  /* 0x0008b0ee01007387 */ /* 0x0009e20000100a00 */
[----:B------:R-:W-:-:S03]  /*31dc0*/  IMAD.WIDE R230, R4, 0x4, R236 ;  /* 0x0000000404e67825 */ /* 0x000fc600078e02ec */
[----:B------:R4:W-:Y:S04]  /*31dd0*/  LDGSTS.E [R232+0x76100], desc[UR4][R238.64], P2 ;  /* 0x76100000eee87fae */ /* 0x0009e80009121844 */
[----:B------:R-:W2:Y:S04]  /*31de0*/  LDL.LU.64 R236, [R1+0x270] ;  /* 0x0002700001ec7983 */ /* 0x000ea80000300a00 */
[----:B------:R3:W-:Y:S04]  /*31df0*/  STL.64 [R1+0x8a8], R230 ;  /* 0x0008a8e601007387 */ /* 0x0007e80000100a00 */
        /* <DEDUP_REMOVED lines=9> */
[----:B------:R-:W-:Y:S01]  /*31e90*/  STL.64 [R1+0x898], R240 ;  /* 0x000898f001007387 */ /* 0x000fe20000100a00 */
[----:B---3--:R-:W-:-:S03]  /*31ea0*/  IMAD.WIDE R230, R4, 0x4, R234 ;  /* 0x0000000404e67825 */ /* 0x008fc600078e02ea */
[----:B------:R-:W3:Y:S04]  /*31eb0*/  LDL.LU.64 R234, [R1+0x250] ;  /* 0x0002500001ea7983 */ /* 0x000ee80000300a00 */
[----:B------:R-:W-:Y:S04]  /*31ec0*/  LDGSTS.E [R233+0x76d00], desc[UR4][R240.64], P2 ;  /* 0x76d00000f0e97fae */ /* 0x000fe80009121844 */
[----:B------:R1:W-:Y:S04]  /*31ed0*/  STL.64 [R1+0x890], R238 ;  /* 0x000890ee01007387 */ /* 0x0003e80000100a00 */
[----:B------:R1:W-:Y:S04]  /*31ee0*/  LDGSTS.E [R232+0x77100], desc[UR4][R238.64], P2 ;  /* 0x77100000eee87fae */ /* 0x0003e80009121844 */
[----:B------:R2:W-:Y:S04]  /*31ef0*/  STL.64 [R1+0x888], R230 ;  /* 0x000888e601007387 */ /* 0x0005e80000100a00 */
[----:B------:R2:W-:Y:S01]  /*31f00*/  LDGSTS.E [R7+0x77500], desc[UR4][R230.64], P2 ;  /* 0x77500000e6077fae */ /* 0x0005e20009121844 */
[----:B-1----:R-:W-:-:S03]  /*31f10*/  IMAD.WIDE R26, R4, 0x4, R244 ;  /* 0x00000004041a7825 */ /* 0x002fc600078e02f4 */
[----:B------:R-:W3:Y:S01]  /*31f20*/  LDL.LU.64 R244, [R1+0x248] ;  /* 0x0002480001f47983 */ /* 0x000ee20000300a00 */
[----:B------:R-:W-:-:S03]  /*31f30*/  IMAD.WIDE R238, R4, 0x4, R250 ;  /* 0x0000000404ee7825 */ /* 0x000fc600078e02fa */
[----:B------:R1:W-:Y:S04]  /*31f40*/  STL.64 [R1+0x880], R26 ;  /* 0x0008801a01007387 */ /* 0x0003e80000100a00 */
[----:B------:R-:W-:Y:S04]  /*31f50*/  STL.64 [R1+0x878], R238 ;  /* 0x000878ee01007387 */ /* 0x000fe80000100a00 */
[----:B------:R1:W-:Y:S01]  /*31f60*/  LDGSTS.E [R252+0x77900], desc[UR4][R26.64], P2 ;  /* 0x779000001afc7fae */ /* 0x0003e20009121844 */
[----:B--2---:R-:W-:-:S03]  /*31f70*/  IMAD.WIDE R240, R4, 0x4, R22 ;  /* 0x0000000404f07825 */ /* 0x004fc600078e0216 */
[----:B------:R-:W2:Y:S04]  /*31f80*/  LDL.LU.64 R22, [R1+0x240] ;  /* 0x0002400001167983 */ /* 0x000ea80000300a00 */
[----:B------:R-:W2:Y:S04]  /*31f90*/  LDL.LU.64 R250, [R1+0x238] ;  /* 0x0002380001fa7983 */ /* 0x000ea80000300a00 */
[----:B------:R4:W-:Y:S01]  /*31fa0*/  STL.64 [R1+0x870], R240 ;  /* 0x000870f001007387 */ /* 0x0009e20000100a00 */
[----:B------:R-:W-:-:S03]  /*31fb0*/  IMAD.WIDE R230, R4, 0x4, R236 ;  /* 0x0000000404e67825 */ /* 0x000fc600078e02ec */
[----:B------:R1:W-:Y:S04]  /*31fc0*/  LDGSTS.E [R233+0x77d00], desc[UR4][R240.64], P2 ;  /* 0x77d00000f0e97fae */ /* 0x0003e80009121844 */
[----:B------:R-:W2:Y:S04]  /*31fd0*/  LDL.LU.64 R236, [R1+0x230] ;  /* 0x0002300001ec7983 */ /* 0x000ea80000300a00 */
[----:B------:R3:W-:Y:S01]  /*31fe0*/  STL.64 [R1+0x868], R230 ;  /* 0x000868e601007387 */ /* 0x0007e20000100a00 */
[----:B-1----:R-:W-:-:S03]  /*31ff0*/  IMAD.WIDE R26, R4, 0x4, R246 ;  /* 0x00000004041a7825 */ /* 0x002fc600078e02f6 */
[----:B------:R-:W2:Y:S01]  /*32000*/  LDL.LU.64 R246, [R1+0x228] ;  /* 0x0002280001f67983 */ /* 0x000ea20000300a00 */
[C---:B------:R-:W-:Y:S02]  /*32010*/  VIADD R232, R3.reuse, 0x100000 ;  /* 0x0010000003e87836 */ /* 0x040fe40000000000 */
[C---:B------:R-:W-:Y:S01]  /*32020*/  VIADD R7, R3.reuse, 0x100000 ;  /* 0x0010000003077836 */ /* 0x040fe20000000000 */
[----:B------:R1:W-:Y:S01]  /*32030*/  STL.64 [R1+0x860], R26 ;  /* 0x0008601a01007387 */ /* 0x0003e20000100a00 */
[----:B------:R-:W-:-:S03]  /*32040*/  VIADD R252, R3, 0x100000 ;  /* 0x0010000003fc7836 */ /* 0x000fc60000000000 */
[----:B------:R1:W-:Y:S04]  /*32050*/  LDGSTS.E [R232+0x60200], desc[UR4][R238.64], P2 ;  /* 0x60200000eee87fae */ /* 0x0003e80009121844 */
[----:B------:R3:W-:Y:S01]  /*32060*/  LDGSTS.E [R7+0x60600], desc[UR4][R230.64], P2 ;  /* 0x60600000e6077fae */ /* 0x0007e20009121844 */
[----:B------:R-:W-:-:S03]  /*32070*/  VIADD R233, R3, 0x100000 ;  /* 0x0010000003e97836 */ /* 0x000fc60000000000 */
        /* <DEDUP_REMOVED lines=13> */
[----:B------:R-:W-:-:S03]  /*32150*/  IMAD.WIDE R26, R4, 0x4, R244 ;  /* 0x00000004041a7825 */ /* 0x000fc600078e02f4 */
[----:B------:R-:W3:Y:S04]  /*32160*/  LDL.LU.64 R244, [R1+0x208] ;  /* 0x0002080001f47983 */ /* 0x000ee80000300a00 */
[----:B------:R1:W-:Y:S04]  /*32170*/  STL.64 [R1+0x840], R26 ;  /* 0x0008401a01007387 */ /* 0x0003e80000100a00 */
[----:B------:R1:W-:Y:S01]  /*32180*/  LDGSTS.E [R252+0x61a00], desc[UR4][R26.64], P2 ;  /* 0x61a000001afc7fae */ /* 0x0003e20009121844 */
[----:B--2---:R-:W-:-:S03]  /*32190*/  IMAD.WIDE R240, R4, 0x4, R22 ;  /* 0x0000000404f07825 */ /* 0x004fc600078e0216 */
[----:B------:R-:W2:Y:S01]  /*321a0*/  LDL.LU.64 R22, [R1+0x200] ;  /* 0x0002000001167983 */ /* 0x000ea20000300a00 */
[----:B-1----:R-:W-:-:S03]  /*321b0*/  IMAD.WIDE R238, R4, 0x4, R250 ;  /* 0x0000000404ee7825 */ /* 0x002fc600078e02fa */
[----:B------:R-:W2:Y:S04]  /*321c0*/  LDL.LU.64 R250, [R1+0x1f8] ;  /* 0x0001f80001fa7983 */ /* 0x000ea80000300a00 */
[----:B------:R4:W-:Y:S04]  /*321d0*/  STL.64 [R1+0x838], R240 ;  /* 0x000838f001007387 */ /* 0x0009e80000100a00 */
[----:B------:R4:W-:Y:S04]  /*321e0*/  LDGSTS.E [R233+0x61e00], desc[UR4][R240.64], P2 ;  /* 0x61e00000f0e97fae */ /* 0x0009e80009121844 */
[----:B------:R1:W-:Y:S01]  /*321f0*/  LDGSTS.E [R232+0x62200], desc[UR4][R238.64], P2 ;  /* 0x62200000eee87fae */ /* 0x0003e20009121844 */
[----:B------:R-:W-:-:S03]  /*32200*/  IMAD.WIDE R230, R4, 0x4, R236 ;  /* 0x0000000404e67825 */ /* 0x000fc600078e02ec */
[----:B------:R-:W2:Y:S04]  /*32210*/  LDL.LU.64 R236, [R1+0x1f0] ;  /* 0x0001f00001ec7983 */ /* 0x000ea80000300a00 */
[----:B------:R1:W-:Y:S04]  /*32220*/  STL.64 [R1+0x830], R238 ;  /* 0x000830ee01007387 */ /* 0x0003e80000100a00 */
[----:B------:R-:W-:Y:S04]  /*32230*/  STL.64 [R1+0x828], R230 ;  /* 0x000828e601007387 */ /* 0x000fe80000100a00 */
[----:B------:R-:W-:Y:S01]  /*32240*/  LDGSTS.E [R7+0x62600], desc[UR4][R230.64], P2 ;  /* 0x62600000e6077fae */ /* 0x000fe20009121844 */
        /* <DEDUP_REMOVED lines=8> */
[----:B------:R-:W-:Y:S01]  /*322d0*/  STL.64 [R1+0x818], R240 ;  /* 0x000818f001007387 */ /* 0x000fe20000100a00 */
[----:B---3--:R-:W-:-:S03]  /*322e0*/  IMAD.WIDE R26, R4, 0x4, R234 ;  /* 0x00000004041a7825 */ /* 0x008fc600078e02ea */
[----:B------:R-:W-:Y:S04]  /*322f0*/  STL.64 [R1+0x810], R238 ;  /* 0x000810ee01007387 */ /* 0x000fe80000100a00 */
[----:B------:R-:W3:Y:S04]  /*32300*/  LDL.LU.64 R234, [R1+0x1d0] ;  /* 0x0001d00001ea7983 */ /* 0x000ee80000300a00 */
[----:B------:R1:W-:Y:S04]  /*32310*/  LDGSTS.E [R233+0x62e00], desc[UR4][R240.64], P2 ;  /* 0x62e00000f0e97fae */ /* 0x0003e80009121844 */
[----:B------:R1:W-:Y:S04]  /*32320*/  STL.64 [R1+0x808], R26 ;  /* 0x0008081a01007387 */ /* 0x0003e80000100a00 */
[----:B------:R-:W-:Y:S04]  /*32330*/  LDGSTS.E [R232+0x63200], desc[UR4][R238.64], P2 ;  /* 0x63200000eee87fae */ /* 0x000fe80009121844 */
[----:B------:R-:W-:Y:S01]  /*32340*/  LDGSTS.E [R7+0x63600], desc[UR4][R26.64], P2 ;  /* 0x636000001a077fae */ /* 0x000fe20009121844 */
[----:B------:R-:W-:-:S05]  /*32350*/  IMAD.WIDE R230, R4, 0x4, R244 ;  /* 0x0000000404e67825 */ /* 0x000fca00078e02f4 */
[----:B------:R2:W-:Y:S04]  /*32360*/  STL.64 [R1+0x800], R230 ;  /* 0x000800e601007387 */ /* 0x0005e80000100a00 */
[----:B------:R2:W-:Y:S04]  /*32370*/  LDGSTS.E [R252+0x63a00], desc[UR4][R230.64], P2 ;  /* 0x63a00000e6fc7fae */ /* 0x0005e80009121844 */
[----:B-1----:R-:W3:Y:S01]  /*32380*/  LDL.LU.64 R26, [R1+0x1c8] ;  /* 0x0001c800011a7983 */ /* 0x002ee20000300a00 */
[----:B--2---:R-:W-:-:S03]  /*32390*/  IMAD.WIDE R244, R4, 0x4, R22 ;  /* 0x0000000404f47825 */ /* 0x004fc600078e0216 */
[----:B------:R-:W2:Y:S01]  /*323a0*/  LDL.LU.64 R22, [R1+0x1c0] ;  /* 0x0001c00001167983 */ /* 0x000ea20000300a00 */
[----:B------:R-:W-:-:S03]  /*323b0*/  IMAD.WIDE R240, R4, 0x4, R250 ;  /* 0x0000000404f07825 */ /* 0x000fc600078e02fa */
[----:B------:R-:W2:Y:S04]  /*323c0*/  LDL.LU.64 R250, [R1+0x1b8] ;  /* 0x0001b80001fa7983 */ /* 0x000ea80000300a00 */
[----:B------:R4:W-:Y:S04]  /*323d0*/  STL.64 [R1+0x7f8], R244 ;  /* 0x0007f8f401007387 */ /* 0x0009e80000100a00 */
[----:B------:R-:W2:Y:S04]  /*323e0*/  LDL.LU.64 R232, [R1+0x1b0] ;  /* 0x0001b00001e87983 */ /* 0x000ea80000300a00 */
[----:B------:R1:W-:Y:S01]  /*323f0*/  STL.64 [R1+0x7f0], R240 ;  /* 0x0007f0f001007387 */ /* 0x0003e20000100a00 */
[----:B------:R-:W-:-:S05]  /*32400*/  IMAD.WIDE R236, R4, 0x4, R236 ;  /* 0x0000000404ec7825 */ /* 0x000fca00078e02ec */
[----:B------:R1:W-:Y:S01]  /*32410*/  STL.64 [R1+0x7e8], R236 ;  /* 0x0007e8ec01007387 */ /* 0x0003e20000100a00 */
[----:B------:R-:W-:-:S03]  /*32420*/  IMAD.WIDE R230, R4, 0x4, R246 ;  /* 0x0000000404e67825 */ /* 0x000fc600078e02f6 */
[----:B------:R-:W2:Y:S01]  /*32430*/  LDL.LU.64 R246, [R1+0x1a8] ;  /* 0x0001a80001f67983 */ /* 0x000ea20000300a00 */
[C---:B------:R-:W-:Y:S02]  /*32440*/  VIADD R239, R3.reuse, 0x100000 ;  /* 0x0010000003ef7836 */ /* 0x040fe40000000000 */
[----:B------:R-:W-:-:S03]  /*32450*/  VIADD R238, R3, 0x100000 ;  /* 0x0010000003ee7836 */ /* 0x000fc60000000000 */
[----:B------:R4:W-:Y:S04]  /*32460*/  LDGSTS.E [R239+0x63e00], desc[UR4][R244.64], P2 ;  /* 0x63e00000f4ef7fae */ /* 0x0009e80009121844 */
[----:B------:R1:W-:Y:S04]  /*32470*/  LDGSTS.E [R238+0x64200], desc[UR4][R240.64], P2 ;  /* 0x64200000f0ee7fae */ /* 0x0003e80009121844 */
[----:B------:R3:W-:Y:S04]  /*32480*/  STL.64 [R1+0x7e0], R230 ;  /* 0x0007e0e601007387 */ /* 0x0007e80000100a00 */
[----:B------:R-:W-:Y:S04]  /*32490*/  LDGSTS.E [R7+0x64600], desc[UR4][R236.64], P2 ;  /* 0x64600000ec077fae */ /* 0x000fe80009121844 */
[----:B------:R3:W-:Y:S01]  /*324a0*/  LDGSTS.E [R252+0x64a00], desc[UR4][R230.64], P2 ;  /* 0x64a00000e6fc7fae */ /* 0x0007e20009121844 */
[----:B----4-:R-:W-:-:S03]  /*324b0*/  IMAD.WIDE R244, R4, 0x4, R248 ;  /* 0x0000000404f47825 */ /* 0x010fc600078e02f8 */
[----:B------:R-:W4:Y:S01]  /*324c0*/  LDL.LU.64 R248, [R1+0x1a0] ;  /* 0x0001a00001f87983 */ /* 0x000f220000300a00 */
[----:B-1----:R-:W-:-:S03]  /*324d0*/  IMAD.WIDE R240, R4, 0x4, R242 ;  /* 0x0000000404f07825 */ /* 0x002fc600078e02f2 */
[----:B------:R-:W4:Y:S04]  /*324e0*/  LDL.LU.64 R242, [R1+0x198] ;  /* 0x0001980001f27983 */ /* 0x000f280000300a00 */
[----:B------:R2:W-:Y:S04]  /*324f0*/  STL.64 [R1+0x7d8], R244 ;  /* 0x0007d8f401007387 */ /* 0x0005e80000100a00 */
[----:B------:R-:W4:Y:S01]  /*32500*/  LDL.LU.64 R236, [R1+0x190] ;  /* 0x0001900001ec7983 */ /* 0x000f220000300a00 */
[----:B---3--:R-:W-:-:S03]  /*32510*/  IMAD.WIDE R230, R4, 0x4, R234 ;  /* 0x0000000404e67825 */ /* 0x008fc600078e02ea */
[----:B------:R1:W-:Y:S04]  /*32520*/  STL.64 [R1+0x7d0], R240 ;  /* 0x0007d0f001007387 */ /* 0x0003e80000100a00 */
[----:B------:R-:W3:Y:S04]  /*32530*/  LDL.LU.64 R234, [R1+0x188] ;  /* 0x0001880001ea7983 */ /* 0x000ee80000300a00 */
[----:B------:R2:W-:Y:S04]  /*32540*/  LDGSTS.E [R239+0x64e00], desc[UR4][R244.64], P2 ;  /* 0x64e00000f4ef7fae */ /* 0x0005e80009121844 */
[----:B------:R1:W-:Y:S04]  /*32550*/  LDGSTS.E [R238+0x65200], desc[UR4][R240.64], P2 ;  /* 0x65200000f0ee7fae */ /* 0x0003e80009121844 */
[----:B------:R1:W-:Y:S04]  /*32560*/  STL.64 [R1+0x7c8], R230 ;  /* 0x0007c8e601007387 */ /* 0x0003e80000100a00 */
[----:B------:R1:W-:Y:S01]  /*32570*/  LDGSTS.E [R7+0x65600], desc[UR4][R230.64], P2 ;  /* 0x65600000e6077fae */ /* 0x0003e20009121844 */
[----:B------:R-:W-:-:S05]  /*32580*/  IMAD.WIDE R26, R4, 0x4, R26 ;  /* 0x00000004041a7825 */ /* 0x000fca00078e021a */
[----:B------:R1:W-:Y:S04]  /*32590*/  STL.64 [R1+0x7c0], R26 ;  /* 0x0007c01a01007387 */ /* 0x0003e80000100a00 */
[----:B------:R1:W-:Y:S01]  /*325a0*/  LDGSTS.E [R252+0x65a00], desc[UR4][R26.64], P2 ;  /* 0x65a000001afc7fae */ /* 0x0003e20009121844 */
[----:B--2---:R-:W-:-:S03]  /*325b0*/  IMAD.WIDE R244, R4, 0x4, R22 ;  /* 0x0000000404f47825 */ /* 0x004fc600078e0216 */
[----:B------:R-:W2:Y:S01]  /*325c0*/  LDL.LU.64 R22, [R1+0x180] ;  /* 0x0001800001167983 */ /* 0x000ea20000300a00 */
[----:B-1----:R-:W-:-:S03]  /*325d0*/  IMAD.WIDE R240, R4, 0x4, R250 ;  /* 0x0000000404f07825 */ /* 0x002fc600078e02fa */
[----:B------:R-:W2:Y:S04]  /*325e0*/  LDL.LU.64 R250, [R1+0x178] ;  /* 0x0001780001fa7983 */ /* 0x000ea80000300a00 */
[----:B------:R-:W-:Y:S01]  /*325f0*/  STL.64 [R1+0x7b8], R244 ;  /* 0x0007b8f401007387 */ /* 0x000fe20000100a00 */
[----:B------:R-:W-:-:S03]  /*32600*/  IMAD.WIDE R230, R4, 0x4, R232 ;  /* 0x0000000404e67825 */ /* 0x000fc600078e02e8 */
[----:B------:R1:W-:Y:S04]  /*32610*/  STL.64 [R1+0x7b0], R240 ;  /* 0x0007b0f001007387 */ /* 0x0003e80000100a00 */
[----:B------:R-:W2:Y:S04]  /*32620*/  LDL.LU.64 R232, [R1+0x170] ;  /* 0x0001700001e87983 */ /* 0x000ea80000300a00 */
[----:B------:R-:W-:Y:S04]  /*32630*/  STL.64 [R1+0x7a8], R230 ;  /* 0x0007a8e601007387 */ /* 0x000fe80000100a00 */
[----:B------:R-:W-:Y:S04]  /*32640*/  LDGSTS.E [R239+0x65e00], desc[UR4][R244.64], P2 ;  /* 0x65e00000f4ef7fae */ /* 0x000fe80009121844 */
[----:B------:R1:W-:Y:S04]  /*32650*/  LDGSTS.E [R238+0x66200], desc[UR4][R240.64], P2 ;  /* 0x66200000f0ee7fae */ /* 0x0003e80009121844 */
[----:B------:R-:W-:Y:S01]  /*32660*/  LDGSTS.E [R7+0x66600], desc[UR4][R230.64], P2 ;  /* 0x66600000e6077fae */ /* 0x000fe20009121844 */
[----:B------:R-:W-:-:S05]  /*32670*/  IMAD.WIDE R26, R4, 0x4, R246 ;  /* 0x00000004041a7825 */ /* 0x000fca00078e02f6 */
[----:B------:R3:W-:Y:S04]  /*32680*/  STL.64 [R1+0x7a0], R26 ;  /* 0x0007a01a01007387 */ /* 0x0007e80000100a00 */
[----:B------:R-:W2:Y:S01]  /*32690*/  LDL.LU.64 R246, [R1+0x168] ;  /* 0x0001680001f67983 */ /* 0x000ea20000300a00 */
[----:B-1----:R-:W-:-:S03]  /*326a0*/  VIADD R240, R3, 0x100000 ;  /* 0x0010000003f07836 */ /* 0x002fc60000000000 */
        /* <DEDUP_REMOVED lines=8> */
[----:B---3--:R-:W-:-:S03]  /*32730*/  IMAD.WIDE R26, R4, 0x4, R234 ;  /* 0x00000004041a7825 */ /* 0x008fc600078e02ea */
[----:B------:R3:W-:Y:S04]  /*32740*/  LDGSTS.E [R240+0x67200], desc[UR4][R242.64], P2 ;  /* 0x67200000f2f07fae */ /* 0x0007e80009121844 */
[----:B------:R-:W4:Y:S04]  /*32750*/  LDL.LU.64 R234, [R1+0x158] ;  /* 0x0001580001ea7983 */ /* 0x000f280000300a00 */
[----:B------:R-:W-:Y:S04]  /*32760*/  STL.64 [R1+0x788], R236 ;  /* 0x000788ec01007387 */ /* 0x000fe80000100a00 */
[----:B------:R-:W4:Y:S04]  /*32770*/  LDL.LU.64 R230, [R1+0x150] ;  /* 0x0001500001e67983 */ /* 0x000f280000300a00 */
[----:B------:R1:W-:Y:S04]  /*32780*/  STL.64 [R1+0x780], R26 ;  /* 0x0007801a01007387 */ /* 0x0003e80000100a00 */
[----:B------:R-:W4:Y:S04]  /*32790*/  LDL.LU.64 R238, [R1+0x148] ;  /* 0x0001480001ee7983 */ /* 0x000f280000300a00 */
[----:B------:R-:W-:Y:S04]  /*327a0*/  LDGSTS.E [R7+0x67600], desc[UR4][R236.64], P2 ;  /* 0x67600000ec077fae */ /* 0x000fe80009121844 */
[----:B------:R1:W-:Y:S01]  /*327b0*/  LDGSTS.E [R252+0x67a00], desc[UR4][R26.64], P2 ;  /* 0x67a000001afc7fae */ /* 0x0003e20009121844 */
[----:B--2---:R-:W-:-:S03]  /*327c0*/  IMAD.WIDE R244, R4, 0x4, R22 ;  /* 0x0000000404f47825 */ /* 0x004fc600078e0216 */
[----:B------:R-:W2:Y:S01]  /*327d0*/  LDL.LU.64 R22, [R1+0x140] ;  /* 0x0001400001167983 */ /* 0x000ea20000300a00 */
[----:B---3--:R-:W-:-:S03]  /*327e0*/  IMAD.WIDE R240, R4, 0x4, R250 ;  /* 0x0000000404f07825 */ /* 0x008fc600078e02fa */
[----:B-1----:R-:W3:Y:S04]  /*327f0*/  LDL.LU.64 R242, [R1+0x138] ;  /* 0x0001380001f27983 */ /* 0x002ee80000300a00 */
[----:B------:R-:W-:Y:S04]  /*32800*/  STL.64 [R1+0x778], R244 ;  /* 0x000778f401007387 */ /* 0x000fe80000100a00 */
[----:B------:R-:W3:Y:S01]  /*32810*/  LDL.LU.64 R250, [R1+0x130] ;  /* 0x0001300001fa7983 */ /* 0x000ee20000300a00 */
[----:B------:R-:W-:-:S03]  /*32820*/  IMAD.WIDE R232, R4, 0x4, R232 ;  /* 0x0000000404e87825 */ /* 0x000fc600078e02e8 */
[----:B------:R-:W-:Y:S04]  /*32830*/  STL.64 [R1+0x770], R240 ;  /* 0x000770f001007387 */ /* 0x000fe80000100a00 */
        /* <DEDUP_REMOVED lines=13> */
[----:B------:R-:W4:Y:S04]  /*32910*/  LDL.LU.64 R248, [R1+0x120] ;  /* 0x0001200001f87983 */ /* 0x000f280000300a00 */
[----:B------:R-:W4:Y:S04]  /*32920*/  LDL.LU.64 R240, [R1+0x118] ;  /* 0x0001180001f07983 */ /* 0x000f280000300a00 */
[----:B------:R-:W4:Y:S04]  /*32930*/  LDL.LU.64 R244, [R1+0x110] ;  /* 0x0001100001f47983 */ /* 0x000f280000300a00 */
[----:B------:R3:W-:Y:S04]  /*32940*/  STL.64 [R1+0x758], R236 ;  /* 0x000758ec01007387 */ /* 0x0007e80000100a00 */
[----:B------:R3:W-:Y:S01]  /*32950*/  LDGSTS.E [R233+0x70e00], desc[UR4][R236.64], P2 ;  /* 0x70e00000ece97fae */ /* 0x0007e20009121844 */
[----:B------:R-:W-:-:S04]  /*32960*/  IMAD.WIDE R234, R4, 0x4, R234 ;  /* 0x0000000404ea7825 */ /* 0x000fc800078e02ea */
[C---:B------:R-:W-:Y:S01]  /*32970*/  IMAD.WIDE R230, R4.reuse, 0x4, R230 ;  /* 0x0000000404e67825 */ /* 0x040fe200078e02e6 */
[----:B------:R-:W-:Y:S03]  /*32980*/  STL.64 [R1+0x750], R234 ;  /* 0x000750ea01007387 */ /* 0x000fe60000100a00 */
[C---:B------:R-:W-:Y:S01]  /*32990*/  IMAD.WIDE R26, R4.reuse, 0x4, R238 ;  /* 0x00000004041a7825 */ /* 0x040fe200078e02ee */
[----:B------:R-:W-:Y:S04]  /*329a0*/  STL.64 [R1+0x748], R230 ;  /* 0x000748e601007387 */ /* 0x000fe80000100a00 */
[----:B------:R-:W-:Y:S04]  /*329b0*/  LDGSTS.E [R232+0x71200], desc[UR4][R234.64], P2 ;  /* 0x71200000eae87fae */ /* 0x000fe80009121844 */
[----:B------:R-:W-:Y:S04]  /*329c0*/  LDGSTS.E [R7+0x71600], desc[UR4][R230.64], P2 ;  /* 0x71600000e6077fae */ /* 0x000fe80009121844 */
[----:B------:R1:W-:Y:S04]  /*329d0*/  STL.64 [R1+0x740], R26 ;  /* 0x0007401a01007387 */ /* 0x0003e80000100a00 */
[----:B------:R-:W4:Y:S04]  /*329e0*/  LDL.LU.64 R232, [R1+0x108] ;  /* 0x0001080001e87983 */ /* 0x000f280000300a00 */
[----:B------:R1:W-:Y:S01]  /*329f0*/  LDGSTS.E [R252+0x71a00], desc[UR4][R26.64], P2 ;  /* 0x71a000001afc7fae */ /* 0x0003e20009121844 */
[----:B--2---:R-:W-:-:S03]  /*32a00*/  IMAD.WIDE R238, R4, 0x4, R22 ;  /* 0x0000000404ee7825 */ /* 0x004fc600078e0216 */
[----:B------:R-:W2:Y:S01]  /*32a10*/  LDL.LU.64 R22, [R1+0x100] ;  /* 0x0001000001167983 */ /* 0x000ea20000300a00 */
[----:B---3--:R-:W-:-:S03]  /*32a20*/  IMAD.WIDE R236, R4, 0x4, R242 ;  /* 0x0000000404ec7825 */ /* 0x008fc600078e02f2 */
[----:B------:R3:W-:Y:S01]  /*32a30*/  STL.64 [R1+0x738], R238 ;  /* 0x000738ee01007387 */ /* 0x0007e20000100a00 */
[----:B-1----:R-:W-:-:S03]  /*32a40*/  IMAD.WIDE R26, R4, 0x4, R250 ;  /* 0x00000004041a7825 */ /* 0x002fc600078e02fa */
[----:B------:R-:W2:Y:S04]  /*32a50*/  LDL.LU.64 R250, [R1+0xf8] ;  /* 0x0000f80001fa7983 */ /* 0x000ea80000300a00 */
[----:B------:R-:W-:Y:S04]  /*32a60*/  STL.64 [R1+0x730], R236 ;  /* 0x000730ec01007387 */ /* 0x000fe80000100a00 */
        /* <DEDUP_REMOVED lines=8> */
[----:B------:R-:W-:Y:S04]  /*32af0*/  LDGSTS.E [R234+0x72200], desc[UR4][R236.64], P2 ;  /* 0x72200000ecea7fae */ /* 0x000fe80009121844 */
[----:B------:R1:W-:Y:S01]  /*32b00*/  LDGSTS.E [R7+0x72600], desc[UR4][R26.64], P2 ;  /* 0x726000001a077fae */ /* 0x0003e20009121844 */
[----:B---3--:R-:W-:-:S03]  /*32b10*/  IADD3 R238, R3, 0x100000, RZ ;  /* 0x0010000003ee7810 */ /* 0x008fc60007ffe0ff */
[----:B------:R-:W-:Y:S01]  /*32b20*/  LDGSTS.E [R252+0x72a00], desc[UR4][R230.64], P2 ;  /* 0x72a00000e6fc7fae */ /* 0x000fe20009121844 */
[----:B-1----:R-:W-:Y:S02]  /*32b30*/  VIADD R26, R3, 0x100000 ;  /* 0x00100000031a7836 */ /* 0x002fe40000000000 */
[----:B----4-:R-:W-:-:S04]  /*32b40*/  IMAD.WIDE R248, R4, 0x4, R248 ;  /* 0x0000000404f87825 */ /* 0x010fc800078e02f8 */
[C---:B------:R-:W-:Y:S01]  /*32b50*/  IMAD.WIDE R240, R4.reuse, 0x4, R240 ;  /* 0x0000000404f07825 */ /* 0x040fe200078e02f0 */
[----:B------:R1:W-:Y:S03]  /*32b60*/  LDGSTS.E [R26+0x72e00], desc[UR4][R248.64], P2 ;  /* 0x72e00000f81a7fae */ /* 0x0003e60009121844 */
[----:B------:R-:W-:Y:S01]  /*32b70*/  IMAD.WIDE R236, R4, 0x4, R244 ;  /* 0x0000000404ec7825 */ /* 0x000fe200078e02f4 */
[----:B------:R-:W-:Y:S04]  /*32b80*/  LDGSTS.E [R238+0x73200], desc[UR4][R240.64], P2 ;  /* 0x73200000f0ee7fae */ /* 0x000fe80009121844 */
[----:B------:R-:W3:Y:S04]  /*32b90*/  LDL.LU.64 R244, [R1+0xe0] ;  /* 0x0000e00001f47983 */ /* 0x000ee80000300a00 */
[----:B------:R1:W-:Y:S04]  /*32ba0*/  STL.64 [R1+0x718], R248 ;  /* 0x000718f801007387 */ /* 0x0003e80000100a00 */
[----:B------:R-:W4:Y:S04]  /*32bb0*/  LDL.LU.64 R234, [R1+0xd8] ;  /* 0x0000d80001ea7983 */ /* 0x000f280000300a00 */
[----:B------:R-:W-:Y:S04]  /*32bc0*/  STL.64 [R1+0x710], R240 ;  /* 0x000710f001007387 */ /* 0x000fe80000100a00 */
[----:B------:R-:W4:Y:S04]  /*32bd0*/  LDL.LU.64 R230, [R1+0xd0] ;  /* 0x0000d00001e67983 */ /* 0x000f280000300a00 */
[----:B------:R2:W-:Y:S01]  /*32be0*/  STL.64 [R1+0x708], R236 ;  /* 0x000708ec01007387 */ /* 0x0005e20000100a00 */
[----:B-1----:R-:W-:-:S03]  /*32bf0*/  VIADD R249, R3, 0x100000 ;  /* 0x0010000003f97836 */ /* 0x002fc60000000000 */
[----:B------:R-:W4:Y:S01]  /*32c00*/  LDL.LU.64 R26, [R1+0xc8] ;  /* 0x0000c800011a7983 */ /* 0x000f220000300a00 */
[----:B------:R-:W-:-:S03]  /*32c10*/  VIADD R248, R3, 0x100000 ;  /* 0x0010000003f87836 */ /* 0x000fc60000000000 */
[----:B------:R-:W-:Y:S01]  /*32c20*/  LDGSTS.E [R7+0x73600], desc[UR4][R236.64], P2 ;  /* 0x73600000ec077fae */ /* 0x000fe20009121844 */
[----:B------:R-:W-:-:S05]  /*32c30*/  IMAD.WIDE R232, R4, 0x4, R232 ;  /* 0x0000000404e87825 */ /* 0x000fca00078e02e8 */
[----:B------:R1:W-:Y:S04]  /*32c40*/  STL.64 [R1+0x700], R232 ;  /* 0x000700e801007387 */ /* 0x0003e80000100a00 */
[----:B------:R1:W-:Y:S01]  /*32c50*/  LDGSTS.E [R252+0x73a00], desc[UR4][R232.64], P2 ;  /* 0x73a00000e8fc7fae */ /* 0x0003e20009121844 */
[----:B--2---:R-:W-:-:S03]  /*32c60*/  IMAD.WIDE R22, R4, 0x4, R22 ;  /* 0x0000000404167825 */ /* 0x004fc600078e0216 */
[----:B------:R-:W2:Y:S04]  /*32c70*/  LDL.LU.64 R236, [R1+0xc0] ;  /* 0x0000c00001ec7983 */ /* 0x000ea80000300a00 */
[----:B------:R-:W2:Y:S04]  /*32c80*/  LDL.LU.64 R240, [R1+0xb8] ;  /* 0x0000b80001f07983 */ /* 0x000ea80000300a00 */
[----:B------:R1:W-:Y:S01]  /*32c90*/  STL.64 [R1+0x6f8], R22 ;  /* 0x0006f81601007387 */ /* 0x0003e20000100a00 */
[----:B------:R-:W-:-:S03]  /*32ca0*/  IMAD.WIDE R250, R4, 0x4, R250 ;  /* 0x0000000404fa7825 */ /* 0x000fc600078e02fa */
[----:B------:R-:W2:Y:S04]  /*32cb0*/  LDL.LU.64 R238, [R1+0xb0] ;  /* 0x0000b00001ee7983 */ /* 0x000ea80000300a00 */
[----:B------:R-:W-:Y:S04]  /*32cc0*/  STL.64 [R1+0x6f0], R250 ;  /* 0x0006f0fa01007387 */ /* 0x000fe80000100a00 */
[----:B------:R-:W-:Y:S01]  /*32cd0*/  LDGSTS.E [R249+0x73e00], desc[UR4][R22.64], P2 ;  /* 0x73e0000016f97fae */ /* 0x000fe20009121844 */
[----:B-1----:R-:W-:-:S03]  /*32ce0*/  IMAD.WIDE R232, R4, 0x4, R242 ;  /* 0x0000000404e87825 */ /* 0x002fc600078e02f2 */
[----:B------:R-:W-:Y:S04]  /*32cf0*/  LDGSTS.E [R248+0x74200], desc[UR4][R250.64], P2 ;  /* 0x74200000faf87fae */ /* 0x000fe80009121844 */
[----:B------:R1:W-:Y:S01]  /*32d00*/  LDGSTS.E [R7+0x74600], desc[UR4][R232.64], P2 ;  /* 0x74600000e8077fae */ /* 0x0003e20009121844 */
[----:B------:R-:W-:-:S03]  /*32d10*/  IMAD.WIDE R242, R4, 0x4, R246 ;  /* 0x0000000404f27825 */ /* 0x000fc600078e02f6 */
[----:B------:R-:W2:Y:S04]  /*32d20*/  LDL.LU.64 R246, [R1+0xa8] ;  /* 0x0000a80001f67983 */ /* 0x000ea80000300a00 */
[----:B------:R-:W-:Y:S04]  /*32d30*/  STL.64 [R1+0x6e8], R232 ;  /* 0x0006e8e801007387 */ /* 0x000fe80000100a00 */
[----:B------:R-:W2:Y:S04]  /*32d40*/  LDL.LU.64 R22, [R1+0x3238] ;  /* 0x0032380001167983 */ /* 0x000ea80000300a00 */
[----:B------:R1:W-:Y:S04]  /*32d50*/  STL.64 [R1+0x6e0], R242 ;  /* 0x0006e0f201007387 */ /* 0x0003e80000100a00 */
[----:B------:R-:W-:Y:S04]  /*32d60*/  LDGSTS.E [R252+0x74a00], desc[UR4][R242.64], P2 ;  /* 0x74a00000f2fc7fae */ /* 0x000fe80009121844 */
[----:B-1----:R-:W2:Y:S04]  /*32d70*/  LDL.LU.64 R242, [R1+0xa0] ;  /* 0x0000a00001f27983 */ /* 0x002ea80000300a00 */
[----:B------:R-:W2:Y:S04]  /*32d80*/  LDL.LU.64 R248, [R1+0x98] ;  /* 0x0000980001f87983 */ /* 0x000ea80000300a00 */
[----:B------:R-:W2:Y:S01]  /*32d90*/  LDL.LU.64 R250, [R1+0x90] ;  /* 0x0000900001fa7983 */ /* 0x000ea20000300a00 */
[----:B------:R-:W-:-:S02]  /*32da0*/  VIADD R233, R3, 0x100000 ;  /* 0x0010000003e97836 */ /* 0x000fc40000000000 */
[----:B------:R-:W-:Y:S02]  /*32db0*/  VIADD R232, R3, 0x100000 ;  /* 0x0010000003e87836 */ /* 0x000fe40000000000 */
[----:B---3--:R-:W-:-:S04]  /*32dc0*/  IMAD.WIDE R244, R4, 0x4, R244 ;  /* 0x0000000404f47825 */ /* 0x008fc800078e02f4 */
[C---:B----4-:R-:W-:Y:S01]  /*32dd0*/  IMAD.WIDE R234, R4.reuse, 0x4, R234 ;  /* 0x0000000404ea7825 */ /* 0x050fe200078e02ea */
[----:B------:R1:W-:Y:S03]  /*32de0*/  STL.64 [R1+0x6d8], R244 ;  /* 0x0006d8f401007387 */ /* 0x0003e60000100a00 */
[C---:B------:R-:W-:Y:S01]  /*32df0*/  IMAD.WIDE R230, R4.reuse, 0x4, R230 ;  /* 0x0000000404e67825 */ /* 0x040fe200078e02e6 */
[----:B------:R3:W-:Y:S04]  /*32e00*/  STL.64 [R1+0x6d0], R234 ;  /* 0x0006d0ea01007387 */ /* 0x0007e80000100a00 */
[----:B------:R-:W-:Y:S01]  /*32e10*/  LDGSTS.E [R233+0x74e00], desc[UR4][R244.64], P2 ;  /* 0x74e00000f4e97fae */ /* 0x000fe20009121844 */
[----:B------:R-:W-:-:S03]  /*32e20*/  IMAD.WIDE R26, R4, 0x4, R26 ;  /* 0x00000004041a7825 */ /* 0x000fc600078e021a */
[----:B------:R4:W-:Y:S04]  /*32e30*/  STL.64 [R1+0x6c8], R230 ;  /* 0x0006c8e601007387 */ /* 0x0009e80000100a00 */
[----:B------:R3:W-:Y:S04]  /*32e40*/  LDGSTS.E [R232+0x75200], desc[UR4][R234.64], P2 ;  /* 0x75200000eae87fae */ /* 0x0007e80009121844 */
[----:B------:R-:W-:Y:S04]  /*32e50*/  STL.64 [R1+0x6c0], R26 ;  /* 0x0006c01a01007387 */ /* 0x000fe80000100a00 */
[----:B-1----:R-:W4:Y:S04]  /*32e60*/  LDL.LU.64 R244, [R1+0x88] ;  /* 0x0000880001f47983 */ /* 0x002f280000300a00 */
[----:B------:R4:W-:Y:S04]  /*32e70*/  LDGSTS.E [R7+0x75600], desc[UR4][R230.64], P2 ;  /* 0x75600000e6077fae */ /* 0x0009e80009121844 */
[----:B------:R-:W-:Y:S01]  /*32e80*/  LDGSTS.E [R252+0x75a00], desc[UR4][R26.64], P2 ;  /* 0x75a000001afc7fae */ /* 0x000fe20009121844 */
[----:B--2---:R-:W-:-:S04]  /*32e90*/  IMAD.WIDE R236, R4, 0x4, R236 ;  /* 0x0000000404ec7825 */ /* 0x004fc800078e02ec */
[C---:B---3--:R-:W-:Y:S01]  /*32ea0*/  IMAD.WIDE R234, R4.reuse, 0x4, R240 ;  /* 0x0000000404ea7825 */ /* 0x048fe200078e02f0 */
[----:B------:R-:W-:Y:S04]  /*32eb0*/  LDGSTS.E [R233+0x75e00], desc[UR4][R236.64], P2 ;  /* 0x75e00000ece97fae */ /* 0x000fe80009121844 */
[----:B------:R-:W2:Y:S01]  /*32ec0*/  LDL.LU.64 R240, [R1+0x80] ;  /* 0x0000800001f07983 */ /* 0x000ea20000300a00 */
[----:B----4-:R-:W-:-:S03]  /*32ed0*/  IMAD.WIDE R230, R4, 0x4, R238 ;  /* 0x0000000404e67825 */ /* 0x010fc600078e02ee */
[----:B------:R-:W-:Y:S04]  /*32ee0*/  STL.64 [R1+0x6b8], R236 ;  /* 0x0006b8ec01007387 */ /* 0x000fe80000100a00 */
[----:B------:R-:W-:Y:S04]  /*32ef0*/  STL.64 [R1+0x6b0], R234 ;  /* 0x0006b0ea01007387 */ /* 0x000fe80000100a00 */
[----:B------:R-:W-:Y:S04]  /*32f00*/  LDGSTS.E [R232+0x76200], desc[UR4][R234.64], P2 ;  /* 0x76200000eae87fae */ /* 0x000fe80009121844 */
[----:B------:R1:W-:Y:S04]  /*32f10*/  STL.64 [R1+0x6a8], R230 ;  /* 0x0006a8e601007387 */ /* 0x0003e80000100a00 */
[----:B------:R1:W-:Y:S02]  /*32f20*/  LDGSTS.E [R7+0x76600], desc[UR4][R230.64], P2 ;  /* 0x76600000e6077fae */ /* 0x0003e40009121844 */
[----:B-1----:R-:W-:-:S02]  /*32f30*/  VIADD R231, R3, 0x100000 ;  /* 0x0010000003e77836 */ /* 0x002fc40000000000 */
[----:B------:R-:W-:Y:S02]  /*32f40*/  VIADD R230, R3, 0x100000 ;  /* 0x0010000003e67836 */ /* 0x000fe40000000000 */
[----:B------:R-:W-:-:S05]  /*32f50*/  IMAD.WIDE R26, R4, 0x4, R246 ;  /* 0x00000004041a7825 */ /* 0x000fca00078e02f6 */
[----:B------:R1:W-:Y:S04]  /*32f60*/  STL.64 [R1+0x6a0], R26 ;  /* 0x0006a01a01007387 */ /* 0x0003e80000100a00 */
[----:B------:R-:W3:Y:S01]  /*32f70*/  LDL.LU.64 R246, [R1+0x78] ;  /* 0x0000780001f67983 */ /* 0x000ee20000300a00 */
[----:B------:R-:W-:-:S03]  /*32f80*/  IMAD.WIDE R22, R4, 0x4, R22 ;  /* 0x0000000404167825 */ /* 0x000fc600078e0216 */
[----:B------:R1:W-:Y:S01]  /*32f90*/  LDGSTS.E [R252+0x76a00], desc[UR4][R26.64], P2 ;  /* 0x76a000001afc7fae */ /* 0x0003e20009121844 */
[----:B------:R-:W-:-:S04]  /*32fa0*/  IMAD.WIDE R234, R4, 0x4, R242 ;  /* 0x0000000404ea7825 */ /* 0x000fc800078e02f2 */
[C---:B------:R-:W-:Y:S01]  /*32fb0*/  IMAD.WIDE R232, R4.reuse, 0x4, R248 ;  /* 0x0000000404e87825 */ /* 0x040fe200078e02f8 */
[----:B------:R-:W-:Y:S03]  /*32fc0*/  LDGSTS.E [R231+0x76e00], desc[UR4][R234.64], P2 ;  /* 0x76e00000eae77fae */ /* 0x000fe60009121844 */
[C---:B-1----:R-:W-:Y:S01]  /*32fd0*/  IMAD.WIDE R26, R4.reuse, 0x4, R250 ;  /* 0x00000004041a7825 */ /* 0x042fe200078e02fa */
[----:B------:R-:W4:Y:S04]  /*32fe0*/  LDL.LU.64 R248, [R1+0x70] ;  /* 0x0000700001f87983 */ /* 0x000f280000300a00 */
[----:B------:R-:W-:Y:S04]  /*32ff0*/  STL.64 [R1+0x698], R234 ;  /* 0x000698ea01007387 */ /* 0x000fe80000100a00 */
[----:B------:R-:W4:Y:S04]  /*33000*/  LDL.LU.64 R250, [R1+0x68] ;  /* 0x0000680001fa7983 */ /* 0x000f280000300a00 */
[----:B------:R-:W-:Y:S04]  /*33010*/  STL.64 [R1+0x690], R232 ;  /* 0x000690e801007387 */ /* 0x000fe80000100a00 */
[----:B------:R-:W4:Y:S04]  /*33020*/  LDL.LU.64 R242, [R1+0x60] ;  /* 0x0000600001f27983 */ /* 0x000f280000300a00 */
[----:B------:R1:W-:Y:S04]  /*33030*/  STL.64 [R1+0x688], R26 ;  /* 0x0006881a01007387 */ /* 0x0003e80000100a00 */
[----:B------:R-:W-:Y:S04]  /*33040*/  LDGSTS.E [R230+0x77200], desc[UR4][R232.64], P2 ;  /* 0x77200000e8e67fae */ /* 0x000fe80009121844 */
[----:B------:R-:W-:Y:S04]  /*33050*/  LDGSTS.E [R7+0x77600], desc[UR4][R26.64], P2 ;  /* 0x776000001a077fae */ /* 0x000fe80009121844 */
[----:B------:R1:W-:Y:S01]  /*33060*/  STL.64 [R1+0x680], R22 ;  /* 0x0006801601007387 */ /* 0x0003e20000100a00 */
[----:B------:R-:W-:-:S03]  /*33070*/  IMAD.WIDE R24, R4, 0x4, R24 ;  /* 0x0000000404187825 */ /* 0x000fc600078e0218 */
[----:B------:R1:W-:Y:S04]  /*33080*/  LDGSTS.E [R252+0x77a00], desc[UR4][R22.64], P2 ;  /* 0x77a0000016fc7fae */ /* 0x0003e80009121844 */
[----:B-1----:R-:W4:Y:S04]  /*33090*/  LDL.LU.64 R26, [R1+0x58] ;  /* 0x00005800011a7983 */ /* 0x002f280000300a00 */
[----:B------:R1:W-:Y:S01]  /*330a0*/  LDGSTS.E [R7+0x77e00], desc[UR4][R24.64], P2 ;  /* 0x77e0000018077fae */ /* 0x0003e20009121844 */
[C---:B------:R-:W-:Y:S02]  /*330b0*/  VIADD R252, R0.reuse, 0x100000 ;  /* 0x0010000000fc7836 */ /* 0x040fe40000000000 */
[----:B------:R-:W-:-:S02]  /*330c0*/  VIADD R23, R0, 0x100000 ;  /* 0x0010000000177836 */ /* 0x000fc40000000000 */
[----:B------:R-:W-:Y:S02]  /*330d0*/  VIADD R22, R0, 0x100000 ;  /* 0x0010000000167836 */ /* 0x000fe40000000000 */
[----:B------:R-:W-:-:S05]  /*330e0*/  IMAD.WIDE R244, R4, 0x4, R244 ;  /* 0x0000000404f47825 */ /* 0x000fca00078e02f4 */
[----:B------:R-:W-:Y:S04]  /*330f0*/  STL.64 [R1+0x678], R244 ;  /* 0x000678f401007387 */ /* 0x000fe80000100a00 */
[----:B------:R-:W4:Y:S04]  /*33100*/  LDL.LU.64 R230, [R1+0x50] ;  /* 0x0000500001e67983 */ /* 0x000f280000300a00 */
[----:B------:R1:W-:Y:S04]  /*33110*/  STL.64 [R1+0x670], R24 ;  /* 0x0006701801007387 */ /* 0x0003e80000100a00 */
[----:B------:R-:W4:Y:S04]  /*33120*/  LDL.LU.64 R232, [R1+0x48] ;  /* 0x0000480001e87983 */ /* 0x000f280000300a00 */
[----:B------:R-:W4:Y:S04]  /*33130*/  LDL.LU.64 R234, [R1+0x40] ;  /* 0x0000400001ea7983 */ /* 0x000f280000300a00 */
[----:B------:R-:W-:Y:S01]  /*33140*/  LDGSTS.E [R252+0x60300], desc[UR4][R244.64], P2 ;  /* 0x60300000f4fc7fae */ /* 0x000fe20009121844 */
[----:B--2---:R-:W-:-:S05]  /*33150*/  IMAD.WIDE R240, R4, 0x4, R240 ;  /* 0x0000000404f07825 */ /* 0x004fca00078e02f0 */
[----:B------:R-:W-:Y:S01]  /*33160*/  STL.64 [R1+0x668], R240 ;  /* 0x000668f001007387 */ /* 0x000fe20000100a00 */
[----:B-1----:R-:W-:-:S03]  /*33170*/  VIADD R25, R0, 0x100000 ;  /* 0x0010000000197836 */ /* 0x002fc60000000000 */
[----:B------:R-:W2:Y:S04]  /*33180*/  LDL.LU.64 R236, [R1+0x38] ;  /* 0x0000380001ec7983 */ /* 0x000ea80000300a00 */
[----:B------:R-:W-:Y:S01]  /*33190*/  LDGSTS.E [R23+0x60700], desc[UR4][R240.64], P2 ;  /* 0x60700000f0177fae */ /* 0x000fe20009121844 */
[----:B------:R-:W-:Y:S02]  /*331a0*/  VIADD R24, R0, 0x100000 ;  /* 0x0010000000187836 */ /* 0x000fe40000000000 */
[----:B---3--:R-:W-:-:S05]  /*331b0*/  IMAD.WIDE R238, R4, 0x4, R246 ;  /* 0x0000000404ee7825 */ /* 0x008fca00078e02f6 */
[----:B------:R1:W-:Y:S04]  /*331c0*/  STL.64 [R1+0x660], R238 ;  /* 0x000660ee01007387 */ /* 0x0003e80000100a00 */
[----:B------:R3:W-:Y:S04]  /*331d0*/  LDGSTS.E [R22+0x60b00], desc[UR4][R238.64], P2 ;  /* 0x60b00000ee167fae */ /* 0x0007e80009121844 */
[----:B-1----:R-:W3:Y:S04]  /*331e0*/  LDL.LU.64 R238, [R1+0x30] ;  /* 0x0000300001ee7983 */ /* 0x002ee80000300a00 */
[----:B------:R-:W3:Y:S01]  /*331f0*/  LDL.LU.64 R240, [R1+0x28] ;  /* 0x0000280001f07983 */ /* 0x000ee20000300a00 */
[----:B----4-:R-:W-:-:S03]  /*33200*/  IMAD.WIDE R248, R4, 0x4, R248 ;  /* 0x0000000404f87825 */ /* 0x010fc600078e02f8 */
[----:B------:R-:W4:Y:S04]  /*33210*/  LDL.LU.64 R244, [R1+0x20] ;  /* 0x0000200001f47983 */ /* 0x000f280000300a00 */
[----:B------:R-:W-:Y:S01]  /*33220*/  LDGSTS.E [R25+0x60f00], desc[UR4][R248.64], P2 ;  /* 0x60f00000f8197fae */ /* 0x000fe20009121844 */
[----:B------:R-:W-:-:S03]  /*33230*/  IMAD.WIDE R246, R4, 0x4, R250 ;  /* 0x0000000404f67825 */ /* 0x000fc600078e02fa */
[----:B------:R-:W4:Y:S01]  /*33240*/  LDL.LU.64 R250, [R1+0x18] ;  /* 0x0000180001fa7983 */ /* 0x000f220000300a00 */
[----:B------:R-:W-:-:S03]  /*33250*/  IMAD.WIDE R242, R4, 0x4, R242 ;  /* 0x0000000404f27825 */ /* 0x000fc600078e02f2 */
[----:B------:R-:W-:Y:S04]  /*33260*/  STL.64 [R1+0x658], R248 ;  /* 0x000658f801007387 */ /* 0x000fe80000100a00 */
[----:B------:R1:W-:Y:S04]  /*33270*/  STL.64 [R1+0x650], R246 ;  /* 0x000650f601007387 */ /* 0x0003e80000100a00 */
[----:B------:R1:W-:Y:S04]  /*33280*/  STL.64 [R1+0x648], R242 ;  /* 0x000648f201007387 */ /* 0x0003e80000100a00 */
[----:B------:R4:W-:Y:S04]  /*33290*/  LDGSTS.E [R24+0x61300], desc[UR4][R246.64], P2 ;  /* 0x61300000f6187fae */ /* 0x0009e80009121844 */
[----:B------:R4:W-:Y:S01]  /*332a0*/  LDGSTS.E [R23+0x61700], desc[UR4][R242.64], P2 ;  /* 0x61700000f2177fae */ /* 0x0009e20009121844 */
[----:B------:R-:W-:-:S05]  /*332b0*/  IMAD.WIDE R26, R4, 0x4, R26 ;  /* 0x00000004041a7825 */ /* 0x000fca00078e021a */
[----:B------:R1:W-:Y:S04]  /*332c0*/  STL.64 [R1+0x640], R26 ;  /* 0x0006401a01007387 */ /* 0x0003e80000100a00 */
[----:B-1----:R-:W4:Y:S04]  /*332d0*/  LDL.LU.64 R246, [R1+0x10] ;  /* 0x0000100001f67983 */ /* 0x002f280000300a00 */
[----:B------:R-:W4:Y:S04]  /*332e0*/  LDL.LU.64 R248, [R1+0x8] ;  /* 0x0000080001f87983 */ /* 0x000f280000300a00 */
[----:B------:R-:W4:Y:S04]  /*332f0*/  LDL.LU.64 R242, [R1] ;  /* 0x0000000001f27983 */ /* 0x000f280000300a00 */
[----:B------:R1:W-:Y:S04]  /*33300*/  LDGSTS.E [R22+0x61b00], desc[UR4][R26.64], P2 ;  /* 0x61b000001a167fae */ /* 0x0003e80009121844 */
[----:B------:R-:W1:Y:S01]  /*33310*/  LDL.LU.64 R26, [R1+0x3230] ;  /* 0x00323000011a7983 */ /* 0x000e620000300a00 */
[----:B------:R-:W-:-:S04]  /*33320*/  IMAD.WIDE R230, R4, 0x4, R230 ;  /* 0x0000000404e67825 */ /* 0x000fc800078e02e6 */
[C---:B------:R-:W-:Y:S01]  /*33330*/  IMAD.WIDE R232, R4.reuse, 0x4, R232 ;  /* 0x0000000404e87825 */ /* 0x040fe200078e02e8 */
[----:B------:R2:W-:Y:S03]  /*33340*/  STL.64 [R1+0x638], R230 ;  /* 0x000638e601007387 */ /* 0x0005e60000100a00 */
[C---:B------:R-:W-:Y:S01]  /*33350*/  IMAD.WIDE R234, R4.reuse, 0x4, R234 ;  /* 0x0000000404ea7825 */ /* 0x040fe200078e02ea */
[----:B------:R2:W-:Y:S04]  /*33360*/  STL.64 [R1+0x630], R232 ;  /* 0x000630e801007387 */ /* 0x0005e80000100a00 */
[----:B------:R1:W-:Y:S04]  /*33370*/  LDGSTS.E [R25+0x61f00], desc[UR4][R230.64], P2 ;  /* 0x61f00000e6197fae */ /* 0x0003e80009121844 */
[----:B------:R1:W-:Y:S04]  /*33380*/  LDGSTS.E [R24+0x62300], desc[UR4][R232.64], P2 ;  /* 0x62300000e8187fae */ /* 0x0003e80009121844 */
[----:B------:R1:W-:Y:S01]  /*33390*/  LDGSTS.E [R23+0x62700], desc[UR4][R234.64], P2 ;  /* 0x62700000ea177fae */ /* 0x0003e20009121844 */
[----:B--2---:R-:W-:-:S03]  /*333a0*/  IMAD.WIDE R236, R4, 0x4, R236 ;  /* 0x0000000404ec7825 */ /* 0x004fc600078e02ec */
[----:B------:R-:W2:Y:S04]  /*333b0*/  LDL.LU.64 R230, [R1+0x3228] ;  /* 0x0032280001e67983 */ /* 0x000ea80000300a00 */
[----:B------:R3:W-:Y:S04]  /*333c0*/  STL.64 [R1+0x628], R234 ;  /* 0x000628ea01007387 */ /* 0x0007e80000100a00 */
[----:B------:R-:W2:Y:S04]  /*333d0*/  LDL.LU.64 R232, [R1+0x3220] ;  /* 0x0032200001e87983 */ /* 0x000ea80000300a00 */
[----:B------:R2:W-:Y:S04]  /*333e0*/  LDGSTS.E [R22+0x62b00], desc[UR4][R236.64], P2 ;  /* 0x62b00000ec167fae */ /* 0x0005e80009121844 */
[----:B---3--:R-:W3:Y:S04]  /*333f0*/  LDL.LU.64 R234, [R1+0x3218] ;  /* 0x0032180001ea7983 */ /* 0x008ee80000300a00 */
[----:B------:R4:W-:Y:S04]  /*33400*/  STL.64 [R1+0x620], R236 ;  /* 0x000620ec01007387 */ /* 0x0009e80000100a00 */
[----:B----4-:R-:W4:Y:S01]  /*33410*/  LDL.LU.64 R236, [R1+0x3210] ;  /* 0x0032100001ec7983 */ /* 0x010f220000300a00 */
[----:B------:R-:W-:-:S04]  /*33420*/  IMAD.WIDE R238, R4, 0x4, R238 ;  /* 0x0000000404ee7825 */ /* 0x000fc800078e02ee */
[C---:B------:R-:W-:Y:S01]  /*33430*/  IMAD.WIDE R240, R4.reuse, 0x4, R240 ;  /* 0x0000000404f07825 */ /* 0x040fe200078e02f0 */
[----:B------:R1:W-:Y:S03]  /*33440*/  STL.64 [R1+0x618], R238 ;  /* 0x000618ee01007387 */ /* 0x0003e60000100a00 */
[C---:B------:R-:W-:Y:S01]  /*33450*/  IMAD.WIDE R244, R4.reuse, 0x4, R244 ;  /* 0x0000000404f47825 */ /* 0x040fe200078e02f4 */
[----:B------:R1:W-:Y:S04]  /*33460*/  STL.64 [R1+0x610], R240 ;  /* 0x000610f001007387 */ /* 0x0003e80000100a00 */
[----:B------:R4:W-:Y:S01]  /*33470*/  LDGSTS.E [R25+0x62f00], desc[UR4][R238.64], P2 ;  /* 0x62f00000ee197fae */ /* 0x0009e20009121844 */
[----:B------:R-:W-:-:S03]  /*33480*/  IMAD.WIDE R250, R4, 0x4, R250 ;  /* 0x0000000404fa7825 */ /* 0x000fc600078e02fa */
[----:B------:R4:W-:Y:S04]  /*33490*/  LDGSTS.E [R24+0x63300], desc[UR4][R240.64], P2 ;  /* 0x63300000f0187fae */ /* 0x0009e80009121844 */
[----:B------:R4:W-:Y:S04]  /*334a0*/  LDGSTS.E [R23+0x63700], desc[UR4][R244.64], P2 ;  /* 0x63700000f4177fae */ /* 0x0009e80009121844 */
[----:B-1----:R-:W4:Y:S04]  /*334b0*/  LDL.LU.64 R238, [R1+0x3208] ;  /* 0x0032080001ee7983 */ /* 0x002f280000300a00 */
[----:B------:R1:W-:Y:S04]  /*334c0*/  STL.64 [R1+0x608], R244 ;  /* 0x000608f401007387 */ /* 0x0003e80000100a00 */
[----:B------:R-:W4:Y:S04]  /*334d0*/  LDL.LU.64 R240, [R1+0x3200] ;  /* 0x0032000001f07983 */ /* 0x000f280000300a00 */
[----:B------:R4:W-:Y:S04]  /*334e0*/  LDGSTS.E [R22+0x63b00], desc[UR4][R250.64], P2 ;  /* 0x63b00000fa167fae */ /* 0x0009e80009121844 */
[----:B-1----:R-:W4:Y:S04]  /*334f0*/  LDL.LU.64 R244, [R1+0x31f8] ;  /* 0x0031f80001f47983 */ /* 0x002f280000300a00 */
[----:B------:R1:W-:Y:S01]  /*33500*/  STL.64 [R1+0x600], R250 ;  /* 0x000600fa01007387 */ /* 0x0003e20000100a00 */
[----:B------:R-:W-:-:S03]  /*33510*/  IMAD.WIDE R246, R4, 0x4, R246 ;  /* 0x0000000404f67825 */ /* 0x000fc600078e02f6 */
[----:B-1----:R-:W4:Y:S01]  /*33520*/  LDL.LU.64 R250, [R1+0x31f0] ;  /* 0x0031f00001fa7983 */ /* 0x002f220000300a00 */
[----:B------:R-:W-:-:S03]  /*33530*/  IMAD.WIDE R248, R4, 0x4, R248 ;  /* 0x0000000404f87825 */ /* 0x000fc600078e02f8 */
[----:B------:R1:W-:Y:S01]  /*33540*/  STL.64 [R1+0x5f8], R246 ;  /* 0x0005f8f601007387 */ /* 0x0003e20000100a00 */
[----:B------:R-:W-:-:S03]  /*33550*/  IMAD.WIDE R242, R4, 0x4, R242 ;  /* 0x0000000404f27825 */ /* 0x000fc600078e02f2 */
[----:B------:R1:W-:Y:S04]  /*33560*/  STL.64 [R1+0x5f0], R248 ;  /* 0x0005f0f801007387 */ /* 0x0003e80000100a00 */
[----:B------:R4:W-:Y:S04]  /*33570*/  LDGSTS.E [R25+0x63f00], desc[UR4][R246.64], P2 ;  /* 0x63f00000f6197fae */ /* 0x0009e80009121844 */
[----:B------:R4:W-:Y:S04]  /*33580*/  LDGSTS.E [R24+0x64300], desc[UR4][R248.64], P2 ;  /* 0x64300000f8187fae */ /* 0x0009e80009121844 */
[----:B------:R4:W-:Y:S04]  /*33590*/  LDGSTS.E [R23+0x64700], desc[UR4][R242.64], P2 ;  /* 0x64700000f2177fae */ /* 0x0009e80009121844 */
[----:B-1----:R-:W4:Y:S04]  /*335a0*/  LDL.LU.64 R246, [R1+0x31e8] ;  /* 0x0031e80001f67983 */ /* 0x002f280000300a00 */
[----:B------:R1:W-:Y:S04]  /*335b0*/  STL.64 [R1+0x5e8], R242 ;  /* 0x0005e8f201007387 */ /* 0x0003e80000100a00 */
[----:B------:R-:W4:Y:S04]  /*335c0*/  LDL.LU.64 R248, [R1+0x31e0] ;  /* 0x0031e00001f87983 */ /* 0x000f280000300a00 */
[----:B-1----:R-:W4:Y:S01]  /*335d0*/  LDL.LU.64 R242, [R1+0x31d8] ;  /* 0x0031d80001f27983 */ /* 0x002f220000300a00 */
[----:B------:R-:W-:-:S04]  /*335e0*/  IMAD.WIDE R26, R4, 0x4, R26 ;  /* 0x00000004041a7825 */ /* 0x000fc800078e021a */
[----:B------:R-:W-:-:S04]  /*335f0*/  IMAD.WIDE R28, R4, 0x4, R28 ;  /* 0x00000004041c7825 */ /* 0x000fc800078e021c */
[----:B------:R-:W-:-:S04]  /*33600*/  IMAD.WIDE R30, R4, 0x4, R30 ;  /* 0x00000004041e7825 */ /* 0x000fc800078e021e */
[----:B------:R-:W-:-:S04]  /*33610*/  IMAD.WIDE R32, R4, 0x4, R32 ;  /* 0x0000000404207825 */ /* 0x000fc800078e0220 */
[----:B--2---:R-:W-:-:S04]  /*33620*/  IMAD.WIDE R230, R4, 0x4, R230 ;  /* 0x0000000404e67825 */ /* 0x004fc800078e02e6 */
[----:B------:R-:W-:-:S04]  /*33630*/  IMAD.WIDE R232, R4, 0x4, R232 ;  /* 0x0000000404e87825 */ /* 0x000fc800078e02e8 */
[----:B---3--:R-:W-:-:S04]  /*33640*/  IMAD.WIDE R234, R4, 0x4, R234 ;  /* 0x0000000404ea7825 */ /* 0x008fc800078e02ea */
[----:B----4-:R-:W-:-:S04]  /*33650*/  IMAD.WIDE R236, R4, 0x4, R236 ;  /* 0x0000000404ec7825 */ /* 0x010fc800078e02ec */
[----:B------:R-:W-:-:S04]  /*33660*/  IMAD.WIDE R238, R4, 0x4, R238 ;  /* 0x0000000404ee7825 */ /* 0x000fc800078e02ee */
[----:B------:R-:W-:-:S04]  /*33670*/  IMAD.WIDE R240, R4, 0x4, R240 ;  /* 0x0000000404f07825 */ /* 0x000fc800078e02f0 */
[----:B------:R-:W-:-:S04]  /*33680*/  IMAD.WIDE R244, R4, 0x4, R244 ;  /* 0x0000000404f47825 */ /* 0x000fc800078e02f4 */
[----:B------:R-:W-:-:S05]  /*33690*/  IMAD.WIDE R250, R4, 0x4, R250 ;  /* 0x0000000404fa7825 */ /* 0x000fca00078e02fa */
[----:B------:R-:W-:Y:S04]  /*336a0*/  STL.64 [R1+0x5e0], R250 ;  /* 0x0005e0fa01007387 */ /* 0x000fe80000100a00 */
[----:B------:R-:W-:Y:S01]  /*336b0*/  LDGSTS.E [R22+0x64b00], desc[UR4][R250.64], P2 ;  /* 0x64b00000fa167fae */ /* 0x000fe20009121844 */
[----:B------:R-:W-:-:S04]  /*336c0*/  IMAD.WIDE R246, R4, 0x4, R246 ;  /* 0x0000000404f67825 */ /* 0x000fc800078e02f6 */
[----:B------:R-:W-:-:S05]  /*336d0*/  IMAD.WIDE R248, R4, 0x4, R248 ;  /* 0x0000000404f87825 */ /* 0x000fca00078e02f8 */
[----:B------:R-:W-:Y:S01]  /*336e0*/  STL.64 [R1+0x5d8], R248 ;  /* 0x0005d8f801007387 */ /* 0x000fe20000100a00 */
[----:B------:R-:W-:-:S03]  /*336f0*/  IMAD.WIDE R242, R4, 0x4, R242 ;  /* 0x0000000404f27825 */ /* 0x000fc600078e02f2 */
[----:B------:R-:W-:Y:S04]  /*33700*/  LDGSTS.E [R25+0x64f00], desc[UR4][R248.64], P2 ;  /* 0x64f00000f8197fae */ /* 0x000fe80009121844 */
[----:B------:R-:W-:Y:S04]  /*33710*/  STL.64 [R1+0x5d0], R246 ;  /* 0x0005d0f601007387 */ /* 0x000fe80000100a00 */
        /* <DEDUP_REMOVED lines=26> */
[----:B------:R2:W-:Y:S04]  /*338c0*/  LDGSTS.E [R24+0x70300], desc[UR4][R32.64], P2 ;  /* 0x7030000020187fae */ /* 0x0005e80009121844 */
[----:B------:R3:W-:Y:S01]  /*338d0*/  STL.64 [R1+0x568], R28 ;  /* 0x0005681c01007387 */ /* 0x0007e20000100a00 */
[----:B-1----:R-:W-:-:S03]  /*338e0*/  IMAD.WIDE R30, R4, 0x4, R40 ;  /* 0x00000004041e7825 */ /* 0x002fc600078e0228 */
[----:B------:R3:W-:Y:S01]  /*338f0*/  LDGSTS.E [R23+0x70700], desc[UR4][R28.64], P2 ;  /* 0x707000001c177fae */ /* 0x0007e20009121844 */
[----:B--2---:R-:W-:-:S03]  /*33900*/  IMAD.WIDE R32, R4, 0x4, R38 ;  /* 0x0000000404207825 */ /* 0x004fc600078e0226 */
[----:B------:R1:W-:Y:S04]  /*33910*/  STL.64 [R1+0x560], R26 ;  /* 0x0005601a01007387 */ /* 0x0003e80000100a00 */
[----:B------:R1:W-:Y:S01]  /*33920*/  LDGSTS.E [R22+0x70b00], desc[UR4][R26.64], P2 ;  /* 0x70b000001a167fae */ /* 0x0003e20009121844 */
[----:B---3--:R-:W-:-:S03]  /*33930*/  IMAD.WIDE R28, R4, 0x4, R42 ;  /* 0x00000004041c7825 */ /* 0x008fc600078e022a */
        /* <DEDUP_REMOVED lines=35> */
[----:B------:R-:W-:-:S03]  /*33b70*/  IMAD.WIDE R36, R4, 0x4, R70 ;  /* 0x0000000404247825 */ /* 0x000fc600078e0246 */
[----:B------:R1:W-:Y:S01]  /*33b80*/  STL.64 [R1+0x4f8], R32 ;  /* 0x0004f82001007387 */ /* 0x0003e20000100a00 */
[----:B--2---:R-:W-:-:S03]  /*33b90*/  IMAD.WIDE R28, R4, 0x4, R68 ;  /* 0x00000004041c7825 */ /* 0x004fc600078e0244 */
[----:B------:R1:W-:Y:S01]  /*33ba0*/  LDGSTS.E [R25+0x73f00], desc[UR4][R32.64], P2 ;  /* 0x73f0000020197fae */ /* 0x0003e20009121844 */
[----:B---3--:R-:W-:-:S03]  /*33bb0*/  IMAD.WIDE R26, R4, 0x4, R66 ;  /* 0x00000004041a7825 */ /* 0x008fc600078e0242 */
[----:B------:R2:W-:Y:S04]  /*33bc0*/  STL.64 [R1+0x4f0], R30 ;  /* 0x0004f01e01007387 */ /* 0x0005e80000100a00 */
[----:B------:R2:W-:Y:S01]  /*33bd0*/  LDGSTS.E [R24+0x74300], desc[UR4][R30.64], P2 ;  /* 0x743000001e187fae */ /* 0x0005e20009121844 */
[----:B------:R-:W-:-:S03]  /*33be0*/  IMAD.WIDE R34, R4, 0x4, R72 ;  /* 0x0000000404227825 */ /* 0x000fc600078e0248 */
[----:B------:R3:W-:Y:S01]  /*33bf0*/  STL.64 [R1+0x4e8], R26 ;  /* 0x0004e81a01007387 */ /* 0x0007e20000100a00 */
[----:B-1----:R-:W-:-:S03]  /*33c00*/  IMAD.WIDE R32, R4, 0x4, R74 ;  /* 0x0000000404207825 */ /* 0x002fc600078e024a */
[----:B------:R3:W-:Y:S04]  /*33c10*/  LDGSTS.E [R23+0x74700], desc[UR4][R26.64], P2 ;  /* 0x747000001a177fae */ /* 0x0007e80009121844 */
[----:B------:R1:W-:Y:S01]  /*33c20*/  STL.64 [R1+0x4e0], R28 ;  /* 0x0004e01c01007387 */ /* 0x0003e20000100a00 */
[----:B--2---:R-:W-:-:S03]  /*33c30*/  IMAD.WIDE R30, R4, 0x4, R76 ;  /* 0x00000004041e7825 */ /* 0x004fc600078e024c */
[----:B------:R1:W-:Y:S01]  /*33c40*/  LDGSTS.E [R22+0x74b00], desc[UR4][R28.64], P2 ;  /* 0x74b000001c167fae */ /* 0x0003e20009121844 */
[----:B---3--:R-:W-:-:S03]  /*33c50*/  VIADD R26, R0, 0x100000 ;  /* 0x00100000001a7836 */ /* 0x008fc60000000000 */
[----:B------:R-:W-:Y:S01]  /*33c60*/  STL.64 [R1+0x4d8], R36 ;  /* 0x0004d82401007387 */ /* 0x000fe20000100a00 */
[----:B------:R-:W2:Y:S03]  /*33c70*/  LDC R27, c[0x0][0x230] ;  /* 0x00008c00ff1b7b82 */ /* 0x000ea60000000800 */
[----:B------:R3:W-:Y:S01]  /*33c80*/  LDGSTS.E [R26+0x74f00], desc[UR4][R36.64], P2 ;  /* 0x74f00000241a7fae */ /* 0x0007e20009121844 */
[----:B-1----:R-:W-:-:S03]  /*33c90*/  IMAD.WIDE R28, R4, 0x4, R78 ;  /* 0x00000004041c7825 */ /* 0x002fc600078e024e */
[----:B------:R1:W-:Y:S04]  /*33ca0*/  STL.64 [R1+0x4d0], R34 ;  /* 0x0004d02201007387 */ /* 0x0003e80000100a00 */
[----:B------:R1:W-:Y:S04]  /*33cb0*/  LDGSTS.E [R25+0x75300], desc[UR4][R34.64], P2 ;  /* 0x7530000022197fae */ /* 0x0003e80009121844 */
[----:B------:R4:W-:Y:S01]  /*33cc0*/  STL.64 [R1+0x4c8], R32 ;  /* 0x0004c82001007387 */ /* 0x0009e20000100a00 */
[----:B---3--:R-:W3:Y:S03]  /*33cd0*/  LDC R26, c[0x0][0x230] ;  /* 0x00008c00ff1a7b82 */ /* 0x008ee60000000800 */
[----:B------:R4:W-:Y:S01]  /*33ce0*/  LDGSTS.E [R24+0x75700], desc[UR4][R32.64], P2 ;  /* 0x7570000020187fae */ /* 0x0009e20009121844 */
[----:B-1----:R-:W-:-:S03]  /*33cf0*/  IMAD.WIDE R34, R4, 0x4, R80 ;  /* 0x0000000404227825 */ /* 0x002fc600078e0250 */
[----:B------:R1:W-:Y:S04]  /*33d00*/  STL.64 [R1+0x4c0], R30 ;  /* 0x0004c01e01007387 */ /* 0x0003e80000100a00 */
[----:B------:R1:W-:Y:S01]  /*33d10*/  LDGSTS.E [R23+0x75b00], desc[UR4][R30.64], P2 ;  /* 0x75b000001e177fae */ /* 0x0003e20009121844 */
[----:B----4-:R-:W-:-:S03]  /*33d20*/  IMAD.WIDE R32, R4, 0x4, R82 ;  /* 0x0000000404207825 */ /* 0x010fc600078e0252 */
[----:B------:R4:W-:Y:S04]  /*33d30*/  STL.64 [R1+0x4b8], R28 ;  /* 0x0004b81c01007387 */ /* 0x0009e80000100a00 */
[----:B------:R4:W-:Y:S01]  /*33d40*/  LDGSTS.E [R22+0x75f00], desc[UR4][R28.64], P2 ;  /* 0x75f000001c167fae */ /* 0x0009e20009121844 */
[----:B-1----:R-:W-:-:S03]  /*33d50*/  IMAD.WIDE R30, R4, 0x4, R84 ;  /* 0x00000004041e7825 */ /* 0x002fc600078e0254 */
[----:B------:R-:W-:Y:S04]  /*33d60*/  STL.64 [R1+0x4b0], R34 ;  /* 0x0004b02201007387 */ /* 0x000fe80000100a00 */
[----:B------:R-:W-:Y:S01]  /*33d70*/  LDGSTS.E [R25+0x76300], desc[UR4][R34.64], P2 ;  /* 0x7630000022197fae */ /* 0x000fe20009121844 */
[----:B----4-:R-:W-:-:S03]  /*33d80*/  IMAD.WIDE R28, R4, 0x4, R86 ;  /* 0x00000004041c7825 */ /* 0x010fc600078e0256 */
[----:B------:R1:W-:Y:S04]  /*33d90*/  STL.64 [R1+0x4a8], R32 ;  /* 0x0004a82001007387 */ /* 0x0003e80000100a00 */
[----:B------:R1:W-:Y:S04]  /*33da0*/  LDGSTS.E [R24+0x76700], desc[UR4][R32.64], P2 ;  /* 0x7670000020187fae */ /* 0x0003e80009121844 */
[----:B------:R4:W-:Y:S04]  /*33db0*/  STL.64 [R1+0x4a0], R30 ;  /* 0x0004a01e01007387 */ /* 0x0009e80000100a00 */
[----:B------:R4:W-:Y:S04]  /*33dc0*/  LDGSTS.E [R23+0x76b00], desc[UR4][R30.64], P2 ;  /* 0x76b000001e177fae */ /* 0x0009e80009121844 */
[----:B------:R2:W-:Y:S04]  /*33dd0*/  STL.64 [R1+0x498], R28 ;  /* 0x0004981c01007387 */ /* 0x0005e80000100a00 */
[----:B------:R2:W-:Y:S01]  /*33de0*/  LDGSTS.E [R22+0x76f00], desc[UR4][R28.64], P2 ;  /* 0x76f000001c167fae */ /* 0x0005e20009121844 */
[----:B-1----:R-:W-:-:S04]  /*33df0*/  IMAD.WIDE R32, R4, 0x4, R90 ;  /* 0x0000000404207825 */ /* 0x002fc800078e025a */
[----:B----4-:R-:W-:-:S04]  /*33e00*/  IMAD.WIDE R30, R4, 0x4, R92 ;  /* 0x00000004041e7825 */ /* 0x010fc800078e025c */
[----:B--2---:R-:W-:-:S05]  /*33e10*/  IMAD.WIDE R28, R4, 0x4, R88 ;  /* 0x00000004041c7825 */ /* 0x004fca00078e0258 */
[----:B------:R1:W-:Y:S04]  /*33e20*/  STL.64 [R1+0x490], R28 ;  /* 0x0004901c01007387 */ /* 0x0003e80000100a00 */
[----:B------:R1:W-:Y:S04]  /*33e30*/  LDGSTS.E [R22+0x77300], desc[UR4][R28.64], P2 ;  /* 0x773000001c167fae */ /* 0x0003e80009121844 */
[----:B------:R2:W-:Y:S04]  /*33e40*/  LDGSTS.E [R24+0x77700], desc[UR4][R32.64], P2 ;  /* 0x7770000020187fae */ /* 0x0005e80009121844 */
[----:B------:R4:W-:Y:S01]  /*33e50*/  LDGSTS.E [R23+0x77b00], desc[UR4][R30.64], P2 ;  /* 0x77b000001e177fae */ /* 0x0009e20009121844 */
[----:B-1----:R-:W-:-:S05]  /*33e60*/  IMAD.WIDE R28, R4, 0x4, R94 ;  /* 0x00000004041c7825 */ /* 0x002fca00078e025e */
[----:B------:R3:W-:Y:S04]  /*33e70*/  LDGSTS.E [R22+0x77f00], desc[UR4][R28.64], P2 ;  /* 0x77f000001c167fae */ /* 0x0007e80009121844 */
[----:B------:R-:W0:Y:S01]  /*33e80*/  LDGDEPBAR ;  /* 0x00000000000079af */ /* 0x000e220000000000 */
[----:B------:R-:W-:Y:S02]  /*33e90*/  VIADD R25, R27, 0xfffffeff ;  /* 0xfffffeff1b197836 */ /* 0x000fe40000000000 */
[----:B------:R-:W1:Y:S03]  /*33ea0*/  LDC R27, c[0x0][0x230] ;  /* 0x00008c00ff1b7b82 */ /* 0x000e660000000800 */
[----:B------:R-:W-:Y:S01]  /*33eb0*/  ISETP.GE.U32.AND P0, PT, R25, 0x7ffffec0, PT ;  /* 0x7ffffec01900780c */ /* 0x000fe20003f06070 */
[----:B--2---:R-:W-:Y:S01]  /*33ec0*/  IMAD.WIDE R24, R2, 0x4, R96 ;  /* 0x0000000402187825 */ /* 0x004fe200078e0260 */
[----:B------:R2:W-:Y:S03]  /*33ed0*/  STL.64 [R1+0x488], R32 ;  /* 0x0004882001007387 */ /* 0x0005e60000100a00 */
[----:B----4-:R-:W-:Y:S01]  /*33ee0*/  VIADD R23, R21, 0x100000 ;  /* 0x0010000015177836 */ /* 0x010fe20000000000 */
[----:B------:R-:W-:Y:S01]  /*33ef0*/  BAR.SYNC.DEFER_BLOCKING 0x0 ;  /* 0x0000000000007b1d */ /* 0x000fe20000010000 */
[----:B---3--:R-:W-:-:S07]  /*33f00*/  VIADD R22, R26, 0xfffffefe ;  /* 0xfffffefe1a167836 */ /* 0x008fce0000000000 */
[----:B------:R-:W3:Y:S01]  /*33f10*/  LDC R26, c[0x0][0x230] ;  /* 0x00008c00ff1a7b82 */ /* 0x000ee20000000800 */
[----:B------:R4:W-:Y:S01]  /*33f20*/  STL.64 [R1+0x480], R30 ;  /* 0x0004801e01007387 */ /* 0x0009e20000100a00 */
[----:B------:R-:W-:-:S03]  /*33f30*/  IMAD.WIDE R34, R2, 0x4, R98 ;  /* 0x0000000402227825 */ /* 0x000fc600078e0262 */
[----:B------:R-:W-:Y:S04]  /*33f40*/  STL.64 [R1+0x478], R28 ;  /* 0x0004781c01007387 */ /* 0x000fe80000100a00 */
[----:B------:R1:W-:Y:S01]  /*33f50*/  STL.64 [R1+0x470], R24 ;  /* 0x0004701801007387 */ /* 0x0003e20000100a00 */
[----:B------:R-:W-:Y:S01]  /*33f60*/  ISETP.GE.U32.AND P1, PT, R22, 0x7ffffebf, PT ;  /* 0x7ffffebf1600780c */ /* 0x000fe20003f26070 */
[C---:B--2---:R-:W-:Y:S02]  /*33f70*/  IMAD.WIDE R32, R2.reuse, 0x4, R100 ;  /* 0x0000000402207825 */ /* 0x044fe400078e0264 */
[----:B------:R-:W-:Y:S01]  /*33f80*/  @!PT LDS RZ, [RZ] ;  /* 0x00000000fffff984 */ /* 0x000fe20000000800 */
[----:B------:R-:W-:Y:S01]  /*33f90*/  @!PT LDS RZ, [RZ] ;  /* 0x00000000fffff984 */ /* 0x000fe20000000800 */
[----:B------:R-:W-:Y:S01]  /*33fa0*/  @!PT LDS RZ, [RZ] ;  /* 0x00000000fffff984 */ /* 0x000fe20000000800 */
[----:B------:R1:W-:Y:S02]  /*33fb0*/  LDGSTS.E [R23+-0x80000], desc[UR4][R24.64], !P0 ;  /* 0x8000000018177fae */ /* 0x0003e4000c121844 */
[----:B----4-:R-:W-:Y:S01]  /*33fc0*/  IMAD.WIDE R30, R2, 0x4, R102 ;  /* 0x00000004021e7825 */ /* 0x010fe200078e0266 */
[----:B-1----:R-:W-:-:S03]  /*33fd0*/  IADD3 R25, R21, 0x100000, RZ ;  /* 0x0010000015197810 */ /* 0x002fc60007ffe0ff */
[C---:B------:R-:W-:Y:S02]  /*33fe0*/  VIADD R24, R21.reuse, 0x100000 ;  /* 0x0010000015187836 */ /* 0x040fe40000000000 */
[----:B------:R1:W-:Y:S01]  /*33ff0*/  LDGSTS.E [R25+-0x7c000], desc[UR4][R34.64], !P0 ;  /* 0x8400000022197fae */ /* 0x0003e2000c121844 */
[----:B------:R-:W-:-:S03]  /*34000*/  VIADD R22, R21, 0x100000 ;  /* 0x0010000015167836 */ /* 0x000fc60000000000 */
[----:B------:R2:W-:Y:S01]  /*34010*/  LDGSTS.E [R24+-0x78000], desc[UR4][R32.64], !P0 ;  /* 0x8800000020187fae */ /* 0x0005e2000c121844 */
[----:B------:R-:W-:-:S03]  /*34020*/  IMAD.WIDE R28, R2, 0x4, R104 ;  /* 0x00000004021c7825 */ /* 0x000fc600078e0268 */
[----:B------:R4:W-:Y:S01]  /*34030*/  LDGSTS.E [R23+-0x74000], desc[UR4][R30.64], !P0 ;  /* 0x8c0000001e177fae */ /* 0x0009e2000c121844 */
[----:B-1----:R-:W-:-:S03]  /*34040*/  VIADD R25, R27, 0xfffffefd ;  /* 0xfffffefd1b197836 */ /* 0x002fc60000000000 */
[----:B------:R1:W-:Y:S01]  /*34050*/  STL.64 [R1+0x468], R34 ;  /* 0x0004682201007387 */ /* 0x0003e20000100a00 */
[----:B------:R-:W3:Y:S01]  /*34060*/  LDC R27, c[0x0][0x230] ;  /* 0x00008c00ff1b7b82 */ /* 0x000ee20000000800 */
[----:B------:R-:W-:Y:S01]  /*34070*/  ISETP.GE.U32.AND P0, PT, R25, 0x7ffffebe, PT ;  /* 0x7ffffebe1900780c */ /* 0x000fe20003f06070 */
[----:B------:R-:W-:Y:S01]  /*34080*/  VIADD R25, R21, 0x100000 ;  /* 0x0010000015197836 */ /* 0x000fe20000000000 */
[----:B------:R2:W-:Y:S04]  /*34090*/  STL.64 [R1+0x460], R32 ;  /* 0x0004602001007387 */ /* 0x0005e80000100a00 */
[----:B------:R-:W-:Y:S01]  /*340a0*/  LDGSTS.E [R22+-0x7fffc], desc[UR4][R28.64], !P1 ;  /* 0x800040001c167fae */ /* 0x000fe2000c921844 */
[----:B-1----:R-:W-:-:S03]  /*340b0*/  IMAD.WIDE R34, R2, 0x4, R106 ;  /* 0x0000000402227825 */ /* 0x002fc600078e026a */
[----:B------:R4:W-:Y:S01]  /*340c0*/  STL.64 [R1+0x458], R30 ;  /* 0x0004581e01007387 */ /* 0x0009e20000100a00 */
[----:B--2---:R-:W-:-:S03]  /*340d0*/  IMAD.WIDE R32, R2, 0x4, R108 ;  /* 0x0000000402207825 */ /* 0x004fc600078e026c */
[----:B------:R3:W-:Y:S04]  /*340e0*/  LDGSTS.E [R25+-0x7bffc], desc[UR4][R34.64], !P1 ;  /* 0x8400400022197fae */ /* 0x0007e8000c921844 */
[----:B------:R1:W-:Y:S01]  /*340f0*/  LDGSTS.E [R24+-0x77ffc], desc[UR4][R32.64], !P1 ;  /* 0x8800400020187fae */ /* 0x0003e2000c921844 */
[----:B----4-:R-:W-:-:S03]  /*34100*/  IMAD.WIDE R30, R2, 0x4, R110 ;  /* 0x00000004021e7825 */ /* 0x010fc600078e026e */
[----:B------:R2:W-:Y:S01]  /*34110*/  STL.64 [R1+0x450], R28 ;  /* 0x0004501c01007387 */ /* 0x0005e20000100a00 */
[----:B---3--:R-:W-:-:S03]  /*34120*/  VIADD R25, R26, 0xfffffefc ;  /* 0xfffffefc1a197836 */ /* 0x008fc60000000000 */
[----:B------:R3:W-:Y:S01]  /*34130*/  LDGSTS.E [R23+-0x73ffc], desc[UR4][R30.64], !P1 ;  /* 0x8c0040001e177fae */ /* 0x0007e2000c921844 */
[----:B------:R-:W4:Y:S03]  /*34140*/  LDC R26, c[0x0][0x230] ;  /* 0x00008c00ff1a7b82 */ /* 0x000f260000000800 */
[----:B------:R1:W-:Y:S01]  /*34150*/  STL.64 [R1+0x448], R34 ;  /* 0x0004482201007387 */ /* 0x0003e20000100a00 */
[----:B------:R-:W-:Y:S01]  /*34160*/  ISETP.GE.U32.AND P1, PT, R25, 0x7ffffebd, PT ;  /* 0x7ffffebd1900780c */ /* 0x000fe20003f26070 */
[----:B------:R-:W-:Y:S02]  /*34170*/  VIADD R25, R21, 0x100000 ;  /* 0x0010000015197836 */ /* 0x000fe40000000000 */
[C---:B--2---:R-:W-:Y:S01]  /*34180*/  IMAD.WIDE R28, R2.reuse, 0x4, R112 ;  /* 0x00000004021c7825 */ /* 0x044fe200078e0270 */
[----:B------:R2:W-:Y:S04]  /*34190*/  STL.64 [R1+0x440], R32 ;  /* 0x0004402001007387 */ /* 0x0005e80000100a00 */
[----:B------:R-:W-:Y:S01]  /*341a0*/  LDGSTS.E [R22+-0x7fff8], desc[UR4][R28.64], !P0 ;  /* 0x800080001c167fae */ /* 0x000fe2000c121844 */
[----:B-1----:R-:W-:-:S03]  /*341b0*/  IMAD.WIDE R34, R2, 0x4, R114 ;  /* 0x0000000402227825 */ /* 0x002fc600078e0272 */
[----:B------:R3:W-:Y:S01]  /*341c0*/  STL.64 [R1+0x438], R30 ;  /* 0x0004381e01007387 */ /* 0x0007e20000100a00 */
[----:B--2---:R-:W-:-:S03]  /*341d0*/  IMAD.WIDE R32, R2, 0x4, R116 ;  /* 0x0000000402207825 */ /* 0x004fc600078e0274 */
[----:B------:R1:W-:Y:S04]  /*341e0*/  LDGSTS.E [R25+-0x7bff8], desc[UR4][R34.64], !P0 ;  /* 0x8400800022197fae */ /* 0x0003e8000c121844 */
[----:B------:R2:W-:Y:S01]  /*341f0*/  LDGSTS.E [R24+-0x77ff8], desc[UR4][R32.64], !P0 ;  /* 0x8800800020187fae */ /* 0x0005e2000c121844 */
[----:B---3--:R-:W-:-:S04]  /*34200*/  IMAD.WIDE R30, R2, 0x4, R118 ;  /* 0x00000004021e7825 */ /* 0x008fc800078e0276 */
[----:B-1----:R-:W-:Y:S01]  /*34210*/  VIADD R25, R27, 0xfffffedf ;  /* 0xfffffedf1b197836 */ /* 0x002fe20000000000 */
[----:B------:R1:W-:Y:S01]  /*34220*/  STL.64 [R1+0x430], R28 ;  /* 0x0004301c01007387 */ /* 0x0003e20000100a00 */
[----:B------:R-:W3:Y:S03]  /*34230*/  LDC R27, c[0x0][0x230] ;  /* 0x00008c00ff1b7b82 */ /* 0x000ee60000000800 */
[----:B------:R4:W-:Y:S01]  /*34240*/  LDGSTS.E [R23+-0x73ff8], desc[UR4][R30.64], !P0 ;  /* 0x8c0080001e177fae */ /* 0x0009e2000c121844 */
[----:B------:R-:W-:Y:S01]  /*34250*/  ISETP.GE.U32.AND P0, PT, R25, 0x7ffffea0, PT ;  /* 0x7ffffea01900780c */ /* 0x000fe20003f06070 */
[----:B------:R-:W-:Y:S02]  /*34260*/  VIADD R25, R21, 0x100000 ;  /* 0x0010000015197836 */ /* 0x000fe40000000000 */
[----:B------:R2:W-:Y:S01]  /*34270*/  STL.64 [R1+0x428], R34 ;  /* 0x0004282201007387 */ /* 0x0005e20000100a00 */
[----:B-1----:R-:W-:-:S03]  /*34280*/  IMAD.WIDE R28, R2, 0x4, R120 ;  /* 0x00000004021c7825 */ /* 0x002fc600078e0278 */
[----:B------:R1:W-:Y:S01]  /*34290*/  STL.64 [R1+0x420], R32 ;  /* 0x0004202001007387 */ /* 0x0003e20000100a00 */
[----:B--2---:R-:W-:-:S03]  /*342a0*/  IMAD.WIDE R34, R2, 0x4, R122 ;  /* 0x0000000402227825 */ /* 0x004fc600078e027a */
[----:B------:R4:W-:Y:S04]  /*342b0*/  STL.64 [R1+0x418], R30 ;  /* 0x0004181e01007387 */ /* 0x0009e80000100a00 */
[----:B------:R-:W-:Y:S01]  /*342c0*/  LDGSTS.E [R22+-0x7fff4], desc[UR4][R28.64], !P1 ;  /* 0x8000c0001c167fae */ /* 0x000fe2000c921844 */
[----:B-1----:R-:W-:-:S03]  /*342d0*/  IMAD.WIDE R32, R2, 0x4, R124 ;  /* 0x0000000402207825 */ /* 0x002fc600078e027c */
[----:B------:R1:W-:Y:S01]  /*342e0*/  LDGSTS.E [R25+-0x7bff4], desc[UR4][R34.64], !P1 ;  /* 0x8400c00022197fae */ /* 0x0003e2000c921844 */
[----:B----4-:R-:W-:-:S03]  /*342f0*/  IMAD.WIDE R30, R2, 0x4, R126 ;  /* 0x00000004021e7825 */ /* 0x010fc600078e027e */
[----:B------:R2:W-:Y:S01]  /*34300*/  LDGSTS.E [R24+-0x77ff4], desc[UR4][R32.64], !P1 ;  /* 0x8800c00020187fae */ /* 0x0005e2000c921844 */
[----:B------:R-:W4:Y:S03]  /*34310*/  LDC R126, c[0x0][0x230] ;  /* 0x00008c00ff7e7b82 */ /* 0x000f260000000800 */
[----:B------:R3:W-:Y:S01]  /*34320*/  STL.64 [R1+0x410], R28 ;  /* 0x0004101c01007387 */ /* 0x0007e20000100a00 */
[----:B-1----:R-:W-:-:S03]  /*34330*/  VIADD R25, R26, 0xfffffede ;  /* 0xfffffede1a197836 */ /* 0x002fc60000000000 */
[----:B------:R1:W-:Y:S01]  /*34340*/  LDGSTS.E [R23+-0x73ff4], desc[UR4][R30.64], !P1 ;  /* 0x8c00c0001e177fae */ /* 0x0003e2000c921844 */
[----:B------:R-:W4:Y:S03]  /*34350*/  LDC R26, c[0x0][0x230] ;  /* 0x00008c00ff1a7b82 */ /* 0x000f260000000800 */
[----:B------:R2:W-:Y:S01]  /*34360*/  STL.64 [R1+0x408], R34 ;  /* 0x0004082201007387 */ /* 0x0005e20000100a00 */
[----:B------:R-:W-:Y:S01]  /*34370*/  ISETP.GE.U32.AND P1, PT, R25, 0x7ffffe9f, PT ;  /* 0x7ffffe9f1900780c */ /* 0x000fe20003f26070 */
[----:B------:R-:W-:Y:S02]  /*34380*/  VIADD R25, R21, 0x100000 ;  /* 0x0010000015197836 */ /* 0x000fe40000000000 */
[C---:B---3--:R-:W-:Y:S01]  /*34390*/  IMAD.WIDE R28, R2.reuse, 0x4, R128 ;  /* 0x00000004021c7825 */ /* 0x048fe200078e0280 */
[----:B------:R3:W-:Y:S01]  /*343a0*/  STL.64 [R1+0x400], R32 ;  /* 0x0004002001007387 */ /* 0x0007e20000100a00 */
[----:B------:R-:W4:Y:S02]  /*343b0*/  LDC R127, c[0x0][0x230] ;  /* 0x00008c00ff7f7b82 */ /* 0x000f240000000800 */
[C---:B--2---:R-:W-:Y:S01]  /*343c0*/  IMAD.WIDE R34, R2.reuse, 0x4, R130 ;  /* 0x0000000402227825 */ /* 0x044fe200078e0282 */
[----:B------:R1:W-:Y:S03]  /*343d0*/  STL.64 [R1+0x3f0], R30 ;  /* 0x0003f01e01007387 */ /* 0x0003e60000100a00 */
[----:B------:R-:W-:Y:S01]  /*343e0*/  IMAD.WIDE R120, R2, 0x4, R228 ;  /* 0x0000000402787825 */ /* 0x000fe200078e02e4 */
[----:B------:R-:W-:Y:S03]  /*343f0*/  LDGSTS.E [R22+-0x70000], desc[UR4][R28.64], !P0 ;  /* 0x900000001c167fae */ /* 0x000fe6000c121844 */
[----:B------:R-:W-:Y:S01]  /*34400*/  VIADD R125, R16, 0x100000 ;  /* 0x00100000107d7836 */ /* 0x000fe20000000000 */
[----:B------:R2:W-:Y:S01]  /*34410*/  LDGSTS.E [R25+-0x6c000], desc[UR4][R34.64], !P0 ;  /* 0x9400000022197fae */ /* 0x0005e2000c121844 */
[----:B---3--:R-:W-:Y:S01]  /*34420*/  IMAD.WIDE R32, R2, 0x4, R132 ;  /* 0x0000000402207825 */ /* 0x008fe200078e0284 */
[----:B------:R-:W-:Y:S01]  /*34430*/  IADD3 R124, R16, 0x100000, RZ ;  /* 0x00100000107c7810 */ /* 0x000fe20007ffe0ff */
[----:B------:R-:W3:Y:S02]  /*34440*/  LDC R130, c[0x0][0x230] ;  /* 0x00008c00ff827b82 */ /* 0x000ee40000000800 */
[----:B-1----:R-:W-:Y:S01]  /*34450*/  IMAD.WIDE R30, R2, 0x4, R134 ;  /* 0x00000004021e7825 */ /* 0x002fe200078e0286 */
[----:B------:R1:W-:Y:S04]  /*34460*/  LDGSTS.E [R24+-0x68000], desc[UR4][R32.64], !P0 ;  /* 0x9800000020187fae */ /* 0x0003e8000c121844 */
[----:B------:R1:W-:Y:S01]  /*34470*/  LDGSTS.E [R23+-0x64000], desc[UR4][R30.64], !P0 ;  /* 0x9c0000001e177fae */ /* 0x0003e2000c121844 */
[----:B--2---:R-:W-:-:S03]  /*34480*/  VIADD R25, R27, 0xfffffedd ;  /* 0xfffffedd1b197836 */ /* 0x004fc60000000000 */
[----:B------:R2:W-:Y:S01]  /*34490*/  STL.64 [R1+0x3e8], R28 ;  /* 0x0003e81c01007387 */ /* 0x0005e20000100a00 */
[----:B------:R-:W3:Y:S01]  /*344a0*/  LDC R27, c[0x0][0x230] ;  /* 0x00008c00ff1b7b82 */ /* 0x000ee20000000800 */
[----:B------:R-:W-:Y:S02]  /*344b0*/  ISETP.GE.U32.AND P0, PT, R25, 0x7ffffe9e, PT ;  /* 0x7ffffe9e1900780c */ /* 0x000fe40003f06070 */
[----:B------:R1:W-:Y:S01]  /*344c0*/  STL.64 [R1+0x3e0], R34 ;  /* 0x0003e02201007387 */ /* 0x0003e20000100a00 */
[----:B------:R-:W-:-:S03]  /*344d0*/  VIADD R25, R21, 0x100000 ;  /* 0x0010000015197836 */ /* 0x000fc60000000000 */
[----:B------:R4:W-:Y:S01]  /*344e0*/  STL.64 [R1+0x3d8], R32 ;  /* 0x0003d82001007387 */ /* 0x0009e20000100a00 */
[----:B--2---:R-:W-:-:S03]  /*344f0*/  IMAD.WIDE R28, R2, 0x4, R136 ;  /* 0x00000004021c7825 */ /* 0x004fc600078e0288 */
[----:B------:R2:W-:Y:S01]  /*34500*/  STL.64 [R1+0x3d0], R30 ;  /* 0x0003d01e01007387 */ /* 0x0005e20000100a00 */
[----:B-1----:R-:W-:-:S03]  /*34510*/  IMAD.WIDE R34, R2, 0x4, R138 ;  /* 0x0000000402227825 */ /* 0x002fc600078e028a */
[----:B------:R1:W-:Y:S01]  /*34520*/  STL.64 [R1+0x3c8], R28 ;  /* 0x0003c81c01007387 */ /* 0x0003e20000100a00 */
[----:B------:R-:W3:Y:S01]  /*34530*/  LDC R138, c[0x0][0x230] ;  /* 0x00008c00ff8a7b82 */ /* 0x000ee20000000800 */
[C---:B----4-:R-:W-:Y:S02]  /*34540*/  IMAD.WIDE R32, R2.reuse, 0x4, R140 ;  /* 0x0000000402207825 */ /* 0x050fe400078e028c */
[----:B------:R1:W-:Y:S02]  /*34550*/  LDGSTS.E [R22+-0x6fffc], desc[UR4][R28.64], !P1 ;  /* 0x900040001c167fae */ /* 0x0003e4000c921844 */
[C---:B--2---:R-:W-:Y:S02]  /*34560*/  IMAD.WIDE R30, R2.reuse, 0x4, R142 ;  /* 0x00000004021e7825 */ /* 0x044fe400078e028e */
[----:B------:R2:W-:Y:S04]  /*34570*/  STL.64 [R1+0x3c0], R34 ;  /* 0x0003c02201007387 */ /* 0x0005e80000100a00 */
[----:B------:R2:W-:Y:S01]  /*34580*/  LDGSTS.E [R25+-0x6bffc], desc[UR4][R34.64], !P1 ;  /* 0x9400400022197fae */ /* 0x0005e2000c921844 */
[----:B-1----:R-:W-:-:S03]  /*34590*/  IMAD.WIDE R28, R2, 0x4, R144 ;  /* 0x00000004021c7825 */ /* 0x002fc600078e0290 */
[----:B------:R1:W-:Y:S04]  /*345a0*/  STL.64 [R1+0x3b8], R32 ;  /* 0x0003b82001007387 */ /* 0x0003e80000100a00 */
[----:B------:R1:W-:Y:S01]  /*345b0*/  LDGSTS.E [R24+-0x67ffc], desc[UR4][R32.64], !P1 ;  /* 0x9800400020187fae */ /* 0x0003e2000c921844 */
[----:B--2---:R-:W-:-:S03]  /*345c0*/  IMAD.WIDE R34, R2, 0x4, R146 ;  /* 0x0000000402227825 */ /* 0x004fc600078e0292 */
[----:B------:R2:W-:Y:S01]  /*345d0*/  STL.64 [R1+0x3b0], R30 ;  /* 0x0003b01e01007387 */ /* 0x0005e20000100a00 */
[----:B------:R-:W4:Y:S01]  /*345e0*/  LDC R146, c[0x0][0x230] ;  /* 0x00008c00ff927b82 */ /* 0x000f220000000800 */
[----:B------:R-:W-:Y:S02]  /*345f0*/  VIADD R25, R26, 0xfffffedc ;  /* 0xfffffedc1a197836 */ /* 0x000fe40000000000 */
[----:B------:R2:W-:Y:S01]  /*34600*/  LDGSTS.E [R23+-0x63ffc], desc[UR4][R30.64], !P1 ;  /* 0x9c0040001e177fae */ /* 0x0005e2000c921844 */
[----:B-1----:R-:W-:-:S03]  /*34610*/  IMAD.WIDE R32, R2, 0x4, R148 ;  /* 0x0000000402207825 */ /* 0x002fc600078e0294 */
[----:B------:R1:W-:Y:S01]  /*34620*/  STL.64 [R1+0x3a8], R28 ;  /* 0x0003a81c01007387 */ /* 0x0003e20000100a00 */
[----:B------:R-:W4:Y:S03]  /*34630*/  LDC R26, c[0x0][0x230] ;  /* 0x00008c00ff1a7b82 */ /* 0x000f260000000800 */
[----:B------:R1:W-:Y:S01]  /*34640*/  LDGSTS.E [R22+-0x6fff8], desc[UR4][R28.64], !P0 ;  /* 0x900080001c167fae */ /* 0x0003e2000c121844 */
[----:B--2---:R-:W-:-:S03]  /*34650*/  IMAD.WIDE R30, R2, 0x4, R150 ;  /* 0x00000004021e7825 */ /* 0x004fc600078e0296 */
[----:B------:R2:W-:Y:S01]  /*34660*/  STL.64 [R1+0x3a0], R34 ;  /* 0x0003a02201007387 */ /* 0x0005e20000100a00 */
[----:B------:R-:W-:Y:S01]  /*34670*/  ISETP.GE.U32.AND P1, PT, R25, 0x7ffffe9d, PT ;  /* 0x7ffffe9d1900780c */ /* 0x000fe20003f26070 */
[----:B------:R-:W-:Y:S02]  /*34680*/  VIADD R25, R21, 0x100000 ;  /* 0x0010000015197836 */ /* 0x000fe40000000000 */
[----:B------:R3:W-:Y:S01]  /*34690*/  STL.64 [R1+0x398], R32 ;  /* 0x0003982001007387 */ /* 0x0007e20000100a00 */
[----:B-1----:R-:W-:-:S03]  /*346a0*/  IMAD.WIDE R28, R2, 0x4, R152 ;  /* 0x00000004021c7825 */ /* 0x002fc600078e0298 */
[----:B------:R1:W-:Y:S04]  /*346b0*/  STL.64 [R1+0x390], R30 ;  /* 0x0003901e01007387 */ /* 0x0003e80000100a00 */
[----:B------:R1:W-:Y:S04]  /*346c0*/  STL.64 [R1+0x388], R28 ;  /* 0x0003881c01007387 */ /* 0x0003e80000100a00 */
[----:B------:R-:W4:Y:S04]  /*346d0*/  LDL.LU.64 R246, [R1+0x348] ;  /* 0x0003480001f67983 */ /* 0x000f280000300a00 */
[----:B------:R2:W-:Y:S04]  /*346e0*/  LDGSTS.E [R25+-0x6bff8], desc[UR4][R34.64], !P0 ;  /* 0x9400800022197fae */ /* 0x0005e8000c121844 */
[----:B------:R3:W-:Y:S04]  /*346f0*/  LDGSTS.E [R24+-0x67ff8], desc[UR4][R32.64], !P0 ;  /* 0x9800800020187fae */ /* 0x0007e8000c121844 */
[----:B------:R1:W-:Y:S01]  /*34700*/  LDGSTS.E [R23+-0x63ff8], desc[UR4][R30.64], !P0 ;  /* 0x9c0080001e177fae */ /* 0x0003e2000c121844 */
[----:B--2---:R-:W-:-:S03]  /*34710*/  IMAD.WIDE R34, R2, 0x4, R154 ;  /* 0x0000000402227825 */ /* 0x004fc600078e029a */
[----:B------:R2:W-:Y:S01]  /*34720*/  LDGSTS.E [R22+-0x6fff4], desc[UR4][R28.64], !P1 ;  /* 0x9000c0001c167fae */ /* 0x0005e2000c921844 */
[----:B------:R-:W4:Y:S01]  /*34730*/  LDC R154, c[0x0][0x230] ;  /* 0x00008c00ff9a7b82 */ /* 0x000f220000000800 */
[C---:B---3--:R-:W-:Y:S02]  /*34740*/  IMAD.WIDE R32, R2.reuse, 0x4, R156 ;  /* 0x0000000402207825 */ /* 0x048fe400078e029c */
[----:B------:R3:W-:Y:S02]  /*34750*/  STL.64 [R1+0x380], R34 ;  /* 0x0003802201007387 */ /* 0x0007e40000100a00 */
[C---:B-1----:R-:W-:Y:S02]  /*34760*/  IMAD.WIDE R30, R2.reuse, 0x4, R158 ;  /* 0x00000004021e7825 */ /* 0x042fe400078e029e */
[----:B------:R1:W-:Y:S02]  /*34770*/  STL.64 [R1+0x378], R32 ;  /* 0x0003782001007387 */ /* 0x0003e40000100a00 */
[----:B--2---:R-:W-:-:S02]  /*34780*/  IMAD.WIDE R28, R2, 0x4, R160 ;  /* 0x00000004021c7825 */ /* 0x004fc400078e02a0 */
[----:B------:R-:W2:Y:S04]  /*34790*/  LDL.LU.64 R248, [R1+0x1190] ;  /* 0x0011900001f87983 */ /* 0x000ea80000300a00 */
[----:B------:R1:W-:Y:S04]  /*347a0*/  STL.64 [R1+0x370], R30 ;  /* 0x0003701e01007387 */ /* 0x0003e80000100a00 */
[----:B------:R4:W-:Y:S04]  /*347b0*/  STL.64 [R1+0x368], R28 ;  /* 0x0003681c01007387 */ /* 0x0009e80000100a00 */
[----:B------:R-:W2:Y:S01]  /*347c0*/  LDL.LU.64 R250, [R1+0x338] ;  /* 0x0003380001fa7983 */ /* 0x000ea20000300a00 */
[----:B------:R-:W-:-:S02]  /*347d0*/  VIADD R25, R27, 0xfffffefb ;  /* 0xfffffefb1b197836 */ /* 0x000fc40000000000 */
[----:B------:R-:W-:Y:S01]  /*347e0*/  VIADD R22, R20, 0x100000 ;  /* 0x0010000014167836 */ /* 0x000fe20000000000 */
[----:B------:R-:W2:Y:S01]  /*347f0*/  LDL.LU.64 R234, [R1+0x1188] ;  /* 0x0011880001ea7983 */ /* 0x000ea20000300a00 */
[----:B------:R-:W2:Y:S01]  /*34800*/  LDC R27, c[0x0][0x230] ;  /* 0x00008c00ff1b7b82 */ /* 0x000ea20000000800 */
[----:B------:R-:W-:Y:S02]  /*34810*/  ISETP.GE.U32.AND P0, PT, R25, 0x7ffffebc, PT ;  /* 0x7ffffebc1900780c */ /* 0x000fe40003f06070 */
[----:B------:R-:W-:Y:S01]  /*34820*/  IADD3 R25, R21, 0x100000, RZ ;  /* 0x0010000015197810 */ /* 0x000fe20007ffe0ff */
[----:B------:R-:W2:Y:S04]  /*34830*/  LDL.LU.64 R236, [R1+0x328] ;  /* 0x0003280001ec7983 */ /* 0x000ea80000300a00 */
[----:B------:R3:W-:Y:S04]  /*34840*/  LDGSTS.E [R25+-0x6bff4], desc[UR4][R34.64], !P1 ;  /* 0x9400c00022197fae */ /* 0x0007e8000c921844 */
[----:B------:R1:W-:Y:S04]  /*34850*/  LDGSTS.E [R24+-0x67ff4], desc[UR4][R32.64], !P1 ;  /* 0x9800c00020187fae */ /* 0x0003e8000c921844 */
[----:B------:R1:W-:Y:S01]  /*34860*/  LDGSTS.E [R23+-0x63ff4], desc[UR4][R30.64], !P1 ;  /* 0x9c00c0001e177fae */ /* 0x0003e2000c921844 */
[----:B---3--:R-:W-:-:S03]  /*34870*/  IMAD.WIDE R34, R2, 0x4, R162 ;  /* 0x0000000402227825 */ /* 0x008fc600078e02a2 */
[----:B------:R3:W-:Y:S01]  /*34880*/  LDGSTS.E [R22+-0x80000], desc[UR4][R28.64], !P0 ;  /* 0x800000001c167fae */ /* 0x0007e2000c121844 */
[----:B------:R-:W2:Y:S01]  /*34890*/  LDC R162, c[0x0][0x230] ;  /* 0x00008c00ffa27b82 */ /* 0x000ea20000000800 */
[C---:B-1----:R-:W-:Y:S02]  /*348a0*/  IMAD.WIDE R32, R2.reuse, 0x4, R164 ;  /* 0x0000000402207825 */ /* 0x042fe400078e02a4 */
[----:B------:R2:W-:Y:S02]  /*348b0*/  STL.64 [R1+0x360], R34 ;  /* 0x0003602201007387 */ /* 0x0005e40000100a00 */
[----:B------:R-:W-:Y:S02]  /*348c0*/  IMAD.WIDE R30, R2, 0x4, R166 ;  /* 0x00000004021e7825 */ /* 0x000fe400078e02a6 */
[----:B------:R1:W-:Y:S02]  /*348d0*/  STL.64 [R1+0x358], R32 ;  /* 0x0003582001007387 */ /* 0x0003e40000100a00 */
[----:B----4-:R-:W-:-:S02]  /*348e0*/  VIADD R25, R26, 0xfffffefa ;  /* 0xfffffefa1a197836 */ /* 0x010fc40000000000 */
[----:B------:R-:W4:Y:S01]  /*348f0*/  LDL.LU.64 R238, [R1+0x1180] ;  /* 0x0011800001ee7983 */ /* 0x000f220000300a00 */
[C---:B------:R-:W-:Y:S01]  /*34900*/  VIADD R24, R20.reuse, 0x100000 ;  /* 0x0010000014187836 */ /* 0x040fe20000000000 */
[----:B------:R-:W1:Y:S02]  /*34910*/  LDC R26, c[0x0][0x230] ;  /* 0x00008c00ff1a7b82 */ /* 0x000e640000000800 */
[----:B------:R1:W-:Y:S01]  /*34920*/  STL.64 [R1+0x350], R30 ;  /* 0x0003501e01007387 */ /* 0x0003e20000100a00 */
[----:B------:R-:W-:Y:S01]  /*34930*/  ISETP.GE.U32.AND P1, PT, R25, 0x7ffffebb, PT ;  /* 0x7ffffebb1900780c */ /* 0x000fe20003f26070 */
[----:B------:R-:W-:Y:S02]  /*34940*/  VIADD R25, R20, 0x100000 ;  /* 0x0010000014197836 */ /* 0x000fe40000000000 */
[----:B------:R-:W4:Y:S04]  /*34950*/  LDL.LU.64 R240, [R1+0x1178] ;  /* 0x0011780001f07983 */ /* 0x000f280000300a00 */
[----:B------:R2:W-:Y:S04]  /*34960*/  LDGSTS.E [R25+-0x7c000], desc[UR4][R34.64], !P0 ;  /* 0x8400000022197fae */ /* 0x0005e8000c121844 */
[----:B------:R1:W-:Y:S01]  /*34970*/  LDGSTS.E [R24+-0x78000], desc[UR4][R32.64], !P0 ;  /* 0x8800000020187fae */ /* 0x0003e2000c121844 */
[----:B---3--:R-:W-:-:S05]  /*34980*/  IMAD.WIDE R28, R2, 0x4, R246 ;  /* 0x00000004021c7825 */ /* 0x008fca00078e02f6 */
[----:B------:R3:W-:Y:S04]  /*34990*/  STL.64 [R1+0x348], R28 ;  /* 0x0003481c01007387 */ /* 0x0007e80000100a00 */
[----:B------:R-:W4:Y:S04]  /*349a0*/  LDL.LU.64 R242, [R1+0x310] ;  /* 0x0003100001f27983 */ /* 0x000f280000300a00 */
[----:B------:R-:W4:Y:S04]  /*349b0*/  LDL.LU.64 R244, [R1+0x1170] ;  /* 0x0011700001f47983 */ /* 0x000f280000300a00 */
[----:B------:R-:W4:Y:S01]  /*349c0*/  LDL.LU.64 R246, [R1+0x1168] ;  /* 0x0011680001f67983 */ /* 0x000f220000300a00 */
[----:B--2---:R-:W-:-:S05]  /*349d0*/  IMAD.WIDE R34, R2, 0x4, R248 ;  /* 0x0000000402227825 */ /* 0x004fca00078e02f8 */
[----:B------:R4:W-:Y:S04]  /*349e0*/  STL.64 [R1+0x340], R34 ;  /* 0x0003402201007387 */ /* 0x0009e80000100a00 */
[----:B------:R-:W2:Y:S01]  /*349f0*/  LDL.LU.64 R248, [R1+0x1160] ;  /* 0x0011600001f87983 */ /* 0x000ea20000300a00 */
[----:B-1----:R-:W-:-:S03]  /*34a00*/  IMAD.WIDE R32, R2, 0x4, R250 ;  /* 0x0000000402207825 */ /* 0x002fc600078e02fa */
[----:B------:R-:W2:Y:S01]  /*34a10*/  LDL.LU.64 R250, [R1+0x1158] ;  /* 0x0011580001fa7983 */ /* 0x000ea20000300a00 */
[C---:B------:R-:W-:Y:S02]  /*34a20*/  VIADD R23, R20.reuse, 0x100000 ;  /* 0x0010000014177836 */ /* 0x040fe40000000000 */
[----:B------:R-:W-:Y:S02]  /*34a30*/  VIADD R25, R27, 0xfffffef9 ;  /* 0xfffffef91b197836 */ /* 0x000fe40000000000 */
[----:B------:R-:W1:Y:S01]  /*34a40*/  LDC R27, c[0x0][0x230] ;  /* 0x00008c00ff1b7b82 */ /* 0x000e620000000800 */
[----:B------:R3:W-:Y:S02]  /*34a50*/  LDGSTS.E [R23+-0x74000], desc[UR4][R30.64], !P0 ;  /* 0x8c0000001e177fae */ /* 0x0007e4000c121844 */
[----:B------:R-:W-:Y:S01]  /*34a60*/  ISETP.GE.U32.AND P0, PT, R25, 0x7ffffeba, PT ;  /* 0x7ffffeba1900780c */ /* 0x000fe20003f06070 */
[----:B------:R-:W-:Y:S01]  /*34a70*/  VIADD R25, R20, 0x100000 ;  /* 0x0010000014197836 */ /* 0x000fe20000000000 */
[----:B------:R3:W-:Y:S04]  /*34a80*/  LDGSTS.E [R22+-0x7fffc], desc[UR4][R28.64], !P1 ;  /* 0x800040001c167fae */ /* 0x0007e8000c921844 */
[----:B------:R3:W-:Y:S02]  /*34a90*/  LDGSTS.E [R25+-0x7bffc], desc[UR4][R34.64], !P1 ;  /* 0x8400400022197fae */ /* 0x0007e4000c921844 */
[----:B---3--:R-:W-:-:S02]  /*34aa0*/  IMAD.WIDE R30, R2, 0x4, R234 ;  /* 0x00000004021e7825 */ /* 0x008fc400078e02ea */
[----:B------:R3:W-:Y:S02]  /*34ab0*/  LDGSTS.E [R24+-0x77ffc], desc[UR4][R32.64], !P1 ;  /* 0x8800400020187fae */ /* 0x0007e4000c921844 */
[----:B------:R-:W-:Y:S02]  /*34ac0*/  IMAD.WIDE R28, R2, 0x4, R236 ;  /* 0x00000004021c7825 */ /* 0x000fe400078e02ec */
[----:B------:R-:W-:Y:S02]  /*34ad0*/  LDGSTS.E [R23+-0x73ffc], desc[UR4][R30.64], !P1 ;  /* 0x8c0040001e177fae */ /* 0x000fe4000c921844 */
[----:B------:R-:W-:Y:S02]  /*34ae0*/  VIADD R25, R26, 0xfffffef8 ;  /* 0xfffffef81a197836 */ /* 0x000fe40000000000 */
[----:B------:R3:W-:Y:S01]  /*34af0*/  STL.64 [R1+0x338], R32 ;  /* 0x0003382001007387 */ /* 0x0007e20000100a00 */
[----:B------:R-:W2:Y:S02]  /*34b00*/  LDC R26, c[0x0][0x230] ;  /* 0x00008c00ff1a7b82 */ /* 0x000ea40000000800 */
[----:B------:R-:W-:Y:S01]  /*34b10*/  ISETP.GE.U32.AND P1, PT, R25, 0x7ffffeb9, PT ;  /* 0x7ffffeb91900780c */ /* 0x000fe20003f26070 */
[----:B------:R-:W-:-:S02]  /*34b20*/  VIADD R25, R20, 0x100000 ;  /* 0x0010000014197836 */ /* 0x000fc40000000000 */
[C---:B----4-:R-:W-:Y:S01]  /*34b30*/  IMAD.WIDE R34, R2.reuse, 0x4, R238 ;  /* 0x0000000402227825 */ /* 0x050fe200078e02ee */
[----:B------:R4:W-:Y:S04]  /*34b40*/  STL.64 [R1+0x330], R30 ;  /* 0x0003301e01007387 */ /* 0x0009e80000100a00 */
[----:B------:R-:W-:Y:S01]  /*34b50*/  LDGSTS.E [R22+-0x7fff8], desc[UR4][R28.64], !P0 ;  /* 0x800080001c167fae */ /* 0x000fe2000c121844 */
[----:B---3--:R-:W-:-:S03]  /*34b60*/  IMAD.WIDE R32, R2, 0x4, R240 ;  /* 0x0000000402207825 */ /* 0x008fc600078e02f0 */
[----:B------:R1:W-:Y:S04]  /*34b70*/  LDGSTS.E [R25+-0x7bff8], desc[UR4][R34.64], !P0 ;  /* 0x8400800022197fae */ /* 0x0003e8000c121844 */
[----:B------:R2:W-:Y:S04]  /*34b80*/  LDGSTS.E [R24+-0x77ff8], desc[UR4][R32.64], !P0 ;  /* 0x8800800020187fae */ /* 0x0005e8000c121844 */
[----:B------:R3:W-:Y:S01]  /*34b90*/  STL.64 [R1+0x328], R28 ;  /* 0x0003281c01007387 */ /* 0x0007e20000100a00 */
[----:B-1----:R-:W-:-:S03]  /*34ba0*/  VIADD R25, R27, 0xfffffedb ;  /* 0xfffffedb1b197836 */ /* 0x002fc60000000000 */
[----:B------:R1:W-:Y:S01]  /*34bb0*/  STL.64 [R1+0x320], R34 ;  /* 0x0003202201007387 */ /* 0x0003e20000100a00 */
[----:B------:R-:W2:Y:S03]  /*34bc0*/  LDC R27, c[0x0][0x230] ;  /* 0x00008c00ff1b7b82 */ /* 0x000ea60000000800 */
[----:B------:R2:W-:Y:S01]  /*34bd0*/  STL.64 [R1+0x318], R32 ;  /* 0x0003182001007387 */ /* 0x0005e20000100a00 */
[----:B----4-:R-:W-:-:S04]  /*34be0*/  IMAD.WIDE R30, R2, 0x4, R242 ;  /* 0x00000004021e7825 */ /* 0x010fc800078e02f2 */
[----:B---3--:R-:W-:Y:S01]  /*34bf0*/  IMAD.WIDE R28, R2, 0x4, R244 ;  /* 0x00000004021c7825 */ /* 0x008fe200078e02f4 */
[----:B------:R-:W-:Y:S01]  /*34c00*/  LDGSTS.E [R23+-0x73ff8], desc[UR4][R30.64], !P0 ;  /* 0x8c0080001e177fae */ /* 0x000fe2000c121844 */
[----:B------:R-:W-:Y:S02]  /*34c10*/  ISETP.GE.U32.AND P0, PT, R25, 0x7ffffe9c, PT ;  /* 0x7ffffe9c1900780c */ /* 0x000fe40003f06070 */
[----:B------:R-:W-:Y:S02]  /*34c20*/  VIADD R25, R20, 0x100000 ;  /* 0x0010000014197836 */ /* 0x000fe40000000000 */
[C---:B-1----:R-:W-:Y:S01]  /*34c30*/  IMAD.WIDE R34, R2.reuse, 0x4, R246 ;  /* 0x0000000402227825 */ /* 0x042fe200078e02f6 */
[----:B------:R1:W-:Y:S04]  /*34c40*/  STL.64 [R1+0x310], R30 ;  /* 0x0003101e01007387 */ /* 0x0003e80000100a00 */
[----:B------:R-:W-:Y:S04]  /*34c50*/  LDGSTS.E [R22+-0x7fff4], desc[UR4][R28.64], !P1 ;  /* 0x8000c0001c167fae */ /* 0x000fe8000c921844 */
[----:B------:R3:W-:Y:S01]  /*34c60*/  LDGSTS.E [R25+-0x7bff4], desc[UR4][R34.64], !P1 ;  /* 0x8400c00022197fae */ /* 0x0007e2000c921844 */
[----:B--2---:R-:W-:-:S04]  /*34c70*/  IMAD.WIDE R32, R2, 0x4, R248 ;  /* 0x0000000402207825 */ /* 0x004fc800078e02f8 */
[----:B---3--:R-:W-:Y:S01]  /*34c80*/  VIADD R25, R26, 0xfffffeda ;  /* 0xfffffeda1a197836 */ /* 0x008fe20000000000 */
[----:B------:R2:W-:Y:S01]  /*34c90*/  LDGSTS.E [R24+-0x77ff4], desc[UR4][R32.64], !P1 ;  /* 0x8800c00020187fae */ /* 0x0005e2000c921844 */
[----:B-1----:R-:W-:Y:S01]  /*34ca0*/  IMAD.WIDE R30, R2, 0x4, R250 ;  /* 0x00000004021e7825 */ /* 0x002fe200078e02fa */
[----:B------:R-:W1:Y:S02]  /*34cb0*/  LDC R26, c[0x0][0x230] ;  /* 0x00008c00ff1a7b82 */ /* 0x000e640000000800 */
[----:B------:R3:W-:Y:S04]  /*34cc0*/  STL.64 [R1+0x308], R28 ;  /* 0x0003081c01007387 */ /* 0x0007e80000100a00 */
[----:B------:R4:W-:Y:S01]  /*34cd0*/  LDGSTS.E [R23+-0x73ff4], desc[UR4][R30.64], !P1 ;  /* 0x8c00c0001e177fae */ /* 0x0009e2000c921844 */
[----:B------:R-:W-:Y:S01]  /*34ce0*/  ISETP.GE.U32.AND P1, PT, R25, 0x7ffffe9b, PT ;  /* 0x7ffffe9b1900780c */ /* 0x000fe20003f26070 */
[----:B------:R-:W-:-:S02]  /*34cf0*/  VIADD R25, R20, 0x100000 ;  /* 0x0010000014197836 */ /* 0x000fc40000000000 */
[----:B------:R2:W-:Y:S01]  /*34d00*/  STL.64 [R1+0x300], R34 ;  /* 0x0003002201007387 */ /* 0x0005e20000100a00 */
[----:B---3--:R-:W-:-:S03]  /*34d10*/  IMAD.WIDE R28, R2, 0x4, R168 ;  /* 0x00000004021c7825 */ /* 0x008fc600078e02a8 */
[----:B------:R3:W-:Y:S04]  /*34d20*/  STL.64 [R1+0x2f8], R32 ;  /* 0x0002f82001007387 */ /* 0x0007e80000100a00 */
[----:B------:R4:W-:Y:S01]  /*34d30*/  STL.64 [R1+0x2f0], R30 ;  /* 0x0002f01e01007387 */ /* 0x0009e20000100a00 */
[----:B--2---:R-:W-:-:S03]  /*34d40*/  IMAD.WIDE R34, R2, 0x4, R170 ;  /* 0x0000000402227825 */ /* 0x004fc600078e02aa */
[----:B------:R2:W-:Y:S01]  /*34d50*/  STL.64 [R1+0x2e8], R28 ;  /* 0x0002e81c01007387 */ /* 0x0005e20000100a00 */
[----:B------:R-:W1:Y:S01]  /*34d60*/  LDC R170, c[0x0][0x230] ;  /* 0x00008c00ffaa7b82 */ /* 0x000e620000000800 */
[C---:B---3--:R-:W-:Y:S02]  /*34d70*/  IMAD.WIDE R32, R2.reuse, 0x4, R172 ;  /* 0x0000000402207825 */ /* 0x048fe400078e02ac */
[----:B------:R2:W-:Y:S02]  /*34d80*/  LDGSTS.E [R22+-0x70000], desc[UR4][R28.64], !P0 ;  /* 0x900000001c167fae */ /* 0x0005e4000c121844 */
[C---:B----4-:R-:W-:Y:S02]  /*34d90*/  IMAD.WIDE R30, R2.reuse, 0x4, R174 ;  /* 0x00000004021e7825 */ /* 0x050fe400078e02ae */
[----:B------:R3:W-:Y:S04]  /*34da0*/  STL.64 [R1+0x2e0], R34 ;  /* 0x0002e02201007387 */ /* 0x0007e80000100a00 */
[----:B------:R3:W-:Y:S01]  /*34db0*/  LDGSTS.E [R25+-0x6c000], desc[UR4][R34.64], !P0 ;  /* 0x9400000022197fae */ /* 0x0007e2000c121844 */
[----:B--2---:R-:W-:-:S03]  /*34dc0*/  IMAD.WIDE R28, R2, 0x4, R176 ;  /* 0x00000004021c7825 */ /* 0x004fc600078e02b0 */
[----:B------:R2:W-:Y:S04]  /*34dd0*/  STL.64 [R1+0x2d8], R32 ;  /* 0x0002d82001007387 */ /* 0x0005e80000100a00 */
[----:B------:R2:W-:Y:S01]  /*34de0*/  LDGSTS.E [R24+-0x68000], desc[UR4][R32.64], !P0 ;  /* 0x9800000020187fae */ /* 0x0005e2000c121844 */
[----:B---3--:R-:W-:-:S03]  /*34df0*/  IMAD.WIDE R34, R2, 0x4, R178 ;  /* 0x0000000402227825 */ /* 0x008fc600078e02b2 */
[----:B------:R3:W-:Y:S01]  /*34e00*/  STL.64 [R1+0x2d0], R30 ;  /* 0x0002d01e01007387 */ /* 0x0007e20000100a00 */
[----:B------:R-:W4:Y:S03]  /*34e10*/  LDC R178, c[0x0][0x230] ;  /* 0x00008c00ffb27b82 */ /* 0x000f260000000800 */
[----:B------:R3:W-:Y:S01]  /*34e20*/  LDGSTS.E [R23+-0x64000], desc[UR4][R30.64], !P0 ;  /* 0x9c0000001e177fae */ /* 0x0007e2000c121844 */
[----:B--2---:R-:W-:-:S03]  /*34e30*/  IMAD.WIDE R32, R2, 0x4, R180 ;  /* 0x0000000402207825 */ /* 0x004fc600078e02b4 */
[----:B------:R2:W-:Y:S04]  /*34e40*/  STL.64 [R1+0x2c8], R28 ;  /* 0x0002c81c01007387 */ /* 0x0005e80000100a00 */
[----:B------:R2:W-:Y:S01]  /*34e50*/  LDGSTS.E [R22+-0x6fffc], desc[UR4][R28.64], !P1 ;  /* 0x900040001c167fae */ /* 0x0005e2000c921844 */
[----:B---3--:R-:W-:-:S03]  /*34e60*/  IMAD.WIDE R30, R2, 0x4, R182 ;  /* 0x00000004021e7825 */ /* 0x008fc600078e02b6 */
[----:B------:R3:W-:Y:S04]  /*34e70*/  STL.64 [R1+0x2c0], R34 ;  /* 0x0002c02201007387 */ /* 0x0007e80000100a00 */
[----:B------:R1:W-:Y:S01]  /*34e80*/  STL.64 [R1+0x2b8], R32 ;  /* 0x0002b82001007387 */ /* 0x0003e20000100a00 */
[----:B--2---:R-:W-:-:S03]  /*34e90*/  IMAD.WIDE R28, R2, 0x4, R184 ;  /* 0x00000004021c7825 */ /* 0x004fc600078e02b8 */
[----:B------:R2:W-:Y:S04]  /*34ea0*/  STL.64 [R1+0x2b0], R30 ;  /* 0x0002b01e01007387 */ /* 0x0005e80000100a00 */
[----:B------:R4:W-:Y:S04]  /*34eb0*/  STL.64 [R1+0x2a8], R28 ;  /* 0x0002a81c01007387 */ /* 0x0009e80000100a00 */
[----:B------:R-:W4:Y:S01]  /*34ec0*/  LDL.LU.64 R250, [R1+0x1150] ;  /* 0x0011500001fa7983 */ /* 0x000f220000300a00 */
[----:B------:R-:W-:Y:S02]  /*34ed0*/  VIADD R25, R27, 0xfffffed9 ;  /* 0xfffffed91b197836 */ /* 0x000fe40000000000 */
[----:B------:R-:W4:Y:S03]  /*34ee0*/  LDC R27, c[0x0][0x230] ;  /* 0x00008c00ff1b7b82 */ /* 0x000f260000000800 */
[----:B------:R-:W-:Y:S01]  /*34ef0*/  ISETP.GE.U32.AND P0, PT, R25, 0x7ffffe9a, PT ;  /* 0x7ffffe9a1900780c */ /* 0x000fe20003f06070 */
[----:B------:R-:W-:-:S05]  /*34f00*/  VIADD R25, R20, 0x100000 ;  /* 0x0010000014197836 */ /* 0x000fca0000000000 */
[----:B------:R3:W-:Y:S04]  /*34f10*/  LDGSTS.E [R25+-0x6bffc], desc[UR4][R34.64], !P1 ;  /* 0x9400400022197fae */ /* 0x0007e8000c921844 */
[----:B------:R2:W-:Y:S04]  /*34f20*/  LDGSTS.E [R24+-0x67ffc], desc[UR4][R32.64], !P1 ;  /* 0x9800400020187fae */ /* 0x0005e8000c921844 */
[----:B------:R2:W-:Y:S01]  /*34f30*/  LDGSTS.E [R23+-0x63ffc], desc[UR4][R30.64], !P1 ;  /* 0x9c0040001e177fae */ /* 0x0005e2000c921844 */
[----:B---3--:R-:W-:-:S03]  /*34f40*/  IMAD.WIDE R34, R2, 0x4, R186 ;  /* 0x0000000402227825 */ /* 0x008fc600078e02ba */
[----:B------:R4:W-:Y:S01]  /*34f50*/  LDGSTS.E [R22+-0x6fff8], desc[UR4][R28.64], !P0 ;  /* 0x900080001c167fae */ /* 0x0009e2000c121844 */
[----:B-1----:R-:W-:Y:S01]  /*34f60*/  IADD3 R25, R26, -0x128, RZ ;  /* 0xfffffed81a197810 */ /* 0x002fe20007ffe0ff */
[----:B------:R-:W1:Y:S01]  /*34f70*/  LDC R186, c[0x0][0x230] ;  /* 0x00008c00ffba7b82 */ /* 0x000e620000000800 */
[C---:B--2---:R-:W-:Y:S01]  /*34f80*/  IMAD.WIDE R32, R2.reuse, 0x4, R188 ;  /* 0x0000000402207825 */ /* 0x044fe200078e02bc */
[----:B------:R2:W-:Y:S03]  /*34f90*/  STL.64 [R1+0x2a0], R34 ;  /* 0x0002a02201007387 */ /* 0x0005e60000100a00 */
[C---:B------:R-:W-:Y:S01]  /*34fa0*/  IMAD.WIDE R30, R2.reuse, 0x4, R190 ;  /* 0x00000004021e7825 */ /* 0x040fe200078e02be */
[----:B------:R3:W-:Y:S02]  /*34fb0*/  STL.64 [R1+0x298], R32 ;  /* 0x0002982001007387 */ /* 0x0007e40000100a00 */
[----:B------:R-:W1:Y:S01]  /*34fc0*/  LDC R26, c[0x0][0x230] ;  /* 0x00008c00ff1a7b82 */ /* 0x000e620000000800 */
[----:B----4-:R-:W-:Y:S01]  /*34fd0*/  IMAD.WIDE R28, R2, 0x4, R192 ;  /* 0x00000004021c7825 */ /* 0x010fe200078e02c0 */
[----:B------:R-:W4:Y:S04]  /*34fe0*/  LDL.LU.64 R240, [R1+0x1148] ;  /* 0x0011480001f07983 */ /* 0x000f280000300a00 */
[----:B------:R3:W-:Y:S01]  /*34ff0*/  STL.64 [R1+0x290], R30 ;  /* 0x0002901e01007387 */ /* 0x0007e20000100a00 */
[----:B------:R-:W-:-:S03]  /*35000*/  ISETP.GE.U32.AND P1, PT, R25, 0x7ffffe99, PT ;  /* 0x7ffffe991900780c */ /* 0x000fc60003f26070 */
[----:B------:R1:W-:Y:S01]  /*35010*/  STL.64 [R1+0x288], R28 ;  /* 0x0002881c01007387 */ /* 0x0003e20000100a00 */
[----:B------:R-:W-:-:S03]  /*35020*/  VIADD R25, R20, 0x100000 ;  /* 0x0010000014197836 */ /* 0x000fc60000000000 */
[----:B------:R-:W4:Y:S04]  /*35030*/  LDL.LU.64 R242, [R1+0x1140] ;  /* 0x0011400001f27983 */ /* 0x000f280000300a00 */
[----:B------:R-:W4:Y:S04]  /*35040*/  LDL.LU.64 R244, [R1+0x1138] ;  /* 0x0011380001f47983 */ /* 0x000f280000300a00 */
        /* <DEDUP_REMOVED lines=10> */
[----:B------:R1:W-:Y:S04]  /*350f0*/  STL.64 [R1+0x278], R32 ;  /* 0x0002782001007387 */ /* 0x0003e80000100a00 */
[----:B------:R-:W3:Y:S04]  /*35100*/  LDL.LU.64 R248, [R1+0x1128] ;  /* 0x0011280001f87983 */ /* 0x000ee80000300a00 */
[----:B------:R1:W-:Y:S01]  /*35110*/  STL.64 [R1+0x1f0], R30 ;  /* 0x0001f01e01007387 */ /* 0x0003e20000100a00 */
[----:B--2---:R-:W-:-:S05]  /*35120*/  IMAD.WIDE R28, R2, 0x4, R250 ;  /* 0x00000004021c7825 */ /* 0x004fca00078e02fa */
[----:B------:R2:W-:Y:S04]  /*35130*/  STL.64 [R1+0x270], R28 ;  /* 0x0002701c01007387 */ /* 0x0005e80000100a00 */
[----:B------:R-:W3:Y:S01]  /*35140*/  LDL.LU.64 R250, [R1+0x1120] ;  /* 0x0011200001fa7983 */ /* 0x000ee20000300a00 */
[----:B------:R-:W-:Y:S02]  /*35150*/  VIADD R25, R27, 0xfffffef7 ;  /* 0xfffffef71b197836 */ /* 0x000fe40000000000 */
[----:B------:R-:W-:Y:S01]  /*35160*/  VIADD R22, R19, 0x100000 ;  /* 0x0010000013167836 */ /* 0x000fe20000000000 */
[----:B------:R-:W3:Y:S01]  /*35170*/  LDL.LU.64 R234, [R1+0x1118] ;  /* 0x0011180001ea7983 */ /* 0x000ee20000300a00 */
[----:B------:R-:W3:Y:S01]  /*35180*/  LDC R27, c[0x0][0x230] ;  /* 0x00008c00ff1b7b82 */ /* 0x000ee20000000800 */
[----:B------:R-:W-:Y:S01]  /*35190*/  ISETP.GE.U32.AND P0, PT, R25, 0x7ffffeb8, PT ;  /* 0x7ffffeb81900780c */ /* 0x000fe20003f06070 */
[----:B------:R-:W-:Y:S01]  /*351a0*/  VIADD R25, R20, 0x100000 ;  /* 0x0010000014197836 */ /* 0x000fe20000000000 */
[----:B------:R-:W3:Y:S04]  /*351b0*/  LDL.LU.64 R236, [R1+0x1110] ;  /* 0x0011100001ec7983 */ /* 0x000ee80000300a00 */
[----:B------:R1:W-:Y:S04]  /*351c0*/  LDGSTS.E [R25+-0x6bff4], desc[UR4][R34.64], !P1 ;  /* 0x9400c00022197fae */ /* 0x0003e8000c921844 */
[----:B------:R2:W-:Y:S04]  /*351d0*/  LDGSTS.E [R24+-0x67ff4], desc[UR4][R32.64], !P1 ;  /* 0x9800c00020187fae */ /* 0x0005e8000c921844 */
[----:B------:R2:W-:Y:S01]  /*351e0*/  LDGSTS.E [R23+-0x63ff4], desc[UR4][R30.64], !P1 ;  /* 0x9c00c0001e177fae */ /* 0x0005e2000c921844 */
[----:B-1----:R-:W-:-:S03]  /*351f0*/  VIADD R25, R26, 0xfffffef6 ;  /* 0xfffffef61a197836 */ /* 0x002fc60000000000 */
[----:B------:R1:W-:Y:S01]  /*35200*/  LDGSTS.E [R22+-0x80000], desc[UR4][R28.64], !P0 ;  /* 0x800000001c167fae */ /* 0x0003e2000c121844 */
[----:B------:R-:W3:Y:S01]  /*35210*/  LDC R26, c[0x0][0x230] ;  /* 0x00008c00ff1a7b82 */ /* 0x000ee20000000800 */
[----:B----4-:R-:W-:-:S05]  /*35220*/  IMAD.WIDE R34, R2, 0x4, R240 ;  /* 0x0000000402227825 */ /* 0x010fca00078e02f0 */
[----:B------:R3:W-:Y:S01]  /*35230*/  STL.64 [R1+0x268], R34 ;  /* 0x0002682201007387 */ /* 0x0007e20000100a00 */
[----:B--2---:R-:W-:-:S04]  /*35240*/  IMAD.WIDE R32, R2, 0x4, R242 ;  /* 0x0000000402207825 */ /* 0x004fc800078e02f2 */
[C---:B------:R-:W-:Y:S01]  /*35250*/  IMAD.WIDE R30, R2.reuse, 0x4, R244 ;  /* 0x00000004021e7825 */ /* 0x040fe200078e02f4 */
[----:B------:R2:W-:Y:S03]  /*35260*/  STL.64 [R1+0x260], R32 ;  /* 0x0002602001007387 */ /* 0x0005e60000100a00 */
[----:B-1----:R-:W-:Y:S01]  /*35270*/  IMAD.WIDE R28, R2, 0x4, R246 ;  /* 0x00000004021c7825 */ /* 0x002fe200078e02f6 */
[----:B------:R-:W4:Y:S01]  /*35280*/  LDL.LU.64 R238, [R1+0x1108] ;  /* 0x0011080001ee7983 */ /* 0x000f220000300a00 */
[----:B------:R-:W-:-:S03]  /*35290*/  ISETP.GE.U32.AND P1, PT, R25, 0x7ffffeb7, PT ;  /* 0x7ffffeb71900780c */ /* 0x000fc60003f26070 */
[----:B------:R1:W-:Y:S01]  /*352a0*/  STL.64 [R1+0x258], R30 ;  /* 0x0002581e01007387 */ /* 0x0003e20000100a00 */
[----:B------:R-:W-:-:S03]  /*352b0*/  VIADD R25, R19, 0x100000 ;  /* 0x0010000013197836 */ /* 0x000fc60000000000 */
[----:B------:R-:W4:Y:S04]  /*352c0*/  LDL.LU.64 R240, [R1+0x1100] ;  /* 0x0011000001f07983 */ /* 0x000f280000300a00 */
[----:B------:R1:W-:Y:S04]  /*352d0*/  STL.64 [R1+0x250], R28 ;  /* 0x0002501c01007387 */ /* 0x0003e80000100a00 */
[----:B------:R-:W4:Y:S01]  /*352e0*/  LDL.LU.64 R242, [R1+0x10f8] ;  /* 0x0010f80001f27983 */ /* 0x000f220000300a00 */
[----:B------:R-:W-:-:S03]  /*352f0*/  VIADD R24, R19, 0x100000 ;  /* 0x0010000013187836 */ /* 0x000fc60000000000 */
[----:B------:R3:W-:Y:S04]  /*35300*/  LDGSTS.E [R25+-0x7c000], desc[UR4][R34.64], !P0 ;  /* 0x8400000022197fae */ /* 0x0007e8000c121844 */
[----:B------:R-:W4:Y:S04]  /*35310*/  LDL.LU.64 R244, [R1+0x10f0] ;  /* 0x0010f00001f47983 */ /* 0x000f280000300a00 */
[----:B------:R-:W4:Y:S01]  /*35320*/  LDL.LU.64 R246, [R1+0x10e8] ;  /* 0x0010e80001f67983 */ /* 0x000f220000300a00 */
[----:B---3--:R-:W-:-:S03]  /*35330*/  IMAD.WIDE R34, R2, 0x4, R248 ;  /* 0x0000000402227825 */ /* 0x008fc600078e02f8 */
[----:B------:R2:W-:Y:S04]  /*35340*/  LDGSTS.E [R24+-0x78000], desc[UR4][R32.64], !P0 ;  /* 0x8800000020187fae */ /* 0x0005e8000c121844 */
[----:B------:R4:W-:Y:S04]  /*35350*/  STL.64 [R1+0x248], R34 ;  /* 0x0002482201007387 */ /* 0x0009e80000100a00 */
[----:B------:R-:W3:Y:S01]  /*35360*/  LDL.LU.64 R248, [R1+0x10e0] ;  /* 0x0010e00001f87983 */ /* 0x000ee20000300a00 */
[----:B--2---:R-:W-:-:S03]  /*35370*/  IMAD.WIDE R32, R2, 0x4, R250 ;  /* 0x0000000402207825 */ /* 0x004fc600078e02fa */
[----:B------:R-:W2:Y:S01]  /*35380*/  LDL.LU.64 R250, [R1+0x10d8] ;  /* 0x0010d80001fa7983 */ /* 0x000ea20000300a00 */
[----:B------:R-:W-:Y:S02]  /*35390*/  VIADD R23, R19, 0x100000 ;  /* 0x0010000013177836 */ /* 0x000fe40000000000 */
[----:B------:R-:W-:Y:S02]  /*353a0*/  VIADD R25, R27, 0xfffffef5 ;  /* 0xfffffef51b197836 */ /* 0x000fe40000000000 */
[----:B------:R-:W4:Y:S01]  /*353b0*/  LDC R27, c[0x0][0x230] ;  /* 0x00008c00ff1b7b82 */ /* 0x000f220000000800 */
[----:B------:R1:W-:Y:S02]  /*353c0*/  LDGSTS.E [R23+-0x74000], desc[UR4][R30.64], !P0 ;  /* 0x8c0000001e177fae */ /* 0x0003e4000c121844 */
[----:B------:R-:W-:Y:S01]  /*353d0*/  ISETP.GE.U32.AND P0, PT, R25, 0x7ffffeb6, PT ;  /* 0x7ffffeb61900780c */ /* 0x000fe20003f06070 */
[----:B------:R-:W-:Y:S01]  /*353e0*/  VIADD R25, R19, 0x100000 ;  /* 0x0010000013197836 */ /* 0x000fe20000000000 */
[----:B------:R1:W-:Y:S04]  /*353f0*/  LDGSTS.E [R22+-0x7fffc], desc[UR4][R28.64], !P1 ;  /* 0x800040001c167fae */ /* 0x0003e8000c921844 */
[----:B------:R1:W-:Y:S02]  /*35400*/  LDGSTS.E [R25+-0x7bffc], desc[UR4][R34.64], !P1 ;  /* 0x8400400022197fae */ /* 0x0003e4000c921844 */
[----:B-1----:R-:W-:-:S02]  /*35410*/  IMAD.WIDE R30, R2, 0x4, R234 ;  /* 0x00000004021e7825 */ /* 0x002fc400078e02ea */
[----:B------:R1:W-:Y:S02]  /*35420*/  LDGSTS.E [R24+-0x77ffc], desc[UR4][R32.64], !P1 ;  /* 0x8800400020187fae */ /* 0x0003e4000c921844 */
[----:B------:R-:W-:Y:S02]  /*35430*/  IMAD.WIDE R28, R2, 0x4, R236 ;  /* 0x00000004021c7825 */ /* 0x000fe400078e02ec */
[----:B------:R1:W-:Y:S02]  /*35440*/  LDGSTS.E [R23+-0x73ffc], desc[UR4][R30.64], !P1 ;  /* 0x8c0040001e177fae */ /* 0x0003e4000c921844 */
[----:B------:R-:W-:Y:S02]  /*35450*/  VIADD R25, R26, 0xfffffef4 ;  /* 0xfffffef41a197836 */ /* 0x000fe40000000000 */
[----:B------:R1:W-:Y:S01]  /*35460*/  STL.64 [R1+0x240], R32 ;  /* 0x0002402001007387 */ /* 0x0003e20000100a00 */
[----:B------:R-:W3:Y:S02]  /*35470*/  LDC R26, c[0x0][0x230] ;  /* 0x00008c00ff1a7b82 */ /* 0x000ee40000000800 */
[----:B------:R-:W-:Y:S01]  /*35480*/  ISETP.GE.U32.AND P1, PT, R25, 0x7ffffeb5, PT ;  /* 0x7ffffeb51900780c */ /* 0x000fe20003f26070 */
[----:B------:R-:W-:Y:S01]  /*35490*/  VIADD R25, R19, 0x100000 ;  /* 0x0010000013197836 */ /* 0x000fe20000000000 */
[----:B------:R1:W-:Y:S04]  /*354a0*/  STL.64 [R1+0x238], R30 ;  /* 0x0002381e01007387 */ /* 0x0003e80000100a00 */
[----:B------:R-:W-:Y:S01]  /*354b0*/  LDGSTS.E [R22+-0x7fff8], desc[UR4][R28.64], !P0 ;  /* 0x800080001c167fae */ /* 0x000fe2000c121844 */
[----:B----4-:R-:W-:-:S05]  /*354c0*/  IMAD.WIDE R34, R2, 0x4, R238 ;  /* 0x0000000402227825 */ /* 0x010fca00078e02ee */
[----:B------:R4:W-:Y:S01]  /*354d0*/  LDGSTS.E [R25+-0x7bff8], desc[UR4][R34.64], !P0 ;  /* 0x8400800022197fae */ /* 0x0009e2000c121844 */
[----:B-1----:R-:W-:-:S03]  /*354e0*/  IMAD.WIDE R32, R2, 0x4, R240 ;  /* 0x0000000402207825 */ /* 0x002fc600078e02f0 */
[----:B------:R1:W-:Y:S04]  /*354f0*/  STL.64 [R1+0x230], R28 ;  /* 0x0002301c01007387 */ /* 0x0003e80000100a00 */
[----:B------:R3:W-:Y:S01]  /*35500*/  LDGSTS.E [R24+-0x77ff8], desc[UR4][R32.64], !P0 ;  /* 0x8800800020187fae */ /* 0x0007e2000c121844 */
[----:B------:R-:W-:-:S04]  /*35510*/  IMAD.WIDE R30, R2, 0x4, R242 ;  /* 0x00000004021e7825 */ /* 0x000fc800078e02f2 */
[----:B----4-:R-:W-:Y:S01]  /*35520*/  VIADD R25, R27, 0xfffffed7 ;  /* 0xfffffed71b197836 */ /* 0x010fe20000000000 */
[----:B------:R-:W-:Y:S01]  /*35530*/  LDGSTS.E [R23+-0x73ff8], desc[UR4][R30.64], !P0 ;  /* 0x8c0080001e177fae */ /* 0x000fe2000c121844 */
[----:B------:R-:W4:Y:S01]  /*35540*/  LDC R27, c[0x0][0x230] ;  /* 0x00008c00ff1b7b82 */ /* 0x000f220000000800 */
[C---:B-1----:R-:W-:Y:S02]  /*35550*/  IMAD.WIDE R28, R2.reuse, 0x4, R244 ;  /* 0x00000004021c7825 */ /* 0x042fe400078e02f4 */
[----:B------:R1:W-:Y:S01]  /*35560*/  STL.64 [R1+0x228], R34 ;  /* 0x0002282201007387 */ /* 0x0003e20000100a00 */
[----:B------:R-:W-:Y:S01]  /*35570*/  ISETP.GE.U32.AND P0, PT, R25, 0x7ffffe98, PT ;  /* 0x7ffffe981900780c */ /* 0x000fe20003f06070 */
[----:B------:R-:W-:Y:S02]  /*35580*/  VIADD R25, R19, 0x100000 ;  /* 0x0010000013197836 */ /* 0x000fe40000000000 */
[----:B------:R3:W-:Y:S04]  /*35590*/  STL.64 [R1+0x220], R32 ;  /* 0x0002202001007387 */ /* 0x0007e80000100a00 */
[----:B------:R-:W-:Y:S01]  /*355a0*/  STL.64 [R1+0x218], R30 ;  /* 0x0002181e01007387 */ /* 0x000fe20000100a00 */
[----:B-1----:R-:W-:-:S03]  /*355b0*/  IMAD.WIDE R34, R2, 0x4, R246 ;  /* 0x0000000402227825 */ /* 0x002fc600078e02f6 */
[----:B------:R-:W-:Y:S01]  /*355c0*/  LDGSTS.E [R22+-0x7fff4], desc[UR4][R28.64], !P1 ;  /* 0x8000c0001c167fae */ /* 0x000fe2000c921844 */
[----:B---3--:R-:W-:-:S03]  /*355d0*/  IMAD.WIDE R32, R2, 0x4, R248 ;  /* 0x0000000402207825 */ /* 0x008fc600078e02f8 */
[----:B------:R1:W-:Y:S04]  /*355e0*/  LDGSTS.E [R25+-0x7bff4], desc[UR4][R34.64], !P1 ;  /* 0x8400c00022197fae */ /* 0x0003e8000c921844 */
[----:B------:R3:W-:Y:S01]  /*355f0*/  LDGSTS.E [R24+-0x77ff4], desc[UR4][R32.64], !P1 ;  /* 0x8800c00020187fae */ /* 0x0007e2000c921844 */
[----:B-1----:R-:W-:-:S03]  /*35600*/  VIADD R25, R26, 0xfffffed6 ;  /* 0xfffffed61a197836 */ /* 0x002fc60000000000 */
[----:B------:R1:W-:Y:S01]  /*35610*/  STL.64 [R1+0x210], R28 ;  /* 0x0002101c01007387 */ /* 0x0003e20000100a00 */
[----:B------:R-:W4:Y:S03]  /*35620*/  LDC R26, c[0x0][0x230] ;  /* 0x00008c00ff1a7b82 */ /* 0x000f260000000800 */
[----:B------:R3:W-:Y:S04]  /*35630*/  STL.64 [R1+0x208], R34 ;  /* 0x0002082201007387 */ /* 0x0007e80000100a00 */
[----:B------:R3:W-:Y:S01]  /*35640*/  STL.64 [R1+0x200], R32 ;  /* 0x0002002001007387 */ /* 0x0007e20000100a00 */
[----:B-1----:R-:W-:-:S04]  /*35650*/  IMAD.WIDE R28, R2, 0x4, R200 ;  /* 0x00000004021c7825 */ /* 0x002fc800078e02c8 */
[C---:B---3--:R-:W-:Y:S02]  /*35660*/  IMAD.WIDE R34, R2.reuse, 0x4, R202 ;  /* 0x0000000402227825 */ /* 0x048fe400078e02ca */
[----:B------:R-:W1:Y:S02]  /*35670*/  LDC R202, c[0x0][0x230] ;  /* 0x00008c00ffca7b82 */ /* 0x000e640000000800 */
[----:B------:R-:W-:-:S04]  /*35680*/  IMAD.WIDE R32, R2, 0x4, R204 ;  /* 0x0000000402207825 */ /* 0x000fc800078e02cc */
[----:B--2---:R-:W-:-:S05]  /*35690*/  IMAD.WIDE R30, R2, 0x4, R250 ;  /* 0x00000004021e7825 */ /* 0x004fca00078e02fa */
[----:B------:R2:W-:Y:S01]  /*356a0*/  LDGSTS.E [R23+-0x73ff4], desc[UR4][R30.64], !P1 ;  /* 0x8c00c0001e177fae */ /* 0x0005e2000c921844 */
[----:B------:R-:W-:Y:S02]  /*356b0*/  ISETP.GE.U32.AND P1, PT, R25, 0x7ffffe97, PT ;  /* 0x7ffffe971900780c */ /* 0x000fe40003f26070 */
[----:B------:R-:W-:Y:S01]  /*356c0*/  IADD3 R25, R19, 0x100000, RZ ;  /* 0x0010000013197810 */ /* 0x000fe20007ffe0ff */
[----:B------:R2:W-:Y:S04]  /*356d0*/  STL.64 [R1+0x1f8], R30 ;  /* 0x0001f81e01007387 */ /* 0x0005e80000100a00 */
[----:B------:R3:W-:Y:S04]  /*356e0*/  STL.64 [R1+0x1e8], R28 ;  /* 0x0001e81c01007387 */ /* 0x0007e80000100a00 */
[----:B------:R3:W-:Y:S01]  /*356f0*/  LDGSTS.E [R22+-0x70000], desc[UR4][R28.64], !P0 ;  /* 0x900000001c167fae */ /* 0x0007e2000c121844 */
[----:B--2---:R-:W-:-:S03]  /*35700*/  IMAD.WIDE R30, R2, 0x4, R206 ;  /* 0x00000004021e7825 */ /* 0x004fc600078e02ce */
[----:B------:R2:W-:Y:S04]  /*35710*/  STL.64 [R1+0x1e0], R34 ;  /* 0x0001e02201007387 */ /* 0x0005e80000100a00 */
[----:B------:R2:W-:Y:S01]  /*35720*/  LDGSTS.E [R25+-0x6c000], desc[UR4][R34.64], !P0 ;  /* 0x9400000022197fae */ /* 0x0005e2000c121844 */
[----:B---3--:R-:W-:-:S03]  /*35730*/  IMAD.WIDE R28, R2, 0x4, R208 ;  /* 0x00000004021c7825 */ /* 0x008fc600078e02d0 */
[----:B------:R3:W-:Y:S04]  /*35740*/  STL.64 [R1+0x1d8], R32 ;  /* 0x0001d82001007387 */ /* 0x0007e80000100a00 */
[----:B------:R3:W-:Y:S01]  /*35750*/  LDGSTS.E [R24+-0x68000], desc[UR4][R32.64], !P0 ;  /* 0x9800000020187fae */ /* 0x0007e2000c121844 */
[----:B--2---:R-:W-:-:S03]  /*35760*/  IMAD.WIDE R34, R2, 0x4, R210 ;  /* 0x0000000402227825 */ /* 0x004fc600078e02d2 */
[----:B------:R2:W-:Y:S01]  /*35770*/  STL.64 [R1+0x1d0], R30 ;  /* 0x0001d01e01007387 */ /* 0x0005e20000100a00 */
[----:B------:R-:W1:Y:S03]  /*35780*/  LDC R210, c[0x0][0x230] ;  /* 0x00008c00ffd27b82 */ /* 0x000e660000000800 */
[----:B------:R2:W-:Y:S01]  /*35790*/  LDGSTS.E [R23+-0x64000], desc[UR4][R30.64], !P0 ;  /* 0x9c0000001e177fae */ /* 0x0005e2000c121844 */
[----:B---3--:R-:W-:-:S03]  /*357a0*/  IMAD.WIDE R32, R2, 0x4, R212 ;  /* 0x0000000402207825 */ /* 0x008fc600078e02d4 */
[----:B------:R3:W-:Y:S04]  /*357b0*/  STL.64 [R1+0x1c8], R28 ;  /* 0x0001c81c01007387 */ /* 0x0007e80000100a00 */
[----:B------:R3:W-:Y:S01]  /*357c0*/  LDGSTS.E [R22+-0x6fffc], desc[UR4][R28.64], !P1 ;  /* 0x900040001c167fae */ /* 0x0007e2000c921844 */
[----:B--2---:R-:W-:-:S03]  /*357d0*/  IMAD.WIDE R30, R2, 0x4, R214 ;  /* 0x00000004021e7825 */ /* 0x004fc600078e02d6 */
[----:B------:R2:W-:Y:S04]  /*357e0*/  STL.64 [R1+0x1c0], R34 ;  /* 0x0001c02201007387 */ /* 0x0005e80000100a00 */
[----:B------:R2:W-:Y:S01]  /*357f0*/  STL.64 [R1+0x1b8], R32 ;  /* 0x0001b82001007387 */ /* 0x0005e20000100a00 */
[----:B---3--:R-:W-:-:S03]  /*35800*/  IMAD.WIDE R28, R2, 0x4, R216 ;  /* 0x00000004021c7825 */ /* 0x008fc600078e02d8 */
[----:B------:R3:W-:Y:S04]  /*35810*/  STL.64 [R1+0x1b0], R30 ;  /* 0x0001b01e01007387 */ /* 0x0007e80000100a00 */
[----:B------:R3:W-:Y:S04]  /*35820*/  STL.64 [R1+0x1a8], R28 ;  /* 0x0001a81c01007387 */ /* 0x0007e80000100a00 */
[----:B------:R-:W3:Y:S04]  /*35830*/  LDL.64 R240, [R1+0x3f8] ;  /* 0x0003f80001f07983 */ /* 0x000ee80000100a00 */
[----:B------:R-:W3:Y:S01]  /*35840*/  LDL.LU.64 R250, [R1+0x10d0] ;  /* 0x0010d00001fa7983 */ /* 0x000ee20000300a00 */
[----:B----4-:R-:W-:-:S02]  /*35850*/  VIADD R25, R27, 0xfffffed5 ;  /* 0xfffffed51b197836 */ /* 0x010fc40000000000 */
[----:B------:R-:W4:Y:S03]  /*35860*/  LDC R27, c[0x0][0x230] ;  /* 0x00008c00ff1b7b82 */ /* 0x000f260000000800 */
[----:B------:R-:W-:Y:S01]  /*35870*/  ISETP.GE.U32.AND P0, PT, R25, 0x7ffffe96, PT ;  /* 0x7ffffe961900780c */ /* 0x000fe20003f06070 */
[----:B------:R-:W-:-:S05]  /*35880*/  VIADD R25, R19, 0x100000 ;  /* 0x0010000013197836 */ /* 0x000fca0000000000 */
[----:B------:R2:W-:Y:S04]  /*35890*/  LDGSTS.E [R25+-0x6bffc], desc[UR4][R34.64], !P1 ;  /* 0x9400400022197fae */ /* 0x0005e8000c921844 */
[----:B------:R1:W-:Y:S04]  /*358a0*/  LDGSTS.E [R24+-0x67ffc], desc[UR4][R32.64], !P1 ;  /* 0x9800400020187fae */ /* 0x0003e8000c921844 */
[----:B------:R3:W-:Y:S01]  /*358b0*/  LDGSTS.E [R23+-0x63ffc], desc[UR4][R30.64], !P1 ;  /* 0x9c0040001e177fae */ /* 0x0007e2000c921844 */
[----:B--2---:R-:W-:-:S03]  /*358c0*/  VIADD R25, R26, 0xfffffed4 ;  /* 0xfffffed41a197836 */ /* 0x004fc60000000000 */
[----:B------:R2:W-:Y:S01]  /*358d0*/  LDGSTS.E [R22+-0x6fff8], desc[UR4][R28.64], !P0 ;  /* 0x900080001c167fae */ /* 0x0005e2000c121844 */
[C---:B------:R-:W-:Y:S01]  /*358e0*/  IMAD.WIDE R34, R2.reuse, 0x4, R218 ;  /* 0x0000000402227825 */ /* 0x040fe200078e02da */
[----:B------:R-:W4:Y:S01]  /*358f0*/  LDC R26, c[0x0][0x230] ;  /* 0x00008c00ff1a7b82 */ /* 0x000f220000000800 */
[----:B------:R-:W-:Y:S02]  /*35900*/  ISETP.GE.U32.AND P1, PT, R25, 0x7ffffe95, PT ;  /* 0x7ffffe951900780c */ /* 0x000fe40003f26070 */
[C---:B-1----:R-:W-:Y:S01]  /*35910*/  IMAD.WIDE R32, R2.reuse, 0x4, R220 ;  /* 0x0000000402207825 */ /* 0x042fe200078e02dc */
[----:B------:R-:W-:Y:S03]  /*35920*/  STL.64 [R1+0x1a0], R34 ;  /* 0x0001a02201007387 */ /* 0x000fe60000100a00 */
[----:B------:R-:W-:Y:S02]  /*35930*/  VIADD R25, R19, 0x100000 ;  /* 0x0010000013197836 */ /* 0x000fe40000000000 */
[C---:B---3--:R-:W-:Y:S01]  /*35940*/  IMAD.WIDE R30, R2.reuse, 0x4, R222 ;  /* 0x00000004021e7825 */ /* 0x048fe200078e02de */
[----:B------:R-:W-:Y:S03]  /*35950*/  STL.64 [R1+0x198], R32 ;  /* 0x0001982001007387 */ /* 0x000fe60000100a00 */
[C---:B--2---:R-:W-:Y:S01]  /*35960*/  IMAD.WIDE R28, R2.reuse, 0x4, R224 ;  /* 0x00000004021c7825 */ /* 0x044fe200078e02e0 */
[----:B------:R-:W2:Y:S04]  /*35970*/  LDL.LU.64 R242, [R1+0x10c8] ;  /* 0x0010c80001f27983 */ /* 0x000ea80000300a00 */
[----:B------:R-:W-:Y:S04]  /*35980*/  LDGSTS.E [R25+-0x6bff8], desc[UR4][R34.64], !P0 ;  /* 0x9400800022197fae */ /* 0x000fe8000c121844 */
[----:B------:R1:W-:Y:S04]  /*35990*/  STL.64 [R1+0x190], R30 ;  /* 0x0001901e01007387 */ /* 0x0003e80000100a00 */
[----:B------:R3:W-:Y:S04]  /*359a0*/  STL.64 [R1+0x188], R28 ;  /* 0x0001881c01007387 */ /* 0x0007e80000100a00 */
[----:B------:R-:W-:Y:S04]  /*359b0*/  LDGSTS.E [R24+-0x67ff8], desc[UR4][R32.64], !P0 ;  /* 0x9800800020187fae */ /* 0x000fe8000c121844 */
[----:B------:R-:W2:Y:S04]  /*359c0*/  LDL.LU.64 R244, [R1+0x10c0] ;  /* 0x0010c00001f47983 */ /* 0x000ea80000300a00 */
[----:B------:R1:W-:Y:S04]  /*359d0*/  LDGSTS.E [R23+-0x63ff8], desc[UR4][R30.64], !P0 ;  /* 0x9c0080001e177fae */ /* 0x0003e8000c121844 */
[----:B------:R-:W2:Y:S04]  /*359e0*/  LDL.LU.64 R246, [R1+0x10b8] ;  /* 0x0010b80001f67983 */ /* 0x000ea80000300a00 */
[----:B------:R-:W2:Y:S01]  /*359f0*/  LDL.LU.64 R248, [R1+0x10b0] ;  /* 0x0010b00001f87983 */ /* 0x000ea20000300a00 */
[----:B-1----:R-:W-:-:S03]  /*35a00*/  IMAD.WIDE R30, R2, 0x4, R226 ;  /* 0x00000004021e7825 */ /* 0x002fc600078e02e2 */
[----:B------:R3:W-:Y:S01]  /*35a10*/  LDGSTS.E [R22+-0x6fff4], desc[UR4][R28.64], !P1 ;  /* 0x9000c0001c167fae */ /* 0x0007e2000c921844 */
[----:B------:R-:W1:Y:S03]  /*35a20*/  LDC R226, c[0x0][0x230] ;  /* 0x00008c00ffe27b82 */ /* 0x000e660000000800 */
[----:B------:R2:W-:Y:S04]  /*35a30*/  STL.64 [R1+0x180], R30 ;  /* 0x0001801e01007387 */ /* 0x0005e80000100a00 */
[----:B------:R-:W2:Y:S04]  /*35a40*/  LDL.LU.64 R236, [R1+0x10a8] ;  /* 0x0010a80001ec7983 */ /* 0x000ea80000300a00 */
[----:B------:R-:W2:Y:S01]  /*35a50*/  LDL.LU.64 R238, [R1+0x10a0] ;  /* 0x0010a00001ee7983 */ /* 0x000ea20000300a00 */
[----:B---3--:R-:W-:-:S04]  /*35a60*/  IMAD.WIDE R28, R2, 0x4, R250 ;  /* 0x00000004021c7825 */ /* 0x008fc800078e02fa */
[----:B------:R-:W-:Y:S01]  /*35a70*/  IMAD.WIDE R118, R2, 0x4, R240 ;  /* 0x0000000402767825 */ /* 0x000fe200078e02f0 */
[----:B------:R3:W-:Y:S04]  /*35a80*/  STL.64 [R1+0x178], R28 ;  /* 0x0001781c01007387 */ /* 0x0007e80000100a00 */
[----:B------:R-:W3:Y:S04]  /*35a90*/  LDL.LU.64 R240, [R1+0x1098] ;  /* 0x0010980001f07983 */ /* 0x000ee80000300a00 */
[----:B------:R-:W3:Y:S01]  /*35aa0*/  LDL.LU.64 R250, [R1+0x1090] ;  /* 0x0010900001fa7983 */ /* 0x000ee20000300a00 */
[----:B----4-:R-:W-:-:S02]  /*35ab0*/  VIADD R25, R27, 0xfffffef3 ;  /* 0xfffffef31b197836 */ /* 0x010fc40000000000 */
[----:B------:R-:W-:Y:S01]  /*35ac0*/  VIADD R22, R18, 0x100000 ;  /* 0x0010000012167836 */ /* 0x000fe20000000000 */
[----:B------:R-:W4:Y:S02]  /*35ad0*/  LDC R27, c[0x0][0x230] ;  /* 0x00008c00ff1b7b82 */ /* 0x000f240000000800 */
[----:B------:R-:W-:Y:S01]  /*35ae0*/  ISETP.GE.U32.AND P0, PT, R25, 0x7ffffeb4, PT ;  /* 0x7ffffeb41900780c */ /* 0x000fe20003f06070 */
[----:B------:R-:W-:-:S05]  /*35af0*/  VIADD R25, R19, 0x100000 ;  /* 0x0010000013197836 */ /* 0x000fca0000000000 */
[----:B------:R1:W-:Y:S04]  /*35b00*/  LDGSTS.E [R25+-0x6bff4], desc[UR4][R30.64], !P1 ;  /* 0x9400c0001e197fae */ /* 0x0003e8000c921844 */
[----:B------:R2:W-:Y:S04]  /*35b10*/  LDGSTS.E [R24+-0x67ff4], desc[UR4][R120.64], !P1 ;  /* 0x9800c00078187fae */ /* 0x0005e8000c921844 */
[----:B------:R2:W-:Y:S01]  /*35b20*/  LDGSTS.E [R23+-0x63ff4], desc[UR4][R118.64], !P1 ;  /* 0x9c00c00076177fae */ /* 0x0005e2000c921844 */
[----:B-1----:R-:W-:-:S03]  /*35b30*/  VIADD R25, R26, 0xfffffef2 ;  /* 0xfffffef21a197836 */ /* 0x002fc60000000000 */
[----:B------:R3:W-:Y:S01]  /*35b40*/  LDGSTS.E [R22+-0x80000], desc[UR4][R28.64], !P0 ;  /* 0x800000001c167fae */ /* 0x0007e2000c121844 */
[----:B------:R-:W1:Y:S01]  /*35b50*/  LDC R26, c[0x0][0x230] ;  /* 0x00008c00ff1a7b82 */ /* 0x000e620000000800 */
[----:B------:R-:W-:Y:S01]  /*35b60*/  ISETP.GE.U32.AND P1, PT, R25, 0x7ffffeb3, PT ;  /* 0x7ffffeb31900780c */ /* 0x000fe20003f26070 */
[----:B--2---:R-:W-:-:S04]  /*35b70*/  IMAD.WIDE R34, R2, 0x4, R242 ;  /* 0x0000000402227825 */ /* 0x004fc800078e02f2 */
[C---:B------:R-:W-:Y:S02]  /*35b80*/  VIADD R25, R18.reuse, 0x100000 ;  /* 0x0010000012197836 */ /* 0x040fe40000000000 */
[C---:B------:R-:W-:Y:S01]  /*35b90*/  VIADD R24, R18.reuse, 0x100000 ;  /* 0x0010000012187836 */ /* 0x040fe20000000000 */
[----:B------:R2:W-:Y:S01]  /*35ba0*/  STL.64 [R1+0x170], R34 ;  /* 0x0001702201007387 */ /* 0x0005e20000100a00 */
[----:B------:R-:W-:-:S03]  /*35bb0*/  VIADD R23, R18, 0x100000 ;  /* 0x0010000012177836 */ /* 0x000fc60000000000 */
[----:B------:R2:W-:Y:S01]  /*35bc0*/  LDGSTS.E [R25+-0x7c000], desc[UR4][R34.64], !P0 ;  /* 0x8400000022197fae */ /* 0x0005e2000c121844 */
[----:B------:R-:W-:-:S05]  /*35bd0*/  IMAD.WIDE R32, R2, 0x4, R244 ;  /* 0x0000000402207825 */ /* 0x000fca00078e02f4 */
[----:B------:R4:W-:Y:S01]  /*35be0*/  STL.64 [R1+0x168], R32 ;  /* 0x0001682001007387 */ /* 0x0009e20000100a00 */
[----:B------:R-:W-:-:S03]  /*35bf0*/  IMAD.WIDE R30, R2, 0x4, R246 ;  /* 0x00000004021e7825 */ /* 0x000fc600078e02f6 */
[----:B------:R-:W4:Y:S01]  /*35c00*/  LDL.LU.64 R242, [R1+0x1088] ;  /* 0x0010880001f27983 */ /* 0x000f220000300a00 */
[----:B---3--:R-:W-:-:S03]  /*35c10*/  IMAD.WIDE R28, R2, 0x4, R248 ;  /* 0x00000004021c7825 */ /* 0x008fc600078e02f8 */
[----:B------:R3:W-:Y:S04]  /*35c20*/  STL.64 [R1+0x160], R30 ;  /* 0x0001601e01007387 */ /* 0x0007e80000100a00 */
[----:B------:R4:W-:Y:S04]  /*35c30*/  LDGSTS.E [R24+-0x78000], desc[UR4][R32.64], !P0 ;  /* 0x8800000020187fae */ /* 0x0009e8000c121844 */
[----:B------:R1:W-:Y:S01]  /*35c40*/  STL.64 [R1+0x158], R28 ;  /* 0x0001581c01007387 */ /* 0x0003e20000100a00 */
[----:B--2---:R-:W-:-:S03]  /*35c50*/  IMAD.WIDE R34, R2, 0x4, R236 ;  /* 0x0000000402227825 */ /* 0x004fc600078e02ec */
[----:B------:R-:W2:Y:S01]  /*35c60*/  LDL.LU.64 R244, [R1+0x1080] ;  /* 0x0010800001f47983 */ /* 0x000ea20000300a00 */
[----:B----4-:R-:W-:-:S03]  /*35c70*/  IMAD.WIDE R32, R2, 0x4, R238 ;  /* 0x0000000402207825 */ /* 0x010fc600078e02ee */
[----:B------:R3:W-:Y:S04]  /*35c80*/  LDGSTS.E [R23+-0x74000], desc[UR4][R30.64], !P0 ;  /* 0x8c0000001e177fae */ /* 0x0007e8000c121844 */
[----:B------:R-:W4:Y:S04]  /*35c90*/  LDL.LU.64 R246, [R1+0x1078] ;  /* 0x0010780001f67983 */ /* 0x000f280000300a00 */
[----:B------:R1:W-:Y:S04]  /*35ca0*/  LDGSTS.E [R22+-0x7fffc], desc[UR4][R28.64], !P1 ;  /* 0x800040001c167fae */ /* 0x0003e8000c921844 */
[----:B------:R-:W4:Y:S04]  /*35cb0*/  LDL.LU.64 R248, [R1+0x1070] ;  /* 0x0010700001f87983 */ /* 0x000f280000300a00 */
[----:B------:R1:W-:Y:S04]  /*35cc0*/  STL.64 [R1+0x150], R34 ;  /* 0x0001502201007387 */ /* 0x0003e80000100a00 */
[----:B------:R2:W-:Y:S04]  /*35cd0*/  STL.64 [R1+0x148], R32 ;  /* 0x0001482001007387 */ /* 0x0005e80000100a00 */
[----:B------:R-:W4:Y:S01]  /*35ce0*/  LDL.LU.64 R236, [R1+0x1068] ;  /* 0x0010680001ec7983 */ /* 0x000f220000300a00 */
[----:B---3--:R-:W-:-:S04]  /*35cf0*/  IMAD.WIDE R30, R2, 0x4, R240 ;  /* 0x00000004021e7825 */ /* 0x008fc800078e02f0 */
[----:B-1----:R-:W-:Y:S01]  /*35d00*/  IMAD.WIDE R28, R2, 0x4, R250 ;  /* 0x00000004021c7825 */ /* 0x002fe200078e02fa */
[----:B------:R4:W-:Y:S04]  /*35d10*/  STL.64 [R1+0x140], R30 ;  /* 0x0001401e01007387 */ /* 0x0009e80000100a00 */
[----:B------:R1:W-:Y:S04]  /*35d20*/  STL.64 [R1+0x138], R28 ;  /* 0x0001381c01007387 */ /* 0x0003e80000100a00 */
[----:B------:R-:W3:Y:S04]  /*35d30*/  LDL.LU.64 R238, [R1+0x1060] ;  /* 0x0010600001ee7983 */ /* 0x000ee80000300a00 */
[----:B------:R-:W3:Y:S04]  /*35d40*/  LDL.LU.64 R240, [R1+0x1058] ;  /* 0x0010580001f07983 */ /* 0x000ee80000300a00 */
[----:B------:R-:W3:Y:S01]  /*35d50*/  LDL.LU.64 R250, [R1+0xea8] ;  /* 0x000ea80001fa7983 */ /* 0x000ee20000300a00 */
[----:B------:R-:W-:-:S02]  /*35d60*/  VIADD R25, R27, 0xfffffef1 ;  /* 0xfffffef11b197836 */ /* 0x000fc40000000000 */
[----:B------:R-:W3:Y:S03]  /*35d70*/  LDC R27, c[0x0][0x230] ;  /* 0x00008c00ff1b7b82 */ /* 0x000ee60000000800 */
[----:B------:R-:W-:Y:S01]  /*35d80*/  ISETP.GE.U32.AND P0, PT, R25, 0x7ffffeb2, PT ;  /* 0x7ffffeb21900780c */ /* 0x000fe20003f06070 */
[----:B------:R-:W-:-:S05]  /*35d90*/  VIADD R25, R18, 0x100000 ;  /* 0x0010000012197836 */ /* 0x000fca0000000000 */
[----:B------:R1:W-:Y:S04]  /*35da0*/  LDGSTS.E [R25+-0x7bffc], desc[UR4][R34.64], !P1 ;  /* 0x8400400022197fae */ /* 0x0003e8000c921844 */
[----:B------:R2:W-:Y:S04]  /*35db0*/  LDGSTS.E [R24+-0x77ffc], desc[UR4][R32.64], !P1 ;  /* 0x8800400020187fae */ /* 0x0005e8000c921844 */
[----:B------:R4:W-:Y:S01]  /*35dc0*/  LDGSTS.E [R23+-0x73ffc], desc[UR4][R30.64], !P1 ;  /* 0x8c0040001e177fae */ /* 0x0009e2000c921844 */
[----:B-1----:R-:W-:-:S03]  /*35dd0*/  VIADD R25, R26, 0xfffffef0 ;  /* 0xfffffef01a197836 */ /* 0x002fc60000000000 */
[----:B------:R1:W-:Y:S01]  /*35de0*/  LDGSTS.E [R22+-0x7fff8], desc[UR4][R28.64], !P0 ;  /* 0x800080001c167fae */ /* 0x0003e2000c121844 */
[----:B------:R-:W3:Y:S01]  /*35df0*/  LDC R26, c[0x0][0x230] ;  /* 0x00008c00ff1a7b82 */ /* 0x000ee20000000800 */
[----:B------:R-:W-:Y:S01]  /*35e00*/  ISETP.GE.U32.AND P1, PT, R25, 0x7ffffeb1, PT ;  /* 0x7ffffeb11900780c */ /* 0x000fe20003f26070 */
[----:B------:R-:W-:Y:S02]  /*35e10*/  VIADD R25, R18, 0x100000 ;  /* 0x0010000012197836 */ /* 0x000fe40000000000 */
[----:B------:R-:W-:-:S05]  /*35e20*/  IMAD.WIDE R34, R2, 0x4, R242 ;  /* 0x0000000402227825 */ /* 0x000fca00078e02f2 */
[----:B------:R-:W-:Y:S04]  /*35e30*/  STL.64 [R1+0x130], R34 ;  /* 0x0001302201007387 */ /* 0x000fe80000100a00 */
[----:B------:R-:W-:Y:S01]  /*35e40*/  LDGSTS.E [R25+-0x7bff8], desc[UR4][R34.64], !P0 ;  /* 0x8400800022197fae */ /* 0x000fe2000c121844 */
[----:B--2---:R-:W-:-:S05]  /*35e50*/  IMAD.WIDE R32, R2, 0x4, R244 ;  /* 0x0000000402207825 */ /* 0x004fca00078e02f4 */
[----:B------:R2:W-:Y:S01]  /*35e60*/  STL.64 [R1+0x128], R32 ;  /* 0x0001282001007387 */ /* 0x0005e20000100a00 */
[----:B----4-:R-:W-:-:S03]  /*35e70*/  IMAD.WIDE R30, R2, 0x4, R246 ;  /* 0x00000004021e7825 */ /* 0x010fc600078e02f6 */
[----:B------:R-:W4:Y:S04]  /*35e80*/  LDL.LU.64 R242, [R1+0xea0] ;  /* 0x000ea00001f27983 */ /* 0x000f280000300a00 */
[----:B------:R2:W-:Y:S01]  /*35e90*/  LDGSTS.E [R24+-0x77ff8], desc[UR4][R32.64], !P0 ;  /* 0x8800800020187fae */ /* 0x0005e2000c121844 */
[----:B-1----:R-:W-:-:S03]  /*35ea0*/  IMAD.WIDE R28, R2, 0x4, R248 ;  /* 0x00000004021c7825 */ /* 0x002fc600078e02f8 */
[----:B------:R3:W-:Y:S04]  /*35eb0*/  STL.64 [R1+0x120], R30 ;  /* 0x0001201e01007387 */ /* 0x0007e80000100a00 */
[----:B------:R3:W-:Y:S04]  /*35ec0*/  LDGSTS.E [R23+-0x73ff8], desc[UR4][R30.64], !P0 ;  /* 0x8c0080001e177fae */ /* 0x0007e8000c121844 */
[----:B------:R1:W-:Y:S01]  /*35ed0*/  STL.64 [R1+0x118], R28 ;  /* 0x0001181c01007387 */ /* 0x0003e20000100a00 */
[----:B--2---:R-:W-:-:S03]  /*35ee0*/  IMAD.WIDE R32, R2, 0x4, R236 ;  /* 0x0000000402207825 */ /* 0x004fc600078e02ec */
[----:B------:R-:W2:Y:S04]  /*35ef0*/  LDL.LU.64 R244, [R1+0xe98] ;  /* 0x000e980001f47983 */ /* 0x000ea80000300a00 */
[----:B------:R1:W-:Y:S04]  /*35f00*/  LDGSTS.E [R22+-0x7fff4], desc[UR4][R28.64], !P1 ;  /* 0x8000c0001c167fae */ /* 0x0003e8000c921844 */
[----:B------:R-:W2:Y:S04]  /*35f10*/  LDL.LU.64 R246, [R1+0xe90] ;  /* 0x000e900001f67983 */ /* 0x000ea80000300a00 */
[----:B------:R-:W2:Y:S04]  /*35f20*/  LDL.LU.64 R248, [R1+0xe88] ;  /* 0x000e880001f87983 */ /* 0x000ea80000300a00 */
[----:B------:R-:W-:Y:S01]  /*35f30*/  STL.64 [R1+0x110], R32 ;  /* 0x0001102001007387 */ /* 0x000fe20000100a00 */
[----:B---3--:R-:W-:-:S04]  /*35f40*/  IMAD.WIDE R30, R2, 0x4, R238 ;  /* 0x00000004021e7825 */ /* 0x008fc800078e02ee */
[C---:B-1----:R-:W-:Y:S01]  /*35f50*/  IMAD.WIDE R28, R2.reuse, 0x4, R240 ;  /* 0x00000004021c7825 */ /* 0x042fe200078e02f0 */
[----:B------:R-:W-:Y:S04]  /*35f60*/  STL.64 [R1+0x108], R30 ;  /* 0x0001081e01007387 */ /* 0x000fe80000100a00 */
[----:B------:R-:W3:Y:S01]  /*35f70*/  LDL.LU.64 R236, [R1+0xe80] ;  /* 0x000e800001ec7983 */ /* 0x000ee20000300a00 */
[----:B------:R-:W-:-:S03]  /*35f80*/  IMAD.WIDE R116, R2, 0x4, R250 ;  /* 0x0000000402747825 */ /* 0x000fc600078e02fa */
[----:B------:R1:W-:Y:S04]  /*35f90*/  STL.64 [R1+0x100], R28 ;  /* 0x0001001c01007387 */ /* 0x0003e80000100a00 */
[----:B------:R-:W3:Y:S04]  /*35fa0*/  LDL.LU.64 R238, [R1+0xe78] ;  /* 0x000e780001ee7983 */ /* 0x000ee80000300a00 */
[----:B------:R-:W3:Y:S04]  /*35fb0*/  LDL.LU.64 R240, [R1+0xe70] ;  /* 0x000e700001f07983 */ /* 0x000ee80000300a00 */
[----:B------:R-:W3:Y:S01]  /*35fc0*/  LDL.LU.64 R250, [R1+0xe68] ;  /* 0x000e680001fa7983 */ /* 0x000ee20000300a00 */
[----:B----4-:R-:W-:-:S03]  /*35fd0*/  IMAD.WIDE R114, R2, 0x4, R242 ;  /* 0x0000000402727825 */ /* 0x010fc600078e02f2 */
[----:B------:R-:W4:Y:S01]  /*35fe0*/  LDL.LU.64 R242, [R1+0xe60] ;  /* 0x000e600001f27983 */ /* 0x000f220000300a00 */
[----:B--2---:R-:W-:-:S03]  /*35ff0*/  IMAD.WIDE R112, R2, 0x4, R244 ;  /* 0x0000000402707825 */ /* 0x004fc600078e02f4 */
[----:B------:R-:W2:Y:S01]  /*36000*/  LDL.LU.64 R244, [R1+0xe58] ;  /* 0x000e580001f47983 */ /* 0x000ea20000300a00 */
[----:B------:R-:W-:-:S03]  /*36010*/  IMAD.WIDE R110, R2, 0x4, R246 ;  /* 0x00000004026e7825 */ /* 0x000fc600078e02f6 */
[----:B------:R-:W2:Y:S01]  /*36020*/  LDL.LU.64 R246, [R1+0xe50] ;  /* 0x000e500001f67983 */ /* 0x000ea20000300a00 */
[----:B------:R-:W-:-:S03]  /*36030*/  IMAD.WIDE R108, R2, 0x4, R248 ;  /* 0x00000004026c7825 */ /* 0x000fc600078e02f8 */
[----:B------:R-:W2:Y:S01]  /*36040*/  LDL.LU.64 R248, [R1+0xe48] ;  /* 0x000e480001f87983 */ /* 0x000ea20000300a00 */
[----:B---3--:R-:W-:-:S03]  /*36050*/  IMAD.WIDE R106, R2, 0x4, R236 ;  /* 0x00000004026a7825 */ /* 0x008fc600078e02ec */
[----:B------:R-:W3:Y:S01]  /*36060*/  LDL.LU.64 R236, [R1+0xe40] ;  /* 0x000e400001ec7983 */ /* 0x000ee20000300a00 */
[----:B------:R-:W-:-:S03]  /*36070*/  IMAD.WIDE R104, R2, 0x4, R238 ;  /* 0x0000000402687825 */ /* 0x000fc600078e02ee */
[----:B------:R-:W3:Y:S01]  /*36080*/  LDL.LU.64 R238, [R1+0xe38] ;  /* 0x000e380001ee7983 */ /* 0x000ee20000300a00 */
[----:B------:R-:W-:-:S03]  /*36090*/  IMAD.WIDE R102, R2, 0x4, R240 ;  /* 0x0000000402667825 */ /* 0x000fc600078e02f0 */
[----:B------:R-:W3:Y:S01]  /*360a0*/  LDL.LU.64 R240, [R1+0xe30] ;  /* 0x000e300001f07983 */ /* 0x000ee20000300a00 */
[----:B------:R-:W-:-:S03]  /*360b0*/  IMAD.WIDE R100, R2, 0x4, R250 ;  /* 0x0000000402647825 */ /* 0x000fc600078e02fa */
[----:B------:R-:W1:Y:S01]  /*360c0*/  LDL.LU.64 R250, [R1+0x1050] ;  /* 0x0010500001fa7983 */ /* 0x000e620000300a00 */
[----:B------:R-:W-:Y:S02]  /*360d0*/  IADD3 R25, R27, -0x12d, RZ ;  /* 0xfffffed31b197810 */ /* 0x000fe40007ffe0ff */
[----:B------:R-:W1:Y:S02]  /*360e0*/  LDC R27, c[0x0][0x230] ;  /* 0x00008c00ff1b7b82 */ /* 0x000e640000000800 */
[----:B------:R-:W-:Y:S01]  /*360f0*/  ISETP.GE.U32.AND P0, PT, R25, 0x7ffffe94, PT ;  /* 0x7ffffe941900780c */ /* 0x000fe20003f06070 */
[----:B------:R-:W-:-:S05]  /*36100*/  VIADD R25, R18, 0x100000 ;  /* 0x0010000012197836 */ /* 0x000fca0000000000 */
[----:B------:R-:W-:Y:S04]  /*36110*/  LDGSTS.E [R25+-0x7bff4], desc[UR4][R32.64], !P1 ;  /* 0x8400c00020197fae */ /* 0x000fe8000c921844 */
[----:B------:R-:W-:Y:S04]  /*36120*/  LDGSTS.E [R24+-0x77ff4], desc[UR4][R30.64], !P1 ;  /* 0x8800c0001e187fae */ /* 0x000fe8000c921844 */
[----:B------:R1:W-:Y:S01]  /*36130*/  LDGSTS.E [R23+-0x73ff4], desc[UR4][R28.64], !P1 ;  /* 0x8c00c0001c177fae */ /* 0x0003e2000c921844 */
[----:B----4-:R-:W-:-:S03]  /*36140*/  IMAD.WIDE R98, R2, 0x4, R242 ;  /* 0x0000000402627825 */ /* 0x010fc600078e02f2 */
[----:B------:R-:W-:Y:S04]  /*36150*/  LDGSTS.E [R22+-0x70000], desc[UR4][R116.64], !P0 ;  /* 0x9000000074167fae */ /* 0x000fe8000c121844 */
        /* <DEDUP_REMOVED lines=13> */
[----:B-1----:R-:W-:-:S05]  /*36230*/  IMAD.WIDE R28, R2, 0x4, R250 ;  /* 0x00000004021c7825 */ /* 0x002fca00078e02fa */
[----:B------:R1:W-:Y:S04]  /*36240*/  STL.64 [R1+0xf8], R28 ;  /* 0x0000f81c01007387 */ /* 0x0003e80000100a00 */
[----:B------:R-:W3:Y:S01]  /*36250*/  LDL.LU.64 R250, [R1+0x1010] ;  /* 0x0010100001fa7983 */ /* 0x000ee20000300a00 */
[----:B------:R-:W-:Y:S02]  /*36260*/  VIADD R25, R26, 0xfffffed2 ;  /* 0xfffffed21a197836 */ /* 0x000fe40000000000 */
[----:B------:R-:W1:Y:S03]  /*36270*/  LDC R26, c[0x0][0x230] ;  /* 0x00008c00ff1a7b82 */ /* 0x000e660000000800 */
[----:B------:R-:W-:Y:S01]  /*36280*/  ISETP.GE.U32.AND P1, PT, R25, 0x7ffffe93, PT ;  /* 0x7ffffe931900780c */ /* 0x000fe20003f26070 */
[----:B------:R-:W-:-:S05]  /*36290*/  VIADD R25, R18, 0x100000 ;  /* 0x0010000012197836 */ /* 0x000fca0000000000 */
[----:B------:R1:W-:Y:S04]  /*362a0*/  LDGSTS.E [R25+-0x6c000], desc[UR4][R114.64], !P0 ;  /* 0x9400000072197fae */ /* 0x0003e8000c121844 */
[----:B------:R-:W-:Y:S04]  /*362b0*/  LDGSTS.E [R24+-0x68000], desc[UR4][R112.64], !P0 ;  /* 0x9800000070187fae */ /* 0x000fe8000c121844 */
[----:B------:R-:W-:Y:S01]  /*362c0*/  LDGSTS.E [R23+-0x64000], desc[UR4][R110.64], !P0 ;  /* 0x9c0000006e177fae */ /* 0x000fe2000c121844 */
[----:B-1----:R-:W-:-:S03]  /*362d0*/  VIADD R25, R27, 0xfffffed1 ;  /* 0xfffffed11b197836 */ /* 0x002fc60000000000 */
[----:B------:R-:W-:Y:S01]  /*362e0*/  LDGSTS.E [R22+-0x6fffc], desc[UR4][R108.64], !P1 ;  /* 0x900040006c167fae */ /* 0x000fe2000c921844 */
[----:B------:R-:W1:Y:S01]  /*362f0*/  LDC R27, c[0x0][0x230] ;  /* 0x00008c00ff1b7b82 */ /* 0x000e620000000800 */
[----:B------:R-:W-:Y:S01]  /*36300*/  ISETP.GE.U32.AND P0, PT, R25, 0x7ffffe92, PT ;  /* 0x7ffffe921900780c */ /* 0x000fe20003f06070 */
[----:B------:R-:W-:-:S05]  /*36310*/  VIADD R25, R18, 0x100000 ;  /* 0x0010000012197836 */ /* 0x000fca0000000000 */
[----:B------:R4:W-:Y:S04]  /*36320*/  LDGSTS.E [R25+-0x6bffc], desc[UR4][R106.64], !P1 ;  /* 0x940040006a197fae */ /* 0x0009e8000c921844 */
[----:B------:R-:W-:Y:S04]  /*36330*/  LDGSTS.E [R24+-0x67ffc], desc[UR4][R104.64], !P1 ;  /* 0x9800400068187fae */ /* 0x000fe8000c921844 */
[----:B------:R-:W-:Y:S01]  /*36340*/  LDGSTS.E [R23+-0x63ffc], desc[UR4][R102.64], !P1 ;  /* 0x9c00400066177fae */ /* 0x000fe2000c921844 */
[----:B----4-:R-:W-:-:S03]  /*36350*/  VIADD R25, R26, 0xfffffed0 ;  /* 0xfffffed01a197836 */ /* 0x010fc60000000000 */
[----:B------:R-:W-:Y:S01]  /*36360*/  LDGSTS.E [R22+-0x6fff8], desc[UR4][R100.64], !P0 ;  /* 0x9000800064167fae */ /* 0x000fe2000c121844 */
[----:B------:R-:W4:Y:S01]  /*36370*/  LDC R26, c[0x0][0x230] ;  /* 0x00008c00ff1a7b82 */ /* 0x000f220000000800 */
[----:B------:R-:W-:Y:S01]  /*36380*/  ISETP.GE.U32.AND P1, PT, R25, 0x7ffffe91, PT ;  /* 0x7ffffe911900780c */ /* 0x000fe20003f26070 */
[----:B------:R-:W-:-:S05]  /*36390*/  VIADD R25, R18, 0x100000 ;  /* 0x0010000012197836 */ /* 0x000fca0000000000 */
[----:B------:R1:W-:Y:S04]  /*363a0*/  LDGSTS.E [R25+-0x6bff8], desc[UR4][R98.64], !P0 ;  /* 0x9400800062197fae */ /* 0x0003e8000c121844 */
[----:B------:R-:W-:Y:S04]  /*363b0*/  LDGSTS.E [R24+-0x67ff8], desc[UR4][R96.64], !P0 ;  /* 0x9800800060187fae */ /* 0x000fe8000c121844 */
[----:B------:R-:W-:Y:S01]  /*363c0*/  LDGSTS.E [R23+-0x63ff8], desc[UR4][R94.64], !P0 ;  /* 0x9c0080005e177fae */ /* 0x000fe2000c121844 */
[----:B-1----:R-:W-:-:S03]  /*363d0*/  VIADD R25, R27, 0xfffffeef ;  /* 0xfffffeef1b197836 */ /* 0x002fc60000000000 */
[----:B------:R1:W-:Y:S01]  /*363e0*/  LDGSTS.E [R22+-0x6fff4], desc[UR4][R92.64], !P1 ;  /* 0x9000c0005c167fae */ /* 0x0003e2000c921844 */
[----:B------:R-:W-:Y:S01]  /*363f0*/  IMAD.WIDE R34, R2, 0x4, R242 ;  /* 0x0000000402227825 */ /* 0x000fe200078e02f2 */
[----:B------:R-:W3:Y:S01]  /*36400*/  LDC R27, c[0x0][0x230] ;  /* 0x00008c00ff1b7b82 */ /* 0x000ee20000000800 */
[----:B------:R-:W-:Y:S02]  /*36410*/  ISETP.GE.U32.AND P0, PT, R25, 0x7ffffeb0, PT ;  /* 0x7ffffeb01900780c */ /* 0x000fe40003f06070 */
[----:B------:R-:W-:-:S05]  /*36420*/  VIADD R25, R18, 0x100000 ;  /* 0x0010000012197836 */ /* 0x000fca0000000000 */
[----:B------:R4:W-:Y:S01]  /*36430*/  LDGSTS.E [R25+-0x6bff4], desc[UR4][R90.64], !P1 ;  /* 0x9400c0005a197fae */ /* 0x0009e2000c921844 */
[----:B-1----:R-:W-:-:S03]  /*36440*/  VIADD R22, R17, 0x100000 ;  /* 0x0010000011167836 */ /* 0x002fc60000000000 */
[----:B------:R1:W-:Y:S01]  /*36450*/  LDGSTS.E [R24+-0x67ff4], desc[UR4][R88.64], !P1 ;  /* 0x9800c00058187fae */ /* 0x0003e2000c921844 */
[----:B--2---:R-:W-:-:S03]  /*36460*/  IMAD.WIDE R32, R2, 0x4, R244 ;  /* 0x0000000402207825 */ /* 0x004fc600078e02f4 */
[----:B------:R-:W-:Y:S01]  /*36470*/  LDGSTS.E [R23+-0x63ff4], desc[UR4][R86.64], !P1 ;  /* 0x9c00c00056177fae */ /* 0x000fe2000c921844 */
[----:B----4-:R-:W-:-:S03]  /*36480*/  VIADD R25, R26, 0xfffffeee ;  /* 0xfffffeee1a197836 */ /* 0x010fc60000000000 */
[----:B------:R2:W-:Y:S01]  /*36490*/  LDGSTS.E [R22+-0x80000], desc[UR4][R28.64], !P0 ;  /* 0x800000001c167fae */ /* 0x0005e2000c121844 */
[----:B------:R-:W-:Y:S01]  /*364a0*/  IMAD.WIDE R30, R2, 0x4, R246 ;  /* 0x00000004021e7825 */ /* 0x000fe200078e02f6 */
[----:B------:R-:W4:Y:S01]  /*364b0*/  LDC R26, c[0x0][0x230] ;  /* 0x00008c00ff1a7b82 */ /* 0x000f220000000800 */
[----:B------:R-:W-:Y:S02]  /*364c0*/  ISETP.GE.U32.AND P1, PT, R25, 0x7ffffeaf, PT ;  /* 0x7ffffeaf1900780c */ /* 0x000fe40003f26070 */
[C---:B------:R-:W-:Y:S01]  /*364d0*/  VIADD R25, R17.reuse, 0x100000 ;  /* 0x0010000011197836 */ /* 0x040fe20000000000 */
[----:B------:R3:W-:Y:S01]  /*364e0*/  STL.64 [R1+0xf0], R34 ;  /* 0x0000f02201007387 */ /* 0x0007e20000100a00 */
[----:B-1----:R-:W-:-:S03]  /*364f0*/  VIADD R24, R17, 0x100000 ;  /* 0x0010000011187836 */ /* 0x002fc60000000000 */
[----:B------:R1:W-:Y:S01]  /*36500*/  STL.64 [R1+0xe8], R32 ;  /* 0x0000e82001007387 */ /* 0x0003e20000100a00 */
[----:B--2---:R-:W-:-:S03]  /*36510*/  IMAD.WIDE R28, R2, 0x4, R248 ;  /* 0x00000004021c7825 */ /* 0x004fc600078e02f8 */
[----:B------:R-:W2:Y:S01]  /*36520*/  LDL.LU.64 R242, [R1+0x1008] ;  /* 0x0010080001f27983 */ /* 0x000ea20000300a00 */
[----:B------:R-:W-:-:S03]  /*36530*/  VIADD R23, R17, 0x100000 ;  /* 0x0010000011177836 */ /* 0x000fc60000000000 */
[----:B------:R1:W-:Y:S04]  /*36540*/  STL.64 [R1+0xe0], R30 ;  /* 0x0000e01e01007387 */ /* 0x0003e80000100a00 */
[----:B------:R1:W-:Y:S04]  /*36550*/  STL.64 [R1+0xd8], R28 ;  /* 0x0000d81c01007387 */ /* 0x0003e80000100a00 */
[----:B------:R3:W-:Y:S04]  /*36560*/  LDGSTS.E [R25+-0x7c000], desc[UR4][R34.64], !P0 ;  /* 0x8400000022197fae */ /* 0x0007e8000c121844 */
[----:B------:R-:W2:Y:S04]  /*36570*/  LDL.LU.64 R244, [R1+0x1000] ;  /* 0x0010000001f47983 */ /* 0x000ea80000300a00 */
[----:B------:R1:W-:Y:S04]  /*36580*/  LDGSTS.E [R24+-0x78000], desc[UR4][R32.64], !P0 ;  /* 0x8800000020187fae */ /* 0x0003e8000c121844 */
[----:B------:R-:W2:Y:S04]  /*36590*/  LDL.LU.64 R246, [R1+0xff8] ;  /* 0x000ff80001f67983 */ /* 0x000ea80000300a00 */
[----:B------:R4:W-:Y:S04]  /*365a0*/  LDGSTS.E [R23+-0x74000], desc[UR4][R30.64], !P0 ;  /* 0x8c0000001e177fae */ /* 0x0009e8000c121844 */
[----:B------:R-:W2:Y:S04]  /*365b0*/  LDL.LU.64 R248, [R1+0xff0] ;  /* 0x000ff00001f87983 */ /* 0x000ea80000300a00 */
[----:B------:R4:W-:Y:S01]  /*365c0*/  LDGSTS.E [R22+-0x7fffc], desc[UR4][R28.64], !P1 ;  /* 0x800040001c167fae */ /* 0x0009e2000c921844 */
[----:B---3--:R-:W-:-:S04]  /*365d0*/  IMAD.WIDE R34, R2, 0x4, R236 ;  /* 0x0000000402227825 */ /* 0x008fc800078e02ec */
[C---:B-1----:R-:W-:Y:S01]  /*365e0*/  IMAD.WIDE R32, R2.reuse, 0x4, R238 ;  /* 0x0000000402207825 */ /* 0x042fe200078e02ee */
[----:B------:R2:W-:Y:S03]  /*365f0*/  STL.64 [R1+0xd0], R34 ;  /* 0x0000d02201007387 */ /* 0x0005e60000100a00 */
[C---:B----4-:R-:W-:Y:S01]  /*36600*/  IMAD.WIDE R30, R2.reuse, 0x4, R240 ;  /* 0x00000004021e7825 */ /* 0x050fe200078e02f0 */
[----:B------:R1:W-:Y:S04]  /*36610*/  STL.64 [R1+0xc8], R32 ;  /* 0x0000c82001007387 */ /* 0x0003e80000100a00 */
[----:B------:R-:W3:Y:S01]  /*36620*/  LDL.LU.64 R236, [R1+0xfe8] ;  /* 0x000fe80001ec7983 */ /* 0x000ee20000300a00 */
[----:B------:R-:W-:-:S03]  /*36630*/  IMAD.WIDE R28, R2, 0x4, R250 ;  /* 0x00000004021c7825 */ /* 0x000fc600078e02fa */
[----:B------:R4:W-:Y:S04]  /*36640*/  STL.64 [R1+0xc0], R30 ;  /* 0x0000c01e01007387 */ /* 0x0009e80000100a00 */
[----:B------:R4:W-:Y:S04]  /*36650*/  STL.64 [R1+0xb8], R28 ;  /* 0x0000b81c01007387 */ /* 0x0009e80000100a00 */
[----:B------:R-:W3:Y:S04]  /*36660*/  LDL.LU.64 R238, [R1+0xfe0] ;  /* 0x000fe00001ee7983 */ /* 0x000ee80000300a00 */
[----:B------:R-:W3:Y:S04]  /*36670*/  LDL.LU.64 R240, [R1+0xfd8] ;  /* 0x000fd80001f07983 */ /* 0x000ee80000300a00 */
[----:B------:R-:W3:Y:S01]  /*36680*/  LDL.LU.64 R250, [R1+0xe10] ;  /* 0x000e100001fa7983 */ /* 0x000ee20000300a00 */
[----:B------:R-:W-:-:S02]  /*36690*/  VIADD R25, R27, 0xfffffeed ;  /* 0xfffffeed1b197836 */ /* 0x000fc40000000000 */
[----:B------:R-:W3:Y:S03]  /*366a0*/  LDC R27, c[0x0][0x230] ;  /* 0x00008c00ff1b7b82 */ /* 0x000ee60000000800 */
[----:B------:R-:W-:Y:S02]  /*366b0*/  ISETP.GE.U32.AND P0, PT, R25, 0x7ffffeae, PT ;  /* 0x7ffffeae1900780c */ /* 0x000fe40003f06070 */
[----:B------:R-:W-:-:S05]  /*366c0*/  IADD3 R25, R17, 0x100000, RZ ;  /* 0x0010000011197810 */ /* 0x000fca0007ffe0ff */
        /* <DEDUP_REMOVED lines=8> */
[----:B--2---:R-:W-:-:S05]  /*36750*/  IMAD.WIDE R34, R2, 0x4, R242 ;  /* 0x0000000402227825 */ /* 0x004fca00078e02f2 */
[----:B------:R-:W-:Y:S04]  /*36760*/  STL.64 [R1+0xb0], R34 ;  /* 0x0000b02201007387 */ /* 0x000fe80000100a00 */
[----:B------:R-:W-:Y:S01]  /*36770*/  LDGSTS.E [R25+-0x7bff8], desc[UR4][R34.64], !P0 ;  /* 0x8400800022197fae */ /* 0x000fe2000c121844 */
[----:B----4-:R-:W-:-:S05]  /*36780*/  IMAD.WIDE R32, R2, 0x4, R244 ;  /* 0x0000000402207825 */ /* 0x010fca00078e02f4 */
[----:B------:R3:W-:Y:S01]  /*36790*/  STL.64 [R1+0xa8], R32 ;  /* 0x0000a82001007387 */ /* 0x0007e20000100a00 */
[----:B------:R-:W-:-:S03]  /*367a0*/  IMAD.WIDE R30, R2, 0x4, R246 ;  /* 0x00000004021e7825 */ /* 0x000fc600078e02f6 */
[----:B------:R-:W2:Y:S01]  /*367b0*/  LDL.LU.64 R242, [R1+0xe08] ;  /* 0x000e080001f27983 */ /* 0x000ea20000300a00 */
[----:B-1----:R-:W-:-:S03]  /*367c0*/  IMAD.WIDE R28, R2, 0x4, R248 ;  /* 0x00000004021c7825 */ /* 0x002fc600078e02f8 */
[----:B------:R1:W-:Y:S04]  /*367d0*/  STL.64 [R1+0xa0], R30 ;  /* 0x0000a01e01007387 */ /* 0x0003e80000100a00 */
[----:B------:R4:W-:Y:S04]  /*367e0*/  STL.64 [R1+0x98], R28 ;  /* 0x0000981c01007387 */ /* 0x0009e80000100a00 */
[----:B------:R3:W-:Y:S04]  /*367f0*/  LDGSTS.E [R24+-0x77ff8], desc[UR4][R32.64], !P0 ;  /* 0x8800800020187fae */ /* 0x0007e8000c121844 */
[----:B------:R-:W2:Y:S04]  /*36800*/  LDL.LU.64 R244, [R1+0xe00] ;  /* 0x000e000001f47983 */ /* 0x000ea80000300a00 */
[----:B------:R1:W-:Y:S04]  /*36810*/  LDGSTS.E [R23+-0x73ff8], desc[UR4][R30.64], !P0 ;  /* 0x8c0080001e177fae */ /* 0x0003e8000c121844 */
[----:B------:R-:W2:Y:S04]  /*36820*/  LDL.LU.64 R246, [R1+0xdf8] ;  /* 0x000df80001f67983 */ /* 0x000ea80000300a00 */
[----:B------:R-:W2:Y:S04]  /*36830*/  LDL.LU.64 R248, [R1+0xdf0] ;  /* 0x000df00001f87983 */ /* 0x000ea80000300a00 */
[----:B------:R4:W-:Y:S01]  /*36840*/  LDGSTS.E [R22+-0x7fff4], desc[UR4][R28.64], !P1 ;  /* 0x8000c0001c167fae */ /* 0x0009e2000c921844 */
[----:B---3--:R-:W-:-:S05]  /*36850*/  IMAD.WIDE R32, R2, 0x4, R236 ;  /* 0x0000000402207825 */ /* 0x008fca00078e02ec */
[----:B------:R-:W-:Y:S01]  /*36860*/  STL.64 [R1+0x90], R32 ;  /* 0x0000902001007387 */ /* 0x000fe20000100a00 */
[----:B-1----:R-:W-:-:S04]  /*36870*/  IMAD.WIDE R30, R2, 0x4, R238 ;  /* 0x00000004021e7825 */ /* 0x002fc800078e02ee */
[C---:B----4-:R-:W-:Y:S01]  /*36880*/  IMAD.WIDE R28, R2.reuse, 0x4, R240 ;  /* 0x00000004021c7825 */ /* 0x050fe200078e02f0 */
[----:B------:R-:W-:Y:S04]  /*36890*/  STL.64 [R1+0x88], R30 ;  /* 0x0000881e01007387 */ /* 0x000fe80000100a00 */
[----:B------:R-:W3:Y:S01]  /*368a0*/  LDL.LU.64 R236, [R1+0xde8] ;  /* 0x000de80001ec7983 */ /* 0x000ee20000300a00 */
[----:B------:R-:W-:-:S03]  /*368b0*/  IMAD.WIDE R84, R2, 0x4, R250 ;  /* 0x0000000402547825 */ /* 0x000fc600078e02fa */
[----:B------:R1:W-:Y:S04]  /*368c0*/  STL.64 [R1+0x80], R28 ;  /* 0x0000801c01007387 */ /* 0x0003e80000100a00 */
[----:B------:R-:W4:Y:S04]  /*368d0*/  LDL.LU.64 R238, [R1+0xde0] ;  /* 0x000de00001ee7983 */ /* 0x000f280000300a00 */
[----:B------:R-:W4:Y:S04]  /*368e0*/  LDL.LU.64 R240, [R1+0xdd8] ;  /* 0x000dd80001f07983 */ /* 0x000f280000300a00 */
[----:B------:R-:W4:Y:S01]  /*368f0*/  LDL.LU.64 R250, [R1+0xdd0] ;  /* 0x000dd00001fa7983 */ /* 0x000f220000300a00 */
[----:B--2---:R-:W-:-:S03]  /*36900*/  IMAD.WIDE R82, R2, 0x4, R242 ;  /* 0x0000000402527825 */ /* 0x004fc600078e02f2 */
[----:B------:R-:W2:Y:S01]  /*36910*/  LDL.LU.64 R242, [R1+0xdc8] ;  /* 0x000dc80001f27983 */ /* 0x000ea20000300a00 */
[----:B------:R-:W-:-:S03]  /*36920*/  IMAD.WIDE R80, R2, 0x4, R244 ;  /* 0x0000000402507825 */ /* 0x000fc600078e02f4 */
[----:B------:R-:W2:Y:S01]  /*36930*/  LDL.LU.64 R244, [R1+0xdc0] ;  /* 0x000dc00001f47983 */ /* 0x000ea20000300a00 */
[----:B------:R-:W-:-:S03]  /*36940*/  IMAD.WIDE R78, R2, 0x4, R246 ;  /* 0x00000004024e7825 */ /* 0x000fc600078e02f6 */
[----:B------:R-:W2:Y:S01]  /*36950*/  LDL.LU.64 R246, [R1+0xdb8] ;  /* 0x000db80001f67983 */ /* 0x000ea20000300a00 */
[----:B------:R-:W-:-:S03]  /*36960*/  IMAD.WIDE R76, R2, 0x4, R248 ;  /* 0x00000004024c7825 */ /* 0x000fc600078e02f8 */
        /* <DEDUP_REMOVED lines=8> */
[----:B------:R-:W1:Y:S01]  /*369f0*/  LDL.LU.64 R250, [R1+0xfd0] ;  /* 0x000fd00001fa7983 */ /* 0x000e620000300a00 */
[----:B------:R-:W-:Y:S02]  /*36a00*/  VIADD R25, R27, 0xfffffecf ;  /* 0xfffffecf1b197836 */ /* 0x000fe40000000000 */
[----:B------:R-:W1:Y:S03]  /*36a10*/  LDC R27, c[0x0][0x230] ;  /* 0x00008c00ff1b7b82 */ /* 0x000e660000000800 */
[----:B------:R-:W-:Y:S01]  /*36a20*/  ISETP.GE.U32.AND P0, PT, R25, 0x7ffffe90, PT ;  /* 0x7ffffe901900780c */ /* 0x000fe20003f06070 */
[----:B------:R-:W-:-:S05]  /*36a30*/  VIADD R25, R17, 0x100000 ;  /* 0x0010000011197836 */ /* 0x000fca0000000000 */
[----:B------:R-:W-:Y:S04]  /*36a40*/  LDGSTS.E [R25+-0x7bff4], desc[UR4][R32.64], !P1 ;  /* 0x8400c00020197fae */ /* 0x000fe8000c921844 */
[----:B------:R-:W-:Y:S04]  /*36a50*/  LDGSTS.E [R24+-0x77ff4], desc[UR4][R30.64], !P1 ;  /* 0x8800c0001e187fae */ /* 0x000fe8000c921844 */
[----:B------:R1:W-:Y:S01]  /*36a60*/  LDGSTS.E [R23+-0x73ff4], desc[UR4][R28.64], !P1 ;  /* 0x8c00c0001c177fae */ /* 0x0003e2000c921844 */
[----:B--2---:R-:W-:-:S03]  /*36a70*/  IMAD.WIDE R66, R2, 0x4, R242 ;  /* 0x0000000402427825 */ /* 0x004fc600078e02f2 */
[----:B------:R-:W-:Y:S04]  /*36a80*/  LDGSTS.E [R22+-0x70000], desc[UR4][R84.64], !P0 ;  /* 0x9000000054167fae */ /* 0x000fe8000c121844 */
        /* <DEDUP_REMOVED lines=13> */
[----:B-1----:R-:W-:-:S05]  /*36b60*/  IMAD.WIDE R28, R2, 0x4, R250 ;  /* 0x00000004021c7825 */ /* 0x002fca00078e02fa */
[----:B------:R1:W-:Y:S04]  /*36b70*/  STL.64 [R1+0x78], R28 ;  /* 0x0000781c01007387 */ /* 0x0003e80000100a00 */
[----:B------:R-:W4:Y:S01]  /*36b80*/  LDL.LU.64 R250, [R1+0xf90] ;  /* 0x000f900001fa7983 */ /* 0x000f220000300a00 */
        /* <DEDUP_REMOVED lines=24> */
[----:B------:R1:W-:Y:S01]  /*36d10*/  LDGSTS.E [R22+-0x6fff4], desc[UR4][R60.64], !P1 ;  /* 0x9000c0003c167fae */ /* 0x0003e2000c921844 */
[----:B------:R-:W4:Y:S01]  /*36d20*/  LDC R27, c[0x0][0x230] ;  /* 0x00008c00ff1b7b82 */ /* 0x000f220000000800 */
[----:B------:R-:W-:Y:S01]  /*36d30*/  ISETP.GE.U32.AND P0, PT, R25, 0x7ffffeac, PT ;  /* 0x7ffffeac1900780c */ /* 0x000fe20003f06070 */
[----:B------:R-:W-:-:S05]  /*36d40*/  VIADD R25, R17, 0x100000 ;  /* 0x0010000011197836 */ /* 0x000fca0000000000 */
[----:B------:R2:W-:Y:S01]  /*36d50*/  LDGSTS.E [R25+-0x6bff4], desc[UR4][R58.64], !P1 ;  /* 0x9400c0003a197fae */ /* 0x0005e2000c921844 */
[----:B-1----:R-:W-:-:S03]  /*36d60*/  VIADD R22, R16, 0x100000 ;  /* 0x0010000010167836 */ /* 0x002fc60000000000 */
[----:B------:R1:W-:Y:S04]  /*36d70*/  LDGSTS.E [R24+-0x67ff4], desc[UR4][R56.64], !P1 ;  /* 0x9800c00038187fae */ /* 0x0003e8000c921844 */
[----:B------:R-:W-:Y:S01]  /*36d80*/  LDGSTS.E [R23+-0x63ff4], desc[UR4][R54.64], !P1 ;  /* 0x9c00c00036177fae */ /* 0x000fe2000c921844 */
[----:B--2---:R-:W-:-:S03]  /*36d90*/  VIADD R25, R26, 0xfffffeea ;  /* 0xfffffeea1a197836 */ /* 0x004fc60000000000 */
[----:B------:R2:W-:Y:S01]  /*36da0*/  LDGSTS.E [R22+-0x80000], desc[UR4][R28.64], !P0 ;  /* 0x800000001c167fae */ /* 0x0005e2000c121844 */
[----:B------:R-:W-:Y:S01]  /*36db0*/  IMAD.WIDE R34, R2, 0x4, R242 ;  /* 0x0000000402227825 */ /* 0x000fe200078e02f2 */
[----:B------:R-:W4:Y:S01]  /*36dc0*/  LDC R26, c[0x0][0x230] ;  /* 0x00008c00ff1a7b82 */ /* 0x000f220000000800 */
[----:B------:R-:W-:-:S03]  /*36dd0*/  ISETP.GE.U32.AND P1, PT, R25, 0x7ffffeab, PT ;  /* 0x7ffffeab1900780c */ /* 0x000fc60003f26070 */
[----:B------:R3:W-:Y:S01]  /*36de0*/  STL.64 [R1+0x70], R34 ;  /* 0x0000702201007387 */ /* 0x0007e20000100a00 */
[C---:B------:R-:W-:Y:S01]  /*36df0*/  VIADD R25, R16.reuse, 0x100000 ;  /* 0x0010000010197836 */ /* 0x040fe20000000000 */
[----:B-1----:R-:W-:Y:S01]  /*36e00*/  IADD3 R24, R16, 0x100000, RZ ;  /* 0x0010000010187810 */ /* 0x002fe20007ffe0ff */
[----:B------:R-:W-:-:S03]  /*36e10*/  IMAD.WIDE R32, R2, 0x4, R244 ;  /* 0x0000000402207825 */ /* 0x000fc600078e02f4 */
[----:B------:R3:W-:Y:S04]  /*36e20*/  LDGSTS.E [R25+-0x7c000], desc[UR4][R34.64], !P0 ;  /* 0x8400000022197fae */ /* 0x0007e8000c121844 */
[----:B------:R4:W-:Y:S01]  /*36e30*/  STL.64 [R1+0x68], R32 ;  /* 0x0000682001007387 */ /* 0x0009e20000100a00 */
[----:B------:R-:W-:-:S03]  /*36e40*/  IMAD.WIDE R30, R2, 0x4, R246 ;  /* 0x00000004021e7825 */ /* 0x000fc600078e02f6 */
[----:B------:R-:W4:Y:S01]  /*36e50*/  LDL.LU.64 R242, [R1+0xf88] ;  /* 0x000f880001f27983 */ /* 0x000f220000300a00 */
[----:B--2---:R-:W-:-:S03]  /*36e60*/  IMAD.WIDE R28, R2, 0x4, R248 ;  /* 0x00000004021c7825 */ /* 0x004fc600078e02f8 */
[----:B------:R1:W-:Y:S04]  /*36e70*/  STL.64 [R1+0x60], R30 ;  /* 0x0000601e01007387 */ /* 0x0003e80000100a00 */
[----:B------:R2:W-:Y:S01]  /*36e80*/  STL.64 [R1+0x58], R28 ;  /* 0x0000581c01007387 */ /* 0x0005e20000100a00 */
[----:B------:R-:W-:-:S03]  /*36e90*/  VIADD R23, R16, 0x100000 ;  /* 0x0010000010177836 */ /* 0x000fc60000000000 */
[----:B------:R-:W2:Y:S04]  /*36ea0*/  LDL.LU.64 R244, [R1+0xf80] ;  /* 0x000f800001f47983 */ /* 0x000ea80000300a00 */
[----:B------:R-:W2:Y:S04]  /*36eb0*/  LDL.LU.64 R246, [R1+0xf78] ;  /* 0x000f780001f67983 */ /* 0x000ea80000300a00 */
[----:B------:R-:W2:Y:S04]  /*36ec0*/  LDL.LU.64 R248, [R1+0xf70] ;  /* 0x000f700001f87983 */ /* 0x000ea80000300a00 */
[----:B------:R4:W-:Y:S04]  /*36ed0*/  LDGSTS.E [R24+-0x78000], desc[UR4][R32.64], !P0 ;  /* 0x8800000020187fae */ /* 0x0009e8000c121844 */
[----:B------:R1:W-:Y:S04]  /*36ee0*/  LDGSTS.E [R23+-0x74000], desc[UR4][R30.64], !P0 ;  /* 0x8c0000001e177fae */ /* 0x0003e8000c121844 */
[----:B------:R2:W-:Y:S01]  /*36ef0*/  LDGSTS.E [R22+-0x7fffc], desc[UR4][R28.64], !P1 ;  /* 0x800040001c167fae */ /* 0x0005e2000c921844 */
[----:B---3--:R-:W-:-:S04]  /*36f00*/  IMAD.WIDE R34, R2, 0x4, R236 ;  /* 0x0000000402227825 */ /* 0x008fc800078e02ec */
[C---:B----4-:R-:W-:Y:S01]  /*36f10*/  IMAD.WIDE R32, R2.reuse, 0x4, R238 ;  /* 0x0000000402207825 */ /* 0x050fe200078e02ee */
[----:B------:R3:W-:Y:S03]  /*36f20*/  STL.64 [R1+0x50], R34 ;  /* 0x0000502201007387 */ /* 0x0007e60000100a00 */
[C---:B-1----:R-:W-:Y:S01]  /*36f30*/  IMAD.WIDE R30, R2.reuse, 0x4, R240 ;  /* 0x00000004021e7825 */ /* 0x042fe200078e02f0 */
[----:B------:R1:W-:Y:S04]  /*36f40*/  STL.64 [R1+0x48], R32 ;  /* 0x0000482001007387 */ /* 0x0003e80000100a00 */
[----:B------:R-:W4:Y:S01]  /*36f50*/  LDL.LU.64 R236, [R1+0xf68] ;  /* 0x000f680001ec7983 */ /* 0x000f220000300a00 */
[----:B--2---:R-:W-:-:S03]  /*36f60*/  IMAD.WIDE R28, R2, 0x4, R250 ;  /* 0x00000004021c7825 */ /* 0x004fc600078e02fa */
[----:B------:R2:W-:Y:S04]  /*36f70*/  STL.64 [R1+0x40], R30 ;  /* 0x0000401e01007387 */ /* 0x0005e80000100a00 */
[----:B------:R2:W-:Y:S04]  /*36f80*/  STL.64 [R1+0x38], R28 ;  /* 0x0000381c01007387 */ /* 0x0005e80000100a00 */
[----:B------:R-:W4:Y:S04]  /*36f90*/  LDL.LU.64 R238, [R1+0xf60] ;  /* 0x000f600001ee7983 */ /* 0x000f280000300a00 */
[----:B------:R-:W4:Y:S01]  /*36fa0*/  LDL.LU.64 R240, [R1+0xf58] ;  /* 0x000f580001f07983 */ /* 0x000f220000300a00 */
[----:B------:R-:W-:-:S02]  /*36fb0*/  VIADD R25, R27, 0xfffffee9 ;  /* 0xfffffee91b197836 */ /* 0x000fc40000000000 */
[----:B------:R-:W4:Y:S01]  /*36fc0*/  LDC R27, c[0x0][0x230] ;  /* 0x00008c00ff1b7b82 */ /* 0x000f220000000800 */
[----:B------:R-:W4:Y:S02]  /*36fd0*/  LDL.LU.64 R250, [R1+0xd90] ;  /* 0x000d900001fa7983 */ /* 0x000f240000300a00 */
[----:B------:R-:W-:Y:S01]  /*36fe0*/  ISETP.GE.U32.AND P0, PT, R25, 0x7ffffeaa, PT ;  /* 0x7ffffeaa1900780c */ /* 0x000fe20003f06070 */
[----:B------:R-:W-:-:S05]  /*36ff0*/  VIADD R25, R16, 0x100000 ;  /* 0x0010000010197836 */ /* 0x000fca0000000000 */
[----:B------:R3:W-:Y:S04]  /*37000*/  LDGSTS.E [R25+-0x7bffc], desc[UR4][R34.64], !P1 ;  /* 0x8400400022197fae */ /* 0x0007e8000c921844 */
[----:B------:R1:W-:Y:S04]  /*37010*/  LDGSTS.E [R24+-0x77ffc], desc[UR4][R32.64], !P1 ;  /* 0x8800400020187fae */ /* 0x0003e8000c921844 */
[----:B------:R2:W-:Y:S01]  /*37020*/  LDGSTS.E [R23+-0x73ffc], desc[UR4][R30.64], !P1 ;  /* 0x8c0040001e177fae */ /* 0x0005e2000c921844 */
[----:B---3--:R-:W-:-:S03]  /*37030*/  VIADD R25, R26, 0xfffffee8 ;  /* 0xfffffee81a197836 */ /* 0x008fc60000000000 */
[----:B------:R3:W-:Y:S01]  /*37040*/  LDGSTS.E [R22+-0x7fff8], desc[UR4][R28.64], !P0 ;  /* 0x800080001c167fae */ /* 0x0007e2000c121844 */
[----:B------:R-:W4:Y:S01]  /*37050*/  LDC R26, c[0x0][0x230] ;  /* 0x00008c00ff1a7b82 */ /* 0x000f220000000800 */
[----:B------:R-:W-:Y:S01]  /*37060*/  ISETP.GE.U32.AND P1, PT, R25, 0x7ffffea9, PT ;  /* 0x7ffffea91900780c */ /* 0x000fe20003f26070 */
[----:B------:R-:W-:Y:S02]  /*37070*/  VIADD R25, R16, 0x100000 ;  /* 0x0010000010197836 */ /* 0x000fe40000000000 */
[----:B------:R-:W-:-:S05]  /*37080*/  IMAD.WIDE R34, R2, 0x4, R242 ;  /* 0x0000000402227825 */ /* 0x000fca00078e02f2 */
[----:B------:R-:W-:Y:S04]  /*37090*/  STL.64 [R1+0x30], R34 ;  /* 0x0000302201007387 */ /* 0x000fe80000100a00 */
[----:B------:R-:W-:Y:S01]  /*370a0*/  LDGSTS.E [R25+-0x7bff8], desc[UR4][R34.64], !P0 ;  /* 0x8400800022197fae */ /* 0x000fe2000c121844 */
[----:B-1----:R-:W-:-:S04]  /*370b0*/  IMAD.WIDE R32, R2, 0x4, R244 ;  /* 0x0000000402207825 */ /* 0x002fc800078e02f4 */
[C---:B--2---:R-:W-:Y:S01]  /*370c0*/  IMAD.WIDE R30, R2.reuse, 0x4, R246 ;  /* 0x00000004021e7825 */ /* 0x044fe200078e02f6 */
[----:B------:R4:W-:Y:S03]  /*370d0*/  STL.64 [R1+0x28], R32 ;  /* 0x0000282001007387 */ /* 0x0009e60000100a00 */
[C---:B---3--:R-:W-:Y:S01]  /*370e0*/  IMAD.WIDE R28, R2.reuse, 0x4, R248 ;  /* 0x00000004021c7825 */ /* 0x048fe200078e02f8 */
[----:B------:R-:W2:Y:S04]  /*370f0*/  LDL.LU.64 R242, [R1+0xd88] ;  /* 0x000d880001f27983 */ /* 0x000ea80000300a00 */
[----:B------:R1:W-:Y:S04]  /*37100*/  STL.64 [R1+0x20], R30 ;  /* 0x0000201e01007387 */ /* 0x0003e80000100a00 */
[----:B------:R3:W-:Y:S04]  /*37110*/  STL.64 [R1+0x18], R28 ;  /* 0x0000181c01007387 */ /* 0x0007e80000100a00 */
[----:B------:R-:W2:Y:S04]  /*37120*/  LDL.LU.64 R244, [R1+0xd80] ;  /* 0x000d800001f47983 */ /* 0x000ea80000300a00 */
[----:B------:R-:W2:Y:S04]  /*37130*/  LDL.LU.64 R246, [R1+0xd78] ;  /* 0x000d780001f67983 */ /* 0x000ea80000300a00 */
[----:B------:R-:W2:Y:S04]  /*37140*/  LDL.LU.64 R248, [R1+0xd70] ;  /* 0x000d700001f87983 */ /* 0x000ea80000300a00 */
[----:B------:R4:W-:Y:S04]  /*37150*/  LDGSTS.E [R24+-0x77ff8], desc[UR4][R32.64], !P0 ;  /* 0x8800800020187fae */ /* 0x0009e8000c121844 */
[----:B------:R1:W-:Y:S04]  /*37160*/  LDGSTS.E [R23+-0x73ff8], desc[UR4][R30.64], !P0 ;  /* 0x8c0080001e177fae */ /* 0x0003e8000c121844 */
[----:B------:R3:W-:Y:S01]  /*37170*/  LDGSTS.E [R22+-0x7fff4], desc[UR4][R28.64], !P1 ;  /* 0x8000c0001c167fae */ /* 0x0007e2000c921844 */
[----:B----4-:R-:W-:-:S05]  /*37180*/  IMAD.WIDE R32, R2, 0x4, R236 ;  /* 0x0000000402207825 */ /* 0x010fca00078e02ec */
[----:B------:R4:W-:Y:S01]  /*37190*/  STL.64 [R1+0x10], R32 ;  /* 0x0000102001007387 */ /* 0x0009e20000100a00 */
[----:B-1----:R-:W-:-:S04]  /*371a0*/  IMAD.WIDE R30, R2, 0x4, R238 ;  /* 0x00000004021e7825 */ /* 0x002fc800078e02ee */
[C---:B---3--:R-:W-:Y:S01]  /*371b0*/  IMAD.WIDE R28, R2.reuse, 0x4, R240 ;  /* 0x00000004021c7825 */ /* 0x048fe200078e02f0 */
[----:B------:R1:W-:Y:S04]  /*371c0*/  STL.64 [R1+0x8], R30 ;  /* 0x0000081e01007387 */ /* 0x0003e80000100a00 */
[----:B------:R-:W3:Y:S04]  /*371d0*/  LDL.LU.64 R236, [R1+0xd68] ;  /* 0x000d680001ec7983 */ /* 0x000ee80000300a00 */
[----:B------:R1:W-:Y:S04]  /*371e0*/  STL.64 [R1], R28 ;  /* 0x0000001c01007387 */ /* 0x0003e80000100a00 */
[----:B------:R-:W4:Y:S04]  /*371f0*/  LDL.LU.64 R238, [R1+0xd60] ;  /* 0x000d600001ee7983 */ /* 0x000f280000300a00 */
[----:B------:R-:W4:Y:S01]  /*37200*/  LDL.LU.64 R240, [R1+0xd58] ;  /* 0x000d580001f07983 */ /* 0x000f220000300a00 */
[----:B------:R-:W-:-:S03]  /*37210*/  IMAD.WIDE R52, R2, 0x4, R250 ;  /* 0x0000000402347825 */ /* 0x000fc600078e02fa */
[----:B------:R-:W4:Y:S01]  /*37220*/  LDL.LU.64 R250, [R1+0xd50] ;  /* 0x000d500001fa7983 */ /* 0x000f220000300a00 */
[----:B--2---:R-:W-:-:S03]  /*37230*/  IMAD.WIDE R50, R2, 0x4, R242 ;  /* 0x0000000402327825 */ /* 0x004fc600078e02f2 */
[----:B------:R-:W2:Y:S01]  /*37240*/  LDL.LU.64 R242, [R1+0xd48] ;  /* 0x000d480001f27983 */ /* 0x000ea20000300a00 */
[----:B------:R-:W-:-:S03]  /*37250*/  IMAD.WIDE R48, R2, 0x4, R244 ;  /* 0x0000000402307825 */ /* 0x000fc600078e02f4 */
[----:B------:R-:W2:Y:S01]  /*37260*/  LDL.LU.64 R244, [R1+0xd40] ;  /* 0x000d400001f47983 */ /* 0x000ea20000300a00 */
[----:B------:R-:W-:-:S03]  /*37270*/  IMAD.WIDE R46, R2, 0x4, R246 ;  /* 0x00000004022e7825 */ /* 0x000fc600078e02f6 */
[----:B------:R-:W1:Y:S01]  /*37280*/  LDL.LU.64 R246, [R1+0xd38] ;  /* 0x000d380001f67983 */ /* 0x000e620000300a00 */
        /* <DEDUP_REMOVED lines=8> */
[----:B------:R-:W-:Y:S02]  /*37310*/  VIADD R25, R27, 0xfffffecb ;  /* 0xfffffecb1b197836 */ /* 0x000fe40000000000 */
[----:B------:R-:W2:Y:S03]  /*37320*/  LDC R27, c[0x0][0x230] ;  /* 0x00008c00ff1b7b82 */ /* 0x000ea60000000800 */
[----:B------:R-:W-:Y:S01]  /*37330*/  ISETP.GE.U32.AND P0, PT, R25, 0x7ffffe8c, PT ;  /* 0x7ffffe8c1900780c */ /* 0x000fe20003f06070 */
[----:B------:R-:W-:-:S05]  /*37340*/  VIADD R25, R16, 0x100000 ;  /* 0x0010000010197836 */ /* 0x000fca0000000000 */
[----:B------:R2:W-:Y:S04]  /*37350*/  LDGSTS.E [R25+-0x7bff4], desc[UR4][R32.64], !P1 ;  /* 0x8400c00020197fae */ /* 0x0005e8000c921844 */
[----:B------:R-:W-:Y:S04]  /*37360*/  LDGSTS.E [R24+-0x77ff4], desc[UR4][R30.64], !P1 ;  /* 0x8800c0001e187fae */ /* 0x000fe8000c921844 */
[----:B------:R-:W-:Y:S01]  /*37370*/  LDGSTS.E [R23+-0x73ff4], desc[UR4][R28.64], !P1 ;  /* 0x8c00c0001c177fae */ /* 0x000fe2000c921844 */
[----:B--2---:R-:W-:-:S03]  /*37380*/  VIADD R25, R26, 0xfffffeca ;  /* 0xfffffeca1a197836 */ /* 0x004fc60000000000 */
[----:B------:R-:W-:Y:S01]  /*37390*/  LDGSTS.E [R22+-0x70000], desc[UR4][R52.64], !P0 ;  /* 0x9000000034167fae */ /* 0x000fe2000c121844 */
[----:B------:R-:W2:Y:S01]  /*373a0*/  LDC R26, c[0x0][0x230] ;  /* 0x00008c00ff1a7b82 */ /* 0x000ea20000000800 */
        /* <DEDUP_REMOVED lines=10> */
[----:B------:R1:W-:Y:S01]  /*37450*/  LDGSTS.E [R25+-0x6bffc], desc[UR4][R42.64], !P1 ;  /* 0x940040002a197fae */ /* 0x0003e2000c921844 */
[----:B------:R-:W-:-:S03]  /*37460*/  IMAD.WIDE R36, R2, 0x4, R250 ;  /* 0x0000000402247825 */ /* 0x000fc600078e02fa */
[----:B------:R-:W-:Y:S04]  /*37470*/  LDGSTS.E [R24+-0x67ffc], desc[UR4][R40.64], !P1 ;  /* 0x9800400028187fae */ /* 0x000fe8000c921844 */
[----:B------:R-:W-:Y:S01]  /*37480*/  LDGSTS.E [R23+-0x63ffc], desc[UR4][R38.64], !P1 ;  /* 0x9c00400026177fae */ /* 0x000fe2000c921844 */
[----:B-1----:R-:W-:-:S03]  /*37490*/  VIADD R25, R26, 0xfffffec8 ;  /* 0xfffffec81a197836 */ /* 0x002fc60000000000 */
[----:B------:R-:W4:Y:S02]  /*374a0*/  LDL.LU.64 R250, [R1+0xf50] ;  /* 0x000f500001fa7983 */ /* 0x000f240000300a00 */
[----:B------:R-:W-:Y:S01]  /*374b0*/  ISETP.GE.U32.AND P1, PT, R25, 0x7ffffe89, PT ;  /* 0x7ffffe891900780c */ /* 0x000fe20003f26070 */
[----:B------:R-:W-:Y:S01]  /*374c0*/  VIADD R25, R16, 0x100000 ;  /* 0x0010000010197836 */ /* 0x000fe20000000000 */
[----:B------:R-:W-:Y:S01]  /*374d0*/  LDGSTS.E [R22+-0x6fff8], desc[UR4][R36.64], !P0 ;  /* 0x9000800024167fae */ /* 0x000fe2000c121844 */
[----:B------:R-:W-:-:S05]  /*374e0*/  IMAD.WIDE R34, R2, 0x4, R242 ;  /* 0x0000000402227825 */ /* 0x000fca00078e02f2 */
[----:B------:R2:W-:Y:S01]  /*374f0*/  LDGSTS.E [R25+-0x6bff8], desc[UR4][R34.64], !P0 ;  /* 0x9400800022197fae */ /* 0x0005e2000c121844 */
[----:B------:R-:W-:-:S04]  /*37500*/  IMAD.WIDE R32, R2, 0x4, R244 ;  /* 0x0000000402207825 */ /* 0x000fc800078e02f4 */
[C---:B------:R-:W-:Y:S01]  /*37510*/  IMAD.WIDE R30, R2.reuse, 0x4, R246 ;  /* 0x00000004021e7825 */ /* 0x040fe200078e02f6 */
[----:B------:R4:W-:Y:S03]  /*37520*/  LDGSTS.E [R24+-0x67ff8], desc[UR4][R32.64], !P0 ;  /* 0x9800800020187fae */ /* 0x0009e6000c121844 */
[----:B------:R-:W-:Y:S01]  /*37530*/  IMAD.WIDE R28, R2, 0x4, R248 ;  /* 0x00000004021c7825 */ /* 0x000fe200078e02f8 */
[----:B------:R-:W-:Y:S04]  /*37540*/  LDGSTS.E [R23+-0x63ff8], desc[UR4][R30.64], !P0 ;  /* 0x9c0080001e177fae */ /* 0x000fe8000c121844 */
[----:B------:R-:W4:Y:S04]  /*37550*/  LDL.LU.64 R248, [R1+0xf48] ;  /* 0x000f480001f87983 */ /* 0x000f280000300a00 */
[----:B------:R-:W4:Y:S04]  /*37560*/  LDL.LU.64 R246, [R1+0xf40] ;  /* 0x000f400001f67983 */ /* 0x000f280000300a00 */
[----:B------:R-:W4:Y:S01]  /*37570*/  LDL.LU.64 R244, [R1+0xf38] ;  /* 0x000f380001f47983 */ /* 0x000f220000300a00 */
[----:B--2---:R-:W-:-:S03]  /*37580*/  VIADD R25, R27, 0xfffffee7 ;  /* 0xfffffee71b197836 */ /* 0x004fc60000000000 */
[----:B------:R1:W-:Y:S04]  /*37590*/  LDGSTS.E [R22+-0x6fff4], desc[UR4][R28.64], !P1 ;  /* 0x9000c0001c167fae */ /* 0x0003e8000c921844 */
[----:B------:R-:W2:Y:S01]  /*375a0*/  LDL.LU.64 R242, [R1+0xf30] ;  /* 0x000f300001f27983 */ /* 0x000ea20000300a00 */
[----:B------:R-:W-:Y:S01]  /*375b0*/  ISETP.GE.U32.AND P0, PT, R25, 0x7ffffea8, PT ;  /* 0x7ffffea81900780c */ /* 0x000fe20003f06070 */
[----:B---3--:R-:W-:-:S04]  /*375c0*/  IMAD.WIDE R26, R2, 0x4, R236 ;  /* 0x00000004021a7825 */ /* 0x008fc800078e02ec */
[----:B------:R-:W-:Y:S01]  /*375d0*/  VIADD R123, R16, 0x100000 ;  /* 0x00100000107b7836 */ /* 0x000fe20000000000 */
[----:B------:R3:W-:Y:S01]  /*375e0*/  LDGSTS.E [R125+-0x6bff4], desc[UR4][R26.64], !P1 ;  /* 0x9400c0001a7d7fae */ /* 0x0007e2000c921844 */
[----:B----4-:R-:W-:-:S04]  /*375f0*/  IMAD.WIDE R24, R2, 0x4, R238 ;  /* 0x0000000402187825 */ /* 0x010fc800078e02ee */
[----:B-1----:R-:W-:Y:S01]  /*37600*/  IMAD.WIDE R22, R2, 0x4, R240 ;  /* 0x0000000402167825 */ /* 0x002fe200078e02f0 */
[----:B------:R1:W-:Y:S04]  /*37610*/  LDGSTS.E [R124+-0x67ff4], desc[UR4][R24.64], !P1 ;  /* 0x9800c000187c7fae */ /* 0x0003e8000c921844 */
        /* <DEDUP_REMOVED lines=16> */
[----:B------:R-:W4:Y:S01]  /*37720*/  LDL.LU.64 R164, [R1+0xce8] ;  /* 0x000ce80001a47983 */ /* 0x000f220000300a00 */
[----:B---3--:R-:W-:-:S02]  /*37730*/  VIADD R125, R126, 0xfffffee6 ;  /* 0xfffffee67e7d7836 */ /* 0x008fc40000000000 */
[----:B------:R-:W3:Y:S01]  /*37740*/  LDC R126, c[0x0][0x230] ;  /* 0x00008c00ff7e7b82 */ /* 0x000ee20000000800 */
[----:B------:R1:W-:Y:S01]  /*37750*/  LDGSTS.E [R123+-0x63ff4], desc[UR4][R22.64], !P1 ;  /* 0x9c00c000167b7fae */ /* 0x0003e2000c921844 */
[----:B------:R-:W-:Y:S01]  /*37760*/  VIADD R122, R9, 0x100000 ;  /* 0x00100000097a7836 */ /* 0x000fe20000000000 */
[----:B------:R-:W-:Y:S01]  /*37770*/  ISETP.GE.U32.AND P1, PT, R125, 0x7ffffea7, PT ;  /* 0x7ffffea77d00780c */ /* 0x000fe20003f26070 */
[----:B------:R-:W-:Y:S01]  /*37780*/  IMAD.WIDE R250, R2, 0x4, R250 ;  /* 0x0000000402fa7825 */ /* 0x000fe200078e02fa */
[----:B------:R-:W3:Y:S03]  /*37790*/  LDL.LU.64 R160, [R1+0xce0] ;  /* 0x000ce00001a07983 */ /* 0x000ee60000300a00 */
[C---:B------:R-:W-:Y:S01]  /*377a0*/  VIADD R125, R9.reuse, 0x100000 ;  /* 0x00100000097d7836 */ /* 0x040fe20000000000 */
[----:B------:R-:W-:Y:S01]  /*377b0*/  LDGSTS.E [R122+-0x80000], desc[UR4][R250.64], !P0 ;  /* 0x80000000fa7a7fae */ /* 0x000fe2000c121844 */
[----:B-1----:R-:W-:-:S02]  /*377c0*/  VIADD R124, R9, 0x100000 ;  /* 0x00100000097c7836 */ /* 0x002fc40000000000 */
[C---:B------:R-:W-:Y:S01]  /*377d0*/  VIADD R123, R9.reuse, 0x100000 ;  /* 0x00100000097b7836 */ /* 0x040fe20000000000 */
[----:B------:R-:W3:Y:S01]  /*377e0*/  LDL.LU.64 R158, [R1+0xcd8] ;  /* 0x000cd800019e7983 */ /* 0x000ee20000300a00 */
[C---:B------:R-:W-:Y:S02]  /*377f0*/  VIADD R129, R9.reuse, 0x100000 ;  /* 0x0010000009817836 */ /* 0x040fe40000000000 */
[----:B------:R-:W-:Y:S02]  /*37800*/  VIADD R128, R9, 0x100000 ;  /* 0x0010000009807836 */ /* 0x000fe40000000000 */
[----:B------:R-:W-:-:S04]  /*37810*/  IMAD.WIDE R248, R2, 0x4, R248 ;  /* 0x0000000402f87825 */ /* 0x000fc800078e02f8 */
[C---:B------:R-:W-:Y:S01]  /*37820*/  IMAD.WIDE R246, R2.reuse, 0x4, R246 ;  /* 0x0000000402f67825 */ /* 0x040fe200078e02f6 */
[----:B------:R1:W-:Y:S03]  /*37830*/  LDGSTS.E [R125+-0x7c000], desc[UR4][R248.64], !P0 ;  /* 0x84000000f87d7fae */ /* 0x0003e6000c121844 */
[----:B------:R-:W-:Y:S01]  /*37840*/  IMAD.WIDE R244, R2, 0x4, R244 ;  /* 0x0000000402f47825 */ /* 0x000fe200078e02f4 */
[----:B------:R-:W-:Y:S04]  /*37850*/  LDGSTS.E [R124+-0x78000], desc[UR4][R246.64], !P0 ;  /* 0x88000000f67c7fae */ /* 0x000fe8000c121844 */
[----:B------:R-:W-:Y:S01]  /*37860*/  LDGSTS.E [R123+-0x74000], desc[UR4][R244.64], !P0 ;  /* 0x8c000000f47b7fae */ /* 0x000fe2000c121844 */
[----:B-1----:R-:W-:-:S02]  /*37870*/  VIADD R125, R127, 0xfffffee5 ;  /* 0xfffffee57f7d7836 */ /* 0x002fc40000000000 */
[----:B--2---:R-:W-:-:S03]  /*37880*/  IMAD.WIDE R242, R2, 0x4, R242 ;  /* 0x0000000402f27825 */ /* 0x004fc600078e02f2 */
[----:B------:R-:W-:Y:S01]  /*37890*/  ISETP.GE.U32.AND P0, PT, R125, 0x7ffffea6, PT ;  /* 0x7ffffea67d00780c */ /* 0x000fe20003f06070 */
[C---:B------:R-:W-:Y:S01]  /*378a0*/  VIADD R125, R9.reuse, 0x100000 ;  /* 0x00100000097d7836 */ /* 0x040fe20000000000 */
[----:B------:R-:W-:Y:S01]  /*378b0*/  LDGSTS.E [R122+-0x7fffc], desc[UR4][R242.64], !P1 ;  /* 0x80004000f27a7fae */ /* 0x000fe2000c921844 */
[----:B------:R-:W-:Y:S02]  /*378c0*/  VIADD R127, R9, 0x100000 ;  /* 0x00100000097f7836 */ /* 0x000fe40000000000 */
[----:B----4-:R-:W-:-:S04]  /*378d0*/  IMAD.WIDE R240, R2, 0x4, R240 ;  /* 0x0000000402f07825 */ /* 0x010fc800078e02f0 */
[C---:B------:R-:W-:Y:S01]  /*378e0*/  IMAD.WIDE R238, R2.reuse, 0x4, R238 ;  /* 0x0000000402ee7825 */ /* 0x040fe200078e02ee */
[----:B------:R3:W-:Y:S03]  /*378f0*/  LDGSTS.E [R125+-0x7bffc], desc[UR4][R240.64], !P1 ;  /* 0x84004000f07d7fae */ /* 0x0007e6000c921844 */
[----:B------:R-:W-:Y:S01]  /*37900*/  IMAD.WIDE R236, R2, 0x4, R236 ;  /* 0x0000000402ec7825 */ /* 0x000fe200078e02ec */
[----:B------:R1:W-:Y:S04]  /*37910*/  LDGSTS.E [R124+-0x77ffc], desc[UR4][R238.64], !P1 ;  /* 0x88004000ee7c7fae */ /* 0x0003e8000c921844 */
[----:B------:R-:W-:Y:S01]  /*37920*/  LDGSTS.E [R123+-0x73ffc], desc[UR4][R236.64], !P1 ;  /* 0x8c004000ec7b7fae */ /* 0x000fe2000c921844 */
[----:B---3--:R-:W-:-:S02]  /*37930*/  VIADD R125, R126, 0xfffffee4 ;  /* 0xfffffee47e7d7836 */ /* 0x008fc40000000000 */
[----:B------:R-:W-:-:S03]  /*37940*/  IMAD.WIDE R234, R2, 0x4, R234 ;  /* 0x0000000402ea7825 */ /* 0x000fc600078e02ea */
[----:B------:R-:W-:Y:S01]  /*37950*/  ISETP.GE.U32.AND P1, PT, R125, 0x7ffffea5, PT ;  /* 0x7ffffea57d00780c */ /* 0x000fe20003f26070 */
[C---:B------:R-:W-:Y:S01]  /*37960*/  IMAD.WIDE R232, R2.reuse, 0x4, R232 ;  /* 0x0000000402e87825 */ /* 0x040fe200078e02e8 */
[----:B------:R2:W-:Y:S03]  /*37970*/  LDGSTS.E [R122+-0x7fff8], desc[UR4][R234.64], !P0 ;  /* 0x80008000ea7a7fae */ /* 0x0005e6000c121844 */
[C---:B------:R-:W-:Y:S01]  /*37980*/  IMAD.WIDE R230, R2.reuse, 0x4, R230 ;  /* 0x0000000402e67825 */ /* 0x040fe200078e02e6 */
[----:B------:R3:W-:Y:S03]  /*37990*/  LDGSTS.E [R129+-0x7bff8], desc[UR4][R232.64], !P0 ;  /* 0x84008000e8817fae */ /* 0x0007e6000c121844 */
[----:B------:R-:W-:Y:S01]  /*379a0*/  VIADD R126, R9, 0x100000 ;  /* 0x00100000097e7836 */ /* 0x000fe20000000000 */
[----:B------:R4:W-:Y:S01]  /*379b0*/  LDGSTS.E [R128+-0x77ff8], desc[UR4][R230.64], !P0 ;  /* 0x88008000e6807fae */ /* 0x0009e2000c121844 */
[----:B-1----:R-:W-:-:S04]  /*379c0*/  IMAD.WIDE R124, R2, 0x4, R134 ;  /* 0x00000004027c7825 */ /* 0x002fc800078e0286 */
[----:B--2---:R-:W-:-:S04]  /*379d0*/  IMAD.WIDE R122, R2, 0x4, R136 ;  /* 0x00000004027a7825 */ /* 0x004fc800078e0288 */
[----:B---3--:R-:W-:Y:S01]  /*379e0*/  VIADD R129, R130, 0xfffffec7 ;  /* 0xfffffec782817836 */ /* 0x008fe20000000000 */
[----:B------:R-:W-:Y:S01]  /*379f0*/  LDGSTS.E [R127+-0x73ff8], desc[UR4][R122.64], !P0 ;  /* 0x8c0080007a7f7fae */ /* 0x000fe2000c121844 */
[----:B------:R-:W-:-:S03]  /*37a00*/  VIADD R137, R9, 0x100000 ;  /* 0x0010000009897836 */ /* 0x000fc60000000000 */
[----:B------:R1:W-:Y:S01]  /*37a10*/  LDGSTS.E [R126+-0x7fff4], desc[UR4][R124.64], !P1 ;  /* 0x8000c0007c7e7fae */ /* 0x0003e2000c921844 */
[----:B------:R-:W-:Y:S01]  /*37a20*/  ISETP.GE.U32.AND P0, PT, R129, 0x7ffffe88, PT ;  /* 0x7ffffe888100780c */ /* 0x000fe20003f06070 */
[----:B----4-:R-:W-:Y:S01]  /*37a30*/  IMAD.WIDE R128, R2, 0x4, R144 ;  /* 0x0000000402807825 */ /* 0x010fe200078e0290 */
[----:B------:R-:W-:-:S03]  /*37a40*/  IADD3 R136, R9, 0x100000, RZ ;  /* 0x0010000009887810 */ /* 0x000fc60007ffe0ff */
[C---:B------:R-:W-:Y:S02]  /*37a50*/  VIADD R135, R9.reuse, 0x100000 ;  /* 0x0010000009877836 */ /* 0x040fe40000000000 */
[C---:B-1----:R-:W-:Y:S02]  /*37a60*/  IMAD.WIDE R126, R2.reuse, 0x4, R148 ;  /* 0x00000004027e7825 */ /* 0x042fe400078e0294 */
[----:B------:R-:W2:Y:S02]  /*37a70*/  LDL.LU.64 R148, [R1+0xcd0] ;  /* 0x000cd00001947983 */ /* 0x000ea40000300a00 */
[----:B------:R-:W-:Y:S02]  /*37a80*/  IMAD.WIDE R130, R2, 0x4, R142 ;  /* 0x0000000402827825 */ /* 0x000fe400078e028e */
[----:B------:R1:W-:Y:S02]  /*37a90*/  LDGSTS.E [R137+-0x7bff4], desc[UR4][R126.64], !P1 ;  /* 0x8400c0007e897fae */ /* 0x0003e4000c921844 */
[----:B------:R-:W-:-:S02]  /*37aa0*/  VIADD R134, R9, 0x100000 ;  /* 0x0010000009867836 */ /* 0x000fc40000000000 */
[----:B------:R-:W3:Y:S01]  /*37ab0*/  LDL.LU.64 R172, [R1+0xcc8] ;  /* 0x000cc80001ac7983 */ /* 0x000ee20000300a00 */
[----:B------:R-:W-:-:S03]  /*37ac0*/  IMAD.WIDE R132, R2, 0x4, R132 ;  /* 0x0000000402847825 */ /* 0x000fc600078e0284 */
[----:B------:R4:W-:Y:S01]  /*37ad0*/  LDGSTS.E [R136+-0x77ff4], desc[UR4][R128.64], !P1 ;  /* 0x8800c00080887fae */ /* 0x0009e2000c921844 */
[----:B-1----:R-:W-:-:S03]  /*37ae0*/  VIADD R137, R138, 0xfffffec6 ;  /* 0xfffffec68a897836 */ /* 0x002fc60000000000 */
[----:B------:R-:W-:Y:S02]  /*37af0*/  LDGSTS.E [R135+-0x73ff4], desc[UR4][R130.64], !P1 ;  /* 0x8c00c00082877fae */ /* 0x000fe4000c921844 */
[----:B------:R-:W-:Y:S02]  /*37b00*/  ISETP.GE.U32.AND P1, PT, R137, 0x7ffffe87, PT ;  /* 0x7ffffe878900780c */ /* 0x000fe40003f26070 */
[----:B------:R-:W3:Y:S04]  /*37b10*/  LDL.LU.64 R168, [R1+0xcc0] ;  /* 0x000cc00001a87983 */ /* 0x000ee80000300a00 */
[----:B------:R-:W3:Y:S01]  /*37b20*/  LDL.LU.64 R166, [R1+0xcb8] ;  /* 0x000cb80001a67983 */ /* 0x000ee20000300a00 */
[----:B------:R-:W-:-:S03]  /*37b30*/  VIADD R145, R9, 0x100000 ;  /* 0x0010000009917836 */ /* 0x000fc60000000000 */
[----:B------:R1:W-:Y:S01]  /*37b40*/  LDGSTS.E [R134+-0x70000], desc[UR4][R132.64], !P0 ;  /* 0x9000000084867fae */ /* 0x0003e2000c121844 */
[----:B------:R-:W-:Y:S02]  /*37b50*/  VIADD R144, R9, 0x100000 ;  /* 0x0010000009907836 */ /* 0x000fe40000000000 */
[----:B----4-:R-:W-:-:S04]  /*37b60*/  IMAD.WIDE R136, R2, 0x4, R152 ;  /* 0x0000000402887825 */ /* 0x010fc800078e0298 */
[----:B------:R-:W-:Y:S02]  /*37b70*/  VIADD R143, R9, 0x100000 ;  /* 0x00100000098f7836 */ /* 0x000fe40000000000 */
[----:B------:R-:W-:-:S04]  /*37b80*/  IMAD.WIDE R138, R2, 0x4, R150 ;  /* 0x00000004028a7825 */ /* 0x000fc800078e0296 */
[C---:B-1----:R-:W-:Y:S02]  /*37b90*/  IMAD.WIDE R134, R2.reuse, 0x4, R156 ;  /* 0x0000000402867825 */ /* 0x042fe400078e029c */
[----:B------:R-:W4:Y:S02]  /*37ba0*/  LDL.LU.64 R156, [R1+0xcb0] ;  /* 0x000cb000019c7983 */ /* 0x000f240000300a00 */
[----:B------:R-:W-:Y:S02]  /*37bb0*/  VIADD R142, R9, 0x100000 ;  /* 0x00100000098e7836 */ /* 0x000fe40000000000 */
[C---:B------:R-:W-:Y:S01]  /*37bc0*/  IMAD.WIDE R140, R2.reuse, 0x4, R140 ;  /* 0x00000004028c7825 */ /* 0x040fe200078e028c */
[----:B------:R-:W-:Y:S04]  /*37bd0*/  LDGSTS.E [R145+-0x6c000], desc[UR4][R134.64], !P0 ;  /* 0x9400000086917fae */ /* 0x000fe8000c121844 */
[----:B------:R-:W-:Y:S04]  /*37be0*/  LDGSTS.E [R144+-0x68000], desc[UR4][R136.64], !P0 ;  /* 0x9800000088907fae */ /* 0x000fe8000c121844 */
[----:B------:R-:W4:Y:S04]  /*37bf0*/  LDL.LU.64 R180, [R1+0xca8] ;  /* 0x000ca80001b47983 */ /* 0x000f280000300a00 */
[----:B------:R-:W-:Y:S04]  /*37c00*/  LDGSTS.E [R143+-0x64000], desc[UR4][R138.64], !P0 ;  /* 0x9c0000008a8f7fae */ /* 0x000fe8000c121844 */
[----:B------:R1:W-:Y:S04]  /*37c10*/  LDGSTS.E [R142+-0x6fffc], desc[UR4][R140.64], !P1 ;  /* 0x900040008c8e7fae */ /* 0x0003e8000c921844 */
[----:B------:R-:W4:Y:S04]  /*37c20*/  LDL.LU.64 R176, [R1+0xca0] ;  /* 0x000ca00001b07983 */ /* 0x000f280000300a00 */
[----:B------:R-:W4:Y:S01]  /*37c30*/  LDL.LU.64 R174, [R1+0xc98] ;  /* 0x000c980001ae7983 */ /* 0x000f220000300a00 */
[----:B-1----:R-:W-:-:S03]  /*37c40*/  IMAD.WIDE R142, R2, 0x4, R164 ;  /* 0x00000004028e7825 */ /* 0x002fc600078e02a4 */
[----:B------:R-:W4:Y:S04]  /*37c50*/  LDL.LU.64 R164, [R1+0xed0] ;  /* 0x000ed00001a47983 */ /* 0x000f280000300a00 */
[----:B------:R-:W4:Y:S01]  /*37c60*/  LDL.LU.64 R188, [R1+0xec8] ;  /* 0x000ec80001bc7983 */ /* 0x000f220000300a00 */
[----:B------:R-:W-:Y:S02]  /*37c70*/  VIADD R145, R146, 0xfffffec5 ;  /* 0xfffffec592917836 */ /* 0x000fe40000000000 */
[----:B------:R-:W-:Y:S01]  /*37c80*/  VIADD R153, R9, 0x100000 ;  /* 0x0010000009997836 */ /* 0x000fe20000000000 */
[----:B------:R-:W4:Y:S02]  /*37c90*/  LDL.LU.64 R184, [R1+0xec0] ;  /* 0x000ec00001b87983 */ /* 0x000f240000300a00 */
[----:B------:R-:W-:Y:S01]  /*37ca0*/  ISETP.GE.U32.AND P0, PT, R145, 0x7ffffe86, PT ;  /* 0x7ffffe869100780c */ /* 0x000fe20003f06070 */
[----:B------:R-:W-:Y:S01]  /*37cb0*/  VIADD R152, R9, 0x100000 ;  /* 0x0010000009987836 */ /* 0x000fe20000000000 */
[----:B------:R1:W-:Y:S01]  /*37cc0*/  LDGSTS.E [R153+-0x6bffc], desc[UR4][R142.64], !P1 ;  /* 0x940040008e997fae */ /* 0x0003e2000c921844 */
[----:B------:R-:W-:-:S03]  /*37cd0*/  IMAD.WIDE R144, R2, 0x4, R160 ;  /* 0x0000000402907825 */ /* 0x000fc600078e02a0 */
[----:B------:R-:W4:Y:S01]  /*37ce0*/  LDL.LU.64 R182, [R1+0xeb8] ;  /* 0x000eb80001b67983 */ /* 0x000f220000300a00 */
[C---:B------:R-:W-:Y:S02]  /*37cf0*/  VIADD R151, R9.reuse, 0x100000 ;  /* 0x0010000009977836 */ /* 0x040fe40000000000 */
[----:B------:R-:W-:Y:S01]  /*37d00*/  IMAD.WIDE R146, R2, 0x4, R158 ;  /* 0x0000000402927825 */ /* 0x000fe200078e029e */
[----:B------:R-:W-:Y:S03]  /*37d10*/  LDGSTS.E [R152+-0x67ffc], desc[UR4][R144.64], !P1 ;  /* 0x9800400090987fae */ /* 0x000fe6000c921844 */
[C---:B------:R-:W-:Y:S01]  /*37d20*/  VIADD R150, R9.reuse, 0x100000 ;  /* 0x0010000009967836 */ /* 0x040fe20000000000 */
[----:B------:R-:W-:Y:S01]  /*37d30*/  LDGSTS.E [R151+-0x63ffc], desc[UR4][R146.64], !P1 ;  /* 0x9c00400092977fae */ /* 0x000fe2000c921844 */
[----:B-1----:R-:W-:Y:S02]  /*37d40*/  VIADD R153, R154, 0xfffffec4 ;  /* 0xfffffec49a997836 */ /* 0x002fe40000000000 */
[----:B------:R-:W-:-:S03]  /*37d50*/  VIADD R161, R9, 0x100000 ;  /* 0x0010000009a17836 */ /* 0x000fc60000000000 */
[----:B------:R-:W-:Y:S01]  /*37d60*/  ISETP.GE.U32.AND P1, PT, R153, 0x7ffffe85, PT ;  /* 0x7ffffe859900780c */ /* 0x000fe20003f26070 */
[C---:B------:R-:W-:Y:S01]  /*37d70*/  VIADD R160, R9.reuse, 0x100000 ;  /* 0x0010000009a07836 */ /* 0x040fe20000000000 */
[C---:B------:R-:W-:Y:S01]  /*37d80*/  IADD3 R159, R9.reuse, 0x100000, RZ ;  /* 0x00100000099f7810 */ /* 0x040fe20007ffe0ff */
[----:B------:R-:W-:Y:S02]  /*37d90*/  VIADD R158, R9, 0x100000 ;  /* 0x00100000099e7836 */ /* 0x000fe40000000000 */
[----:B--2---:R-:W-:-:S05]  /*37da0*/  IMAD.WIDE R148, R2, 0x4, R148 ;  /* 0x0000000402947825 */ /* 0x004fca00078e0294 */
[----:B------:R3:W-:Y:S02]  /*37db0*/  LDGSTS.E [R150+-0x6fff8], desc[UR4][R148.64], !P0 ;  /* 0x9000800094967fae */ /* 0x0007e4000c121844 */
[C---:B---3--:R-:W-:Y:S02]  /*37dc0*/  IMAD.WIDE R150, R2.reuse, 0x4, R172 ;  /* 0x0000000402967825 */ /* 0x048fe400078e02ac */
[----:B------:R-:W2:Y:S02]  /*37dd0*/  LDL.LU.64 R172, [R1+0xeb0] ;  /* 0x000eb00001ac7983 */ /* 0x000ea40000300a00 */
[C---:B------:R-:W-:Y:S02]  /*37de0*/  IMAD.WIDE R152, R2.reuse, 0x4, R168 ;  /* 0x0000000402987825 */ /* 0x040fe400078e02a8 */
[----:B------:R1:W-:Y:S02]  /*37df0*/  LDGSTS.E [R161+-0x6bff8], desc[UR4][R150.64], !P0 ;  /* 0x9400800096a17fae */ /* 0x0003e4000c121844 */
[----:B------:R-:W-:-:S02]  /*37e00*/  IMAD.WIDE R154, R2, 0x4, R166 ;  /* 0x00000004029a7825 */ /* 0x000fc400078e02a6 */
[----:B------:R-:W3:Y:S04]  /*37e10*/  LDL.LU.64 R196, [R1+0xe28] ;  /* 0x000e280001c47983 */ /* 0x000ee80000300a00 */
[----:B------:R-:W-:Y:S01]  /*37e20*/  LDGSTS.E [R160+-0x67ff8], desc[UR4][R152.64], !P0 ;  /* 0x9800800098a07fae */ /* 0x000fe2000c121844 */
[----:B-1----:R-:W-:-:S03]  /*37e30*/  VIADD R161, R162, 0xfffffee3 ;  /* 0xfffffee3a2a17836 */ /* 0x002fc60000000000 */
[----:B------:R-:W-:Y:S02]  /*37e40*/  LDGSTS.E [R159+-0x63ff8], desc[UR4][R154.64], !P0 ;  /* 0x9c0080009a9f7fae */ /* 0x000fe4000c121844 */
[----:B------:R-:W-:Y:S02]  /*37e50*/  ISETP.GE.U32.AND P0, PT, R161, 0x7ffffea4, PT ;  /* 0x7ffffea4a100780c */ /* 0x000fe40003f06070 */
[----:B------:R-:W3:Y:S01]  /*37e60*/  LDL.LU.64 R192, [R1+0xe20] ;  /* 0x000e200001c07983 */ /* 0x000ee20000300a00 */
[----:B----4-:R-:W-:-:S03]  /*37e70*/  IMAD.WIDE R156, R2, 0x4, R156 ;  /* 0x00000004029c7825 */ /* 0x010fc600078e029c */
[----:B------:R-:W4:Y:S04]  /*37e80*/  LDL.LU.64 R190, [R1+0xe18] ;  /* 0x000e180001be7983 */ /* 0x000f280000300a00 */
[----:B------:R1:W-:Y:S01]  /*37e90*/  LDGSTS.E [R158+-0x6fff4], desc[UR4][R156.64], !P1 ;  /* 0x9000c0009c9e7fae */ /* 0x0003e2000c921844 */
[C---:B------:R-:W-:Y:S02]  /*37ea0*/  VIADD R169, R9.reuse, 0x100000 ;  /* 0x0010000009a97836 */ /* 0x040fe40000000000 */
[C---:B------:R-:W-:Y:S02]  /*37eb0*/  VIADD R168, R9.reuse, 0x100000 ;  /* 0x0010000009a87836 */ /* 0x040fe40000000000 */
[----:B------:R-:W-:Y:S02]  /*37ec0*/  VIADD R167, R9, 0x100000 ;  /* 0x0010000009a77836 */ /* 0x000fe40000000000 */
[----:B------:R-:W-:-:S02]  /*37ed0*/  VIADD R166, R8, 0x100000 ;  /* 0x0010000008a67836 */ /* 0x000fc40000000000 */
[C---:B-1----:R-:W-:Y:S02]  /*37ee0*/  IMAD.WIDE R158, R2.reuse, 0x4, R180 ;  /* 0x00000004029e7825 */ /* 0x042fe400078e02b4 */
[----:B------:R-:W4:Y:S04]  /*37ef0*/  LDL.LU.64 R180, [R1+0x11b8] ;  /* 0x0011b80001b47983 */ /* 0x000f280000300a00 */
[----:B------:R-:W-:Y:S01]  /*37f00*/  LDGSTS.E [R169+-0x6bff4], desc[UR4][R158.64], !P1 ;  /* 0x9400c0009ea97fae */ /* 0x000fe2000c921844 */
[----:B------:R-:W-:-:S03]  /*37f10*/  IMAD.WIDE R160, R2, 0x4, R176 ;  /* 0x0000000402a07825 */ /* 0x000fc600078e02b0 */
[----:B------:R-:W4:Y:S01]  /*37f20*/  LDL.LU.64 R204, [R1+0x11e8] ;  /* 0x0011e80001cc7983 */ /* 0x000f220000300a00 */
[----:B------:R-:W-:-:S03]  /*37f30*/  IMAD.WIDE R162, R2, 0x4, R174 ;  /* 0x0000000402a27825 */ /* 0x000fc600078e02ae */
[----:B------:R-:W-:Y:S01]  /*37f40*/  LDGSTS.E [R168+-0x67ff4], desc[UR4][R160.64], !P1 ;  /* 0x9800c000a0a87fae */ /* 0x000fe2000c921844 */
[----:B------:R-:W-:-:S03]  /*37f50*/  IMAD.WIDE R164, R2, 0x4, R164 ;  /* 0x0000000402a47825 */ /* 0x000fc600078e02a4 */
        /* <DEDUP_REMOVED lines=8> */
[C---:B------:R-:W-:Y:S01]  /*37fe0*/  VIADD R177, R8.reuse, 0x100000 ;  /* 0x0010000008b17836 */ /* 0x040fe20000000000 */
[----:B------:R-:W4:Y:S02]  /*37ff0*/  LDL.LU.64 R208, [R1+0xc48] ;  /* 0x000c480001d07983 */ /* 0x000f240000300a00 */
[----:B------:R-:W-:Y:S01]  /*38000*/  ISETP.GE.U32.AND P1, PT, R169, 0x7ffffea3, PT ;  /* 0x7ffffea3a900780c */ /* 0x000fe20003f26070 */
[----:B------:R-:W-:Y:S01]  /*38010*/  VIADD R176, R8, 0x100000 ;  /* 0x0010000008b07836 */ /* 0x000fe20000000000 */
[----:B------:R1:W-:Y:S01]  /*38020*/  LDGSTS.E [R177+-0x7c000], desc[UR4][R166.64], !P0 ;  /* 0x84000000a6b17fae */ /* 0x0003e2000c121844 */
[----:B------:R-:W-:-:S03]  /*38030*/  IMAD.WIDE R168, R2, 0x4, R184 ;  /* 0x0000000402a87825 */ /* 0x000fc600078e02b8 */
[----:B------:R-:W4:Y:S01]  /*38040*/  LDL.LU.64 R206, [R1+0xc40] ;  /* 0x000c400001ce7983 */ /* 0x000f220000300a00 */
[----:B------:R-:W-:Y:S02]  /*38050*/  VIADD R175, R8, 0x100000 ;  /* 0x0010000008af7836 */ /* 0x000fe40000000000 */
[----:B------:R-:W-:Y:S01]  /*38060*/  IMAD.WIDE R170, R2, 0x4, R182 ;  /* 0x0000000402aa7825 */ /* 0x000fe200078e02b6 */
[----:B------:R-:W-:Y:S03]  /*38070*/  LDGSTS.E [R176+-0x78000], desc[UR4][R168.64], !P0 ;  /* 0x88000000a8b07fae */ /* 0x000fe6000c121844 */
[----:B------:R-:W-:Y:S01]  /*38080*/  VIADD R174, R8, 0x100000 ;  /* 0x0010000008ae7836 */ /* 0x000fe20000000000 */
[----:B------:R-:W-:Y:S01]  /*38090*/  LDGSTS.E [R175+-0x74000], desc[UR4][R170.64], !P0 ;  /* 0x8c000000aaaf7fae */ /* 0x000fe2000c121844 */
[----:B-1----:R-:W-:Y:S02]  /*380a0*/  VIADD R177, R178, 0xfffffee1 ;  /* 0xfffffee1b2b17836 */ /* 0x002fe40000000000 */
[----:B------:R-:W-:-:S03]  /*380b0*/  VIADD R185, R8, 0x100000 ;  /* 0x0010000008b97836 */ /* 0x000fc60000000000 */
[----:B------:R-:W-:Y:S01]  /*380c0*/  ISETP.GE.U32.AND P0, PT, R177, 0x7ffffea2, PT ;  /* 0x7ffffea2b100780c */ /* 0x000fe20003f06070 */
[C---:B------:R-:W-:Y:S02]  /*380d0*/  VIADD R184, R8.reuse, 0x100000 ;  /* 0x0010000008b87836 */ /* 0x040fe40000000000 */
[C---:B------:R-:W-:Y:S01]  /*380e0*/  VIADD R183, R8.reuse, 0x100000 ;  /* 0x0010000008b77836 */ /* 0x040fe20000000000 */
[----:B------:R-:W-:Y:S01]  /*380f0*/  IADD3 R182, R8, 0x100000, RZ ;  /* 0x0010000008b67810 */ /* 0x000fe20007ffe0ff */
[----:B--2---:R-:W-:-:S05]  /*38100*/  IMAD.WIDE R172, R2, 0x4, R172 ;  /* 0x0000000402ac7825 */ /* 0x004fca00078e02ac */
[----:B------:R3:W-:Y:S02]  /*38110*/  LDGSTS.E [R174+-0x7fffc], desc[UR4][R172.64], !P1 ;  /* 0x80004000acae7fae */ /* 0x0007e4000c921844 */
[C---:B---3--:R-:W-:Y:S02]  /*38120*/  IMAD.WIDE R174, R2.reuse, 0x4, R196 ;  /* 0x0000000402ae7825 */ /* 0x048fe400078e02c4 */
[----:B------:R-:W2:Y:S02]  /*38130*/  LDL.LU.64 R196, [R1+0x1208] ;  /* 0x0012080001c47983 */ /* 0x000ea40000300a00 */
[C---:B------:R-:W-:Y:S02]  /*38140*/  IMAD.WIDE R176, R2.reuse, 0x4, R192 ;  /* 0x0000000402b07825 */ /* 0x040fe400078e02c0 */
[----:B------:R1:W-:Y:S02]  /*38150*/  LDGSTS.E [R185+-0x7bffc], desc[UR4][R174.64], !P1 ;  /* 0x84004000aeb97fae */ /* 0x0003e4000c921844 */
[----:B----4-:R-:W-:-:S02]  /*38160*/  IMAD.WIDE R178, R2, 0x4, R190 ;  /* 0x0000000402b27825 */ /* 0x010fc400078e02be */
[----:B------:R-:W-:Y:S04]  /*38170*/  LDGSTS.E [R184+-0x77ffc], desc[UR4][R176.64], !P1 ;  /* 0x88004000b0b87fae */ /* 0x000fe8000c921844 */
[----:B------:R-:W-:Y:S01]  /*38180*/  LDGSTS.E [R183+-0x73ffc], desc[UR4][R178.64], !P1 ;  /* 0x8c004000b2b77fae */ /* 0x000fe2000c921844 */
[----:B-1----:R-:W-:-:S03]  /*38190*/  VIADD R185, R186, 0xfffffee0 ;  /* 0xfffffee0bab97836 */ /* 0x002fc60000000000 */
[----:B------:R-:W3:Y:S02]  /*381a0*/  LDL.LU.64 R218, [R1+0xc70] ;  /* 0x000c700001da7983 */ /* 0x000ee40000300a00 */
[----:B------:R-:W-:Y:S02]  /*381b0*/  ISETP.GE.U32.AND P1, PT, R185, 0x7ffffea1, PT ;  /* 0x7ffffea1b900780c */ /* 0x000fe40003f26070 */
[----:B------:R-:W4:Y:S01]  /*381c0*/  LDL.LU.64 R216, [R1+0xc68] ;  /* 0x000c680001d87983 */ /* 0x000f220000300a00 */
[----:B------:R-:W-:-:S03]  /*381d0*/  IMAD.WIDE R180, R2, 0x4, R180 ;  /* 0x0000000402b47825 */ /* 0x000fc600078e02b4 */
[----:B------:R-:W4:Y:S04]  /*381e0*/  LDL.LU.64 R214, [R1+0xc60] ;  /* 0x000c600001d67983 */ /* 0x000f280000300a00 */
[----:B------:R1:W-:Y:S01]  /*381f0*/  LDGSTS.E [R182+-0x7fff8], desc[UR4][R180.64], !P0 ;  /* 0x80008000b4b67fae */ /* 0x0003e2000c121844 */
[C---:B------:R-:W-:Y:S02]  /*38200*/  VIADD R193, R8.reuse, 0x100000 ;  /* 0x0010000008c17836 */ /* 0x040fe40000000000 */
[C---:B------:R-:W-:Y:S02]  /*38210*/  VIADD R192, R8.reuse, 0x100000 ;  /* 0x0010000008c07836 */ /* 0x040fe40000000000 */
[C---:B------:R-:W-:Y:S02]  /*38220*/  VIADD R191, R8.reuse, 0x100000 ;  /* 0x0010000008bf7836 */ /* 0x040fe40000000000 */
        /* <DEDUP_REMOVED lines=10> */
[----:B------:R-:W4:Y:S04]  /*382d0*/  LDL.LU.64 R222, [R1+0xc88] ;  /* 0x000c880001de7983 */ /* 0x000f280000300a00 */
[----:B------:R1:W-:Y:S02]  /*382e0*/  LDGSTS.E [R190+-0x7fff4], desc[UR4][R188.64], !P1 ;  /* 0x8000c000bcbe7fae */ /* 0x0003e4000c921844 */
[----:B-1----:R-:W-:-:S02]  /*382f0*/  IMAD.WIDE R190, R2, 0x4, R212 ;  /* 0x0000000402be7825 */ /* 0x002fc400078e02d4 */
[----:B------:R-:W4:Y:S02]  /*38300*/  LDL.LU.64 R212, [R1+0xc80] ;  /* 0x000c800001d47983 */ /* 0x000f240000300a00 */
[----:B------:R-:W-:Y:S02]  /*38310*/  VIADD R193, R194, 0xfffffec3 ;  /* 0xfffffec3c2c17836 */ /* 0x000fe40000000000 */
[C---:B------:R-:W-:Y:S01]  /*38320*/  VIADD R201, R8.reuse, 0x100000 ;  /* 0x0010000008c97836 */ /* 0x040fe20000000000 */
[----:B------:R-:W4:Y:S02]  /*38330*/  LDL.LU.64 R228, [R1+0x11a8] ;  /* 0x0011a80001e47983 */ /* 0x000f240000300a00 */
[----:B------:R-:W-:Y:S01]  /*38340*/  ISETP.GE.U32.AND P0, PT, R193, 0x7ffffe84, PT ;  /* 0x7ffffe84c100780c */ /* 0x000fe20003f06070 */
[----:B------:R-:W-:Y:S01]  /*38350*/  VIADD R200, R8, 0x100000 ;  /* 0x0010000008c87836 */ /* 0x000fe20000000000 */
[----:B------:R1:W-:Y:S01]  /*38360*/  LDGSTS.E [R201+-0x7bff4], desc[UR4][R190.64], !P1 ;  /* 0x8400c000bec97fae */ /* 0x0003e2000c921844 */
[----:B------:R-:W-:-:S04]  /*38370*/  IMAD.WIDE R192, R2, 0x4, R208 ;  /* 0x0000000402c07825 */ /* 0x000fc800078e02d0 */
[----:B------:R-:W-:Y:S01]  /*38380*/  VIADD R199, R8, 0x100000 ;  /* 0x0010000008c77836 */ /* 0x000fe20000000000 */
[----:B------:R-:W-:Y:S01]  /*38390*/  LDGSTS.E [R200+-0x77ff4], desc[UR4][R192.64], !P1 ;  /* 0x8800c000c0c87fae */ /* 0x000fe2000c921844 */
[----:B------:R-:W-:-:S04]  /*383a0*/  IMAD.WIDE R194, R2, 0x4, R206 ;  /* 0x0000000402c27825 */ /* 0x000fc800078e02ce */
[----:B-1----:R-:W-:Y:S01]  /*383b0*/  VIADD R201, R202, 0xfffffec2 ;  /* 0xfffffec2cac97836 */ /* 0x002fe20000000000 */
[----:B------:R-:W-:Y:S01]  /*383c0*/  LDGSTS.E [R199+-0x73ff4], desc[UR4][R194.64], !P1 ;  /* 0x8c00c000c2c77fae */ /* 0x000fe2000c921844 */
[----:B------:R-:W-:-:S03]  /*383d0*/  VIADD R198, R8, 0x100000 ;  /* 0x0010000008c67836 */ /* 0x000fc60000000000 */
[----:B------:R-:W-:Y:S01]  /*383e0*/  ISETP.GE.U32.AND P1, PT, R201, 0x7ffffe83, PT ;  /* 0x7ffffe83c900780c */ /* 0x000fe20003f26070 */
[C---:B------:R-:W-:Y:S02]  /*383f0*/  VIADD R209, R8.reuse, 0x100000 ;  /* 0x0010000008d17836 */ /* 0x040fe40000000000 */
[C---:B------:R-:W-:Y:S02]  /*38400*/  VIADD R208, R8.reuse, 0x100000 ;  /* 0x0010000008d07836 */ /* 0x040fe40000000000 */
[C---:B------:R-:W-:Y:S02]  /*38410*/  VIADD R207, R8.reuse, 0x100000 ;  /* 0x0010000008cf7836 */ /* 0x040fe40000000000 */
[----:B------:R-:W-:Y:S02]  /*38420*/  VIADD R206, R8, 0x100000 ;  /* 0x0010000008ce7836 */ /* 0x000fe40000000000 */
[----:B--2---:R-:W-:-:S05]  /*38430*/  IMAD.WIDE R196, R2, 0x4, R196 ;  /* 0x0000000402c47825 */ /* 0x004fca00078e02c4 */
[----:B------:R3:W-:Y:S02]  /*38440*/  LDGSTS.E [R198+-0x70000], desc[UR4][R196.64], !P0 ;  /* 0x90000000c4c67fae */ /* 0x0007e4000c121844 */
[C---:B---3--:R-:W-:Y:S02]  /*38450*/  IMAD.WIDE R198, R2.reuse, 0x4, R218 ;  /* 0x0000000402c67825 */ /* 0x048fe400078e02da */
[----:B------:R-:W2:Y:S02]  /*38460*/  LDL.LU.64 R218, [R1+0x11a0] ;  /* 0x0011a00001da7983 */ /* 0x000ea40000300a00 */
[C---:B----4-:R-:W-:Y:S02]  /*38470*/  IMAD.WIDE R200, R2.reuse, 0x4, R216 ;  /* 0x0000000402c87825 */ /* 0x050fe400078e02d8 */
[----:B------:R1:W-:Y:S02]  /*38480*/  LDGSTS.E [R209+-0x6c000], desc[UR4][R198.64], !P0 ;  /* 0x94000000c6d17fae */ /* 0x0003e4000c121844 */
[----:B------:R-:W-:-:S02]  /*38490*/  IMAD.WIDE R202, R2, 0x4, R214 ;  /* 0x0000000402ca7825 */ /* 0x000fc400078e02d6 */
[----:B------:R-:W-:Y:S04]  /*384a0*/  LDGSTS.E [R208+-0x68000], desc[UR4][R200.64], !P0 ;  /* 0x98000000c8d07fae */ /* 0x000fe8000c121844 */
[----:B------:R-:W-:Y:S01]  /*384b0*/  LDGSTS.E [R207+-0x64000], desc[UR4][R202.64], !P0 ;  /* 0x9c000000cacf7fae */ /* 0x000fe2000c121844 */
[----:B-1----:R-:W-:Y:S01]  /*384c0*/  IADD3 R209, R210, -0x13f, RZ ;  /* 0xfffffec1d2d17810 */ /* 0x002fe20007ffe0ff */
[C---:B------:R-:W-:Y:S02]  /*384d0*/  VIADD R217, R8.reuse, 0x100000 ;  /* 0x0010000008d97836 */ /* 0x040fe40000000000 */
[----:B------:R-:W3:Y:S01]  /*384e0*/  LDL.LU.64 R220, [R1+0x1220] ;  /* 0x0012200001dc7983 */ /* 0x000ee20000300a00 */
[----:B------:R-:W-:Y:S01]  /*384f0*/  VIADD R216, R8, 0x100000 ;  /* 0x0010000008d87836 */ /* 0x000fe20000000000 */
[----:B------:R-:W-:Y:S01]  /*38500*/  ISETP.GE.U32.AND P0, PT, R209, 0x7ffffe82, PT ;  /* 0x7ffffe82d100780c */ /* 0x000fe20003f06070 */
[----:B------:R-:W-:-:S05]  /*38510*/  IMAD.WIDE R204, R2, 0x4, R204 ;  /* 0x0000000402cc7825 */ /* 0x000fca00078e02cc */
[----:B------:R1:W-:Y:S02]  /*38520*/  LDGSTS.E [R206+-0x6fffc], desc[UR4][R204.64], !P1 ;  /* 0x90004000ccce7fae */ /* 0x0003e4000c921844 */
[----:B-1----:R-:W-:-:S04]  /*38530*/  IMAD.WIDE R206, R2, 0x4, R224 ;  /* 0x0000000402ce7825 */ /* 0x002fc800078e02e0 */
[C---:B------:R-:W-:Y:S01]  /*38540*/  IMAD.WIDE R208, R2.reuse, 0x4, R222 ;  /* 0x0000000402d07825 */ /* 0x040fe200078e02de */
[----:B------:R-:W-:Y:S04]  /*38550*/  LDGSTS.E [R217+-0x6bffc], desc[UR4][R206.64], !P1 ;  /* 0x94004000ced97fae */ /* 0x000fe8000c921844 */
[----:B------:R-:W-:Y:S01]  /*38560*/  LDGSTS.E [R216+-0x67ffc], desc[UR4][R208.64], !P1 ;  /* 0x98004000d0d87fae */ /* 0x000fe2000c921844 */
[----:B------:R-:W-:-:S04]  /*38570*/  IMAD.WIDE R210, R2, 0x4, R212 ;  /* 0x0000000402d27825 */ /* 0x000fc800078e02d4 */
[----:B------:R-:W-:Y:S02]  /*38580*/  IMAD.WIDE R212, R2, 0x4, R14 ;  /* 0x0000000402d47825 */ /* 0x000fe400078e020e */
[----:B------:R-:W4:Y:S04]  /*38590*/  LDL.LU.64 R14, [R1+0x31d0] ;  /* 0x0031d000010e7983 */ /* 0x000f280000300a00 */
[----:B------:R-:W4:Y:S01]  /*385a0*/  LDL.LU.64 R216, [R1+0x11b0] ;  /* 0x0011b00001d87983 */ /* 0x000f220000300a00 */
[----:B------:R-:W-:Y:S02]  /*385b0*/  VIADD R215, R8, 0x100000 ;  /* 0x0010000008d77836 */ /* 0x000fe40000000000 */
[----:B------:R-:W-:Y:S02]  /*385c0*/  VIADD R226, R226, 0xfffffec0 ;  /* 0xfffffec0e2e27836 */ /* 0x000fe40000000000 */
[----:B------:R-:W-:Y:S01]  /*385d0*/  VIADD R214, R8, 0x100000 ;  /* 0x0010000008d67836 */ /* 0x000fe20000000000 */
[----:B------:R-:W-:Y:S02]  /*385e0*/  LDGSTS.E [R215+-0x63ffc], desc[UR4][R210.64], !P1 ;  /* 0x9c004000d2d77fae */ /* 0x000fe4000c921844 */
[----:B------:R-:W-:Y:S01]  /*385f0*/  ISETP.GE.U32.AND P1, PT, R226, 0x7ffffe81, PT ;  /* 0x7ffffe81e200780c */ /* 0x000fe20003f26070 */
[C---:B------:R-:W-:Y:S01]  /*38600*/  VIADD R225, R8.reuse, 0x100000 ;  /* 0x0010000008e17836 */ /* 0x040fe20000000000 */
[----:B------:R4:W-:Y:S01]  /*38610*/  LDGSTS.E [R214+-0x6fff8], desc[UR4][R212.64], !P0 ;  /* 0x90008000d4d67fae */ /* 0x0009e2000c121844 */
[----:B------:R-:W-:-:S02]  /*38620*/  VIADD R224, R8, 0x100000 ;  /* 0x0010000008e07836 */ /* 0x000fc40000000000 */
[C---:B------:R-:W-:Y:S02]  /*38630*/  VIADD R223, R8.reuse, 0x100000 ;  /* 0x0010000008df7836 */ /* 0x040fe40000000000 */
[----:B------:R-:W-:Y:S02]  /*38640*/  VIADD R222, R8, 0x100000 ;  /* 0x0010000008de7836 */ /* 0x000fe40000000000 */
[----:B--2---:R-:W-:-:S04]  /*38650*/  IMAD.WIDE R218, R2, 0x4, R218 ;  /* 0x0000000402da7825 */ /* 0x004fc800078e02da */
[----:B---3--:R-:W-:-:S04]  /*38660*/  IMAD.WIDE R220, R2, 0x4, R220 ;  /* 0x0000000402dc7825 */ /* 0x008fc800078e02dc */
[----:B----4-:R-:W-:-:S04]  /*38670*/  IMAD.WIDE R214, R2, 0x4, R216 ;  /* 0x0000000402d67825 */ /* 0x010fc800078e02d8 */
[----:B------:R-:W-:Y:S01]  /*38680*/  IMAD.WIDE R216, R2, 0x4, R228 ;  /* 0x0000000402d87825 */ /* 0x000fe200078e02e4 */
[----:B------:R-:W-:Y:S04]  /*38690*/  LDGSTS.E [R225+-0x6bff8], desc[UR4][R214.64], !P0 ;  /* 0x94008000d6e17fae */ /* 0x000fe8000c121844 */
[----:B------:R-:W-:Y:S04]  /*386a0*/  LDGSTS.E [R224+-0x67ff8], desc[UR4][R216.64], !P0 ;  /* 0x98008000d8e07fae */ /* 0x000fe8000c121844 */
[----:B------:R-:W-:Y:S01]  /*386b0*/  LDGSTS.E [R223+-0x63ff8], desc[UR4][R218.64], !P0 ;  /* 0x9c008000dadf7fae */ /* 0x000fe2000c121844 */
[----:B------:R-:W-:-:S03]  /*386c0*/  ISETP.GE.AND P0, PT, R14, R226, PT ;  /* 0x000000e20e00720c */ /* 0x000fc60003f06270 */
[----:B------:R1:W-:Y:S04]  /*386d0*/  LDGSTS.E [R222+-0x6fff4], desc[UR4][R220.64], !P1 ;  /* 0x9000c000dcde7fae */ /* 0x0003e8000c921844 */
[----:B------:R-:W2:Y:S04]  /*386e0*/  LDL.LU.64 R224, [R1+0x11d0] ;  /* 0x0011d00001e07983 */ /* 0x000ea80000300a00 */
[----:B------:R-:W3:Y:S04]  /*386f0*/  LDL.LU.64 R226, [R1+0x11c8] ;  /* 0x0011c80001e27983 */ /* 0x000ee80000300a00 */
[----:B------:R-:W1:Y:S01]  /*38700*/  LDL.LU.64 R222, [R1+0x11d8] ;  /* 0x0011d80001de7983 */ /* 0x000e620000300a00 */
[----:B------:R-:W-:-:S02]  /*38710*/  VIADD R228, R8, 0x100000 ;  /* 0x0010000008e47836 */ /* 0x000fc40000000000 */
[C---:B------:R-:W-:Y:S02]  /*38720*/  VIADD R14, R8.reuse, 0x100000 ;  /* 0x00100000080e7836 */ /* 0x040fe40000000000 */
[----:B------:R-:W-:Y:S02]  /*38730*/  VIADD R7, R8, 0x100000 ;  /* 0x0010000008077836 */ /* 0x000fe40000000000 */
[----:B------:R-:W-:-:S04]  /*38740*/  IMAD.WIDE R12, R4, 0x4, R12 ;  /* 0x00000004040c7825 */ /* 0x000fc800078e020c */
[----:B------:R-:W-:-:S04]  /*38750*/  IMAD.WIDE R10, R4, 0x4, R10 ;  /* 0x00000004040a7825 */ /* 0x000fc800078e020a */
[----:B-1----:R-:W-:-:S05]  /*38760*/  IMAD.WIDE R222, R2, 0x4, R222 ;  /* 0x0000000402de7825 */ /* 0x002fca00078e02de */
[----:B------:R1:W-:Y:S04]  /*38770*/  LDGSTS.E [R228+-0x6bff4], desc[UR4][R222.64], !P1 ;  /* 0x9400c000dee47fae */ /* 0x0003e8000c921844 */
[----:B------:R-:W1:Y:S01]  /*38780*/  LDL.LU.64 R228, [R1+0x1230] ;  /* 0x0012300001e47983 */ /* 0x000e620000300a00 */
[----:B--2---:R-:W-:-:S04]  /*38790*/  IMAD.WIDE R224, R2, 0x4, R224 ;  /* 0x0000000402e07825 */ /* 0x004fc800078e02e0 */
[----:B---3--:R-:W-:Y:S01]  /*387a0*/  IMAD.WIDE R226, R2, 0x4, R226 ;  /* 0x0000000402e27825 */ /* 0x008fe200078e02e2 */
[----:B------:R-:W-:Y:S04]  /*387b0*/  LDGSTS.E [R14+-0x67ff4], desc[UR4][R224.64], !P1 ;  /* 0x9800c000e00e7fae */ /* 0x000fe8000c921844 */
[----:B------:R2:W-:Y:S01]  /*387c0*/  LDGSTS.E [R7+-0x63ff4], desc[UR4][R226.64], !P1 ;  /* 0x9c00c000e2077fae */ /* 0x0005e2000c921844 */
[----:B------:R-:W-:-:S03]  /*387d0*/  VIADD R252, R6, 0x200000 ;  /* 0x0020000006fc7836 */ /* 0x000fc60000000000 */
[----:B------:R-:W0:Y:S04]  /*387e0*/  LDGDEPBAR ;  /* 0x00000000000079af */ /* 0x000e280000000000 */
[----:B------:R-:W3:Y:S04]  /*387f0*/  LDL.LU R14, [R1+0x31cc] ;  /* 0x0031cc00010e7983 */ /* 0x000ee80000300800 */
[----:B------:R-:W4:Y:S04]  /*38800*/  LDL.LU R7, [R1+0x31c8] ;  /* 0x0031c80001077983 */ /* 0x000f280000300800 */
[----:B------:R2:W-:Y:S04]  /*38810*/  STL.64 [R1+0x1438], R12 ;  /* 0x0014380c01007387 */ /* 0x0005e80000100a00 */
[----:B--2---:R-:W2:Y:S04]  /*38820*/  LDL.LU.64 R12, [R1+0x31c0] ;  /* 0x0031c000010c7983 */ /* 0x004ea80000300a00 */
[----:B------:R1:W-:Y:S04]  /*38830*/  STL.64 [R1+0x1418], R10 ;  /* 0x0014180a01007387 */ /* 0x0003e80000100a00 */
[----:B-1----:R-:W2:Y:S01]  /*38840*/  LDL.LU.64 R10, [R1+0x31b8] ;  /* 0x0031b800010a7983 */ /* 0x002ea20000300a00 */
[----:B------:R-:W-:-:S05]  /*38850*/  IMAD.WIDE R228, R4, 0x4, R228 ;  /* 0x0000000404e47825 */ /* 0x000fca00078e02e4 */
[----:B------:R-:W-:Y:S04]  /*38860*/  LDGSTS.E [R252+-0x80000], desc[UR4][R228.64], P3 ;  /* 0x80000000e4fc7fae */ /* 0x000fe80009921844 */
[----:B------:R1:W-:Y:S01]  /*38870*/  STL.64 [R1+0x3298], R202 ;  /* 0x003298ca01007387 */ /* 0x0003e20000100a00 */
[----:B------:R-:W-:Y:S01]  /*38880*/  UISETP.GT.AND UP1, UPT, UR6, 0x17f, UPT ;  /* 0x0000017f0600788c */ /* 0x000fe2000bf24270 */
[----:B------:R-:W-:Y:S01]  /*38890*/  IMAD.WIDE R114, R2, 0x4, R114 ;  /* 0x0000000402727825 */ /* 0x000fe200078e0272 */
[----:B------:R-:W-:Y:S01]  /*388a0*/  ULDC UR7, c[0x0][0x230] ;  /* 0x00008c0000077ab9 */ /* 0x000fe20000000800 */
[----:B-1----:R-:W2:Y:S04]  /*388b0*/  LDL.LU.64 R202, [R1+0xc58] ;  /* 0x000c580001ca7983 */ /* 0x002ea80000300a00 */
[----:B------:R1:W-:Y:S04]  /*388c0*/  STL.64 [R1+0x3290], R204 ;  /* 0x003290cc01007387 */ /* 0x0003e80000100a00 */
[----:B-1----:R-:W2:Y:S04]  /*388d0*/  LDL.LU.64 R204, [R1+0x1198] ;  /* 0x0011980001cc7983 */ /* 0x002ea80000300a00 */
[----:B----4-:R-:W-:Y:S04]  /*388e0*/  STL [R1+0x3288], R7 ;  /* 0x0032880701007387 */ /* 0x010fe80000100800 */
[----:B------:R1:W-:Y:S04]  /*388f0*/  STL.64 [R1+0x3280], R206 ;  /* 0x003280ce01007387 */ /* 0x0003e80000100a00 */
[----:B-1----:R-:W4:Y:S04]  /*38900*/  LDL.LU.64 R206, [R1+0x11c0] ;  /* 0x0011c00001ce7983 */ /* 0x002f280000300a00 */
[----:B------:R1:W-:Y:S04]  /*38910*/  STL.64 [R1+0x3278], R208 ;  /* 0x003278d001007387 */ /* 0x0003e80000100a00 */
[----:B-1----:R-:W4:Y:S04]  /*38920*/  LDL.LU.64 R208, [R1+0xc38] ;  /* 0x000c380001d07983 */ /* 0x002f280000300a00 */
[----:B------:R1:W-:Y:S04]  /*38930*/  STL.64 [R1+0x3270], R210 ;  /* 0x003270d201007387 */ /* 0x0003e80000100a00 */
[----:B-1----:R-:W4:Y:S04]  /*38940*/  LDL.64 R210, [R1+0x1418] ;  /* 0x0014180001d27983 */ /* 0x002f280000100a00 */
[----:B------:R1:W-:Y:S04]  /*38950*/  STL.64 [R1+0x3268], R212 ;  /* 0x003268d401007387 */ /* 0x0003e80000100a00 */
[----:B-1----:R-:W4:Y:S04]  /*38960*/  LDL.LU.64 R212, [R1+0xc78] ;  /* 0x000c780001d47983 */ /* 0x002f280000300a00 */
[----:B------:R1:W-:Y:S04]  /*38970*/  STL.64 [R1+0x3260], R214 ;  /* 0x003260d601007387 */ /* 0x0003e80000100a00 */
[----:B-1----:R-:W4:Y:S04]  /*38980*/  LDL.64 R214, [R1+0x1438] ;  /* 0x0014380001d67983 */ /* 0x002f280000100a00 */
[----:B------:R-:W-:Y:S04]  /*38990*/  STL.64 [R1+0x3258], R216 ;  /* 0x003258d801007387 */ /* 0x000fe80000100a00 */
[----:B------:R-:W-:Y:S04]  /*389a0*/  STL.64 [R1+0x3250], R218 ;  /* 0x003250da01007387 */ /* 0x000fe80000100a00 */
[----:B------:R1:W-:Y:S04]  /*389b0*/  STL.64 [R1+0x3248], R220 ;  /* 0x003248dc01007387 */ /* 0x0003e80000100a00 */
[----:B-1----:R-:W4:Y:S01]  /*389c0*/  LDL.LU.64 R220, [R1+0xc30] ;  /* 0x000c300001dc7983 */ /* 0x002f220000300a00 */
[----:B------:R-:W-:-:S03]  /*389d0*/  VIADD R7, R6, 0x200000 ;  /* 0x0020000006077836 */ /* 0x000fc60000000000 */
[----:B------:R-:W-:Y:S04]  /*389e0*/  STL.64 [R1+0x3240], R222 ;  /* 0x003240de01007387 */ /* 0x000fe80000100a00 */
[----:B------:R-:W-:Y:S04]  /*389f0*/  STL.64 [R1+0x3238], R224 ;  /* 0x003238e001007387 */ /* 0x000fe80000100a00 */
[----:B------:R-:W-:Y:S04]  /*38a00*/  STL.64 [R1+0x3230], R226 ;  /* 0x003230e201007387 */ /* 0x000fe80000100a00 */
[----:B------:R-:W-:Y:S04]  /*38a10*/  STL.64 [R1+0x3228], R228 ;  /* 0x003228e401007387 */ /* 0x000fe80000100a00 */
[----:B---3--:R1:W-:Y:S04]  /*38a20*/  STL.64 [R1+0x31c8], R14 ;  /* 0x0031c80e01007387 */ /* 0x0083e80000100a00 */
[----:B--2---:R2:W-:Y:S04]  /*38a30*/  STL.64 [R1+0x31c0], R12 ;  /* 0x0031c00c01007387 */ /* 0x0045e80000100a00 */
[----:B------:R3:W-:Y:S04]  /*38a40*/  STL.64 [R1+0x31b8], R10 ;  /* 0x0031b80a01007387 */ /* 0x0007e80000100a00 */
[----:B------:R-:W3:Y:S01]  /*38a50*/  LDL.LU.64 R216, [R1+0xc28] ;  /* 0x000c280001d87983 */ /* 0x000ee20000300a00 */
[----:B-1----:R-:W-:-:S03]  /*38a60*/  IMAD.WIDE R14, R4, 0x4, R204 ;  /* 0x00000004040e7825 */ /* 0x002fc600078e02cc */
[----:B----4-:R-:W-:Y:S04]  /*38a70*/  LDGSTS.E [R7+-0x7fc00], desc[UR4][R214.64], P3 ;  /* 0x80400000d6077fae */ /* 0x010fe80009921844 */
[----:B------:R1:W-:Y:S02]  /*38a80*/  LDGSTS.E [R252+-0x7f800], desc[UR4][R210.64], P3 ;  /* 0x80800000d2fc7fae */ /* 0x0003e40009921844 */
[----:B-1----:R-:W-:Y:S02]  /*38a90*/  IMAD.WIDE R210, R4, 0x4, R206 ;  /* 0x0000000404d27825 */ /* 0x002fe400078e02ce */
[----:B------:R-:W4:Y:S04]  /*38aa0*/  LDL.LU.64 R206, [R1+0xc20] ;  /* 0x000c200001ce7983 */ /* 0x000f280000300a00 */
[----:B------:R-:W4:Y:S01]  /*38ab0*/  LDL.LU.64 R204, [R1+0xc18] ;  /* 0x000c180001cc7983 */ /* 0x000f220000300a00 */
[----:B--2---:R-:W-:-:S03]  /*38ac0*/  VIADD R13, R6, 0x200000 ;  /* 0x00200000060d7836 */ /* 0x004fc60000000000 */
[----:B------:R1:W-:Y:S01]  /*38ad0*/  STL.64 [R1+0x13f8], R210 ;  /* 0x0013f8d201007387 */ /* 0x0003e20000100a00 */
[----:B------:R-:W-:Y:S01]  /*38ae0*/  IADD3 R12, R6, 0x200000, RZ ;  /* 0x00200000060c7810 */ /* 0x000fe20007ffe0ff */
[C---:B---3--:R-:W-:Y:S02]  /*38af0*/  IMAD.WIDE R10, R4.reuse, 0x4, R212 ;  /* 0x00000004040a7825 */ /* 0x048fe400078e02d4 */
[----:B------:R-:W-:Y:S04]  /*38b00*/  STL.64 [R1+0x13d8], R14 ;  /* 0x0013d80e01007387 */ /* 0x000fe80000100a00 */
[----:B------:R-:W2:Y:S01]  /*38b10*/  LDL.LU.64 R218, [R1+0xc10] ;  /* 0x000c100001da7983 */ /* 0x000ea20000300a00 */
[----:B------:R-:W-:-:S03]  /*38b20*/  IMAD.WIDE R212, R4, 0x4, R202 ;  /* 0x0000000404d47825 */ /* 0x000fc600078e02ca */
[----:B------:R-:W3:Y:S01]  /*38b30*/  LDL.LU.64 R214, [R1+0xc08] ;  /* 0x000c080001d67983 */ /* 0x000ee20000300a00 */
[----:B------:R-:W-:-:S03]  /*38b40*/  VIADD R252, R6, 0x200000 ;  /* 0x0020000006fc7836 */ /* 0x000fc60000000000 */
[----:B------:R1:W-:Y:S04]  /*38b50*/  LDGSTS.E [R13+-0x7f400], desc[UR4][R210.64], P3 ;  /* 0x80c00000d20d7fae */ /* 0x0003e80009921844 */
[----:B------:R1:W-:Y:S04]  /*38b60*/  LDGSTS.E [R12+-0x7f000], desc[UR4][R14.64], P3 ;  /* 0x810000000e0c7fae */ /* 0x0003e80009921844 */
[----:B------:R1:W-:Y:S02]  /*38b70*/  STL.64 [R1+0x13b8], R10 ;  /* 0x0013b80a01007387 */ /* 0x0003e40000100a00 */
[----:B-1----:R-:W-:-:S02]  /*38b80*/  IMAD.WIDE R210, R4, 0x4, R208 ;  /* 0x0000000404d27825 */ /* 0x002fc400078e02d0 */
[----:B------:R-:W3:Y:S02]  /*38b90*/  LDL.LU.64 R202, [R1+0xc00] ;  /* 0x000c000001ca7983 */ /* 0x000ee40000300a00 */
[C---:B------:R-:W-:Y:S02]  /*38ba0*/  IMAD.WIDE R12, R4.reuse, 0x4, R220 ;  /* 0x00000004040c7825 */ /* 0x040fe400078e02dc */
[----:B------:R-:W3:Y:S04]  /*38bb0*/  LDL.LU.64 R208, [R1+0xbf8] ;  /* 0x000bf80001d07983 */ /* 0x000ee80000300a00 */
[----:B------:R4:W-:Y:S04]  /*38bc0*/  STL.64 [R1+0x1398], R212 ;  /* 0x001398d401007387 */ /* 0x0009e80000100a00 */
[----:B------:R-:W3:Y:S04]  /*38bd0*/  LDL.LU.64 R220, [R1+0xbf0] ;  /* 0x000bf00001dc7983 */ /* 0x000ee80000300a00 */
[----:B------:R1:W-:Y:S04]  /*38be0*/  LDGSTS.E [R252+-0x7ec00], desc[UR4][R10.64], P3 ;  /* 0x814000000afc7fae */ /* 0x0003e80009921844 */
[----:B------:R4:W-:Y:S04]  /*38bf0*/  STL.64 [R1+0x1378], R210 ;  /* 0x001378d201007387 */ /* 0x0009e80000100a00 */
[----:B------:R2:W-:Y:S01]  /*38c00*/  STL.64 [R1+0x1358], R12 ;  /* 0x0013580c01007387 */ /* 0x0005e20000100a00 */
[----:B-1----:R-:W-:-:S03]  /*38c10*/  IMAD.WIDE R10, R4, 0x4, R216 ;  /* 0x00000004040a7825 */ /* 0x002fc600078e02d8 */
[----:B------:R-:W3:Y:S01]  /*38c20*/  LDL.LU.64 R216, [R1+0xbe8] ;  /* 0x000be80001d87983 */ /* 0x000ee20000300a00 */
[C---:B------:R-:W-:Y:S02]  /*38c30*/  VIADD R15, R6.reuse, 0x200000 ;  /* 0x00200000060f7836 */ /* 0x040fe40000000000 */
[----:B------:R-:W-:Y:S01]  /*38c40*/  VIADD R14, R6, 0x200000 ;  /* 0x00200000060e7836 */ /* 0x000fe20000000000 */
[----:B------:R3:W-:Y:S04]  /*38c50*/  STL.64 [R1+0x1338], R10 ;  /* 0x0013380a01007387 */ /* 0x0007e80000100a00 */
[----:B------:R4:W-:Y:S04]  /*38c60*/  LDGSTS.E [R15+-0x7e800], desc[UR4][R212.64], P3 ;  /* 0x81800000d40f7fae */ /* 0x0009e80009921844 */
[----:B------:R1:W-:Y:S01]  /*38c70*/  LDGSTS.E [R14+-0x7e400], desc[UR4][R210.64], P3 ;  /* 0x81c00000d20e7fae */ /* 0x0003e20009921844 */
[----:B------:R-:W-:-:S02]  /*38c80*/  SEL R7, RZ, 0x4, P0 ;  /* 0x00000004ff077807 */ /* 0x000fc40000000000 */
[----:B------:R-:W-:-:S04]  /*38c90*/  PLOP3.LUT P0, PT, PT, PT, UP1, 0x80, 0x0 ;  /* 0x000000000000781c */ /* 0x000fc80003f0f018 */
[----:B------:R-:W-:-:S04]  /*38ca0*/  SEL R7, R7, RZ, P0 ;  /* 0x000000ff07077207 */ /* 0x000fc80000000000 */
[----:B------:R-:W-:Y:S01]  /*38cb0*/  ISETP.NE.U32.AND P0, PT, R7, RZ, PT ;  /* 0x000000ff0700720c */ /* 0x000fe20003f05070 */
[C---:B----4-:R-:W-:Y:S02]  /*38cc0*/  IMAD.WIDE R212, R4.reuse, 0x4, R206 ;  /* 0x0000000404d47825 */ /* 0x050fe400078e02ce */
[----:B------:R-:W4:Y:S02]  /*38cd0*/  LDL.LU.64 R206, [R1+0xbe0] ;  /* 0x000be00001ce7983 */ /* 0x000f240000300a00 */
[----:B-1----:R-:W-:Y:S02]  /*38ce0*/  IMAD.WIDE R210, R4, 0x4, R204 ;  /* 0x0000000404d27825 */ /* 0x002fe400078e02cc */
[----:B------:R-:W4:Y:S02]  /*38cf0*/  LDL.LU.64 R204, [R1+0xbd8] ;  /* 0x000bd80001cc7983 */ /* 0x000f240000300a00 */
[----:B------:R-:W-:Y:S02]  /*38d00*/  VIADD R7, R6, 0x200000 ;  /* 0x0020000006077836 */ /* 0x000fe40000000000 */
[----:B------:R1:W-:Y:S04]  /*38d10*/  STL.64 [R1+0x1318], R212 ;  /* 0x001318d401007387 */ /* 0x0003e80000100a00 */
[----:B------:R2:W-:Y:S04]  /*38d20*/  LDGSTS.E [R7+-0x7e000], desc[UR4][R12.64], P3 ;  /* 0x820000000c077fae */ /* 0x0005e80009921844 */
[----:B------:R3:W-:Y:S04]  /*38d30*/  LDGSTS.E [R252+-0x7dc00], desc[UR4][R10.64], P3 ;  /* 0x824000000afc7fae */ /* 0x0007e80009921844 */
[----:B------:R1:W-:Y:S01]  /*38d40*/  LDGSTS.E [R15+-0x7d800], desc[UR4][R212.64], P3 ;  /* 0x82800000d40f7fae */ /* 0x0003e20009921844 */
[----:B--2---:R-:W-:-:S03]  /*38d50*/  IMAD.WIDE R12, R4, 0x4, R218 ;  /* 0x00000004040c7825 */ /* 0x004fc600078e02da */
[----:B------:R2:W-:Y:S01]  /*38d60*/  LDGSTS.E [R14+-0x7d400], desc[UR4][R210.64], P3 ;  /* 0x82c00000d20e7fae */ /* 0x0005e20009921844 */
[----:B---3--:R-:W-:-:S03]  /*38d70*/  IMAD.WIDE R10, R4, 0x4, R214 ;  /* 0x00000004040a7825 */ /* 0x008fc600078e02d6 */
[----:B------:R-:W3:Y:S04]  /*38d80*/  LDL.LU.64 R218, [R1+0xbd0] ;  /* 0x000bd00001da7983 */ /* 0x000ee80000300a00 */
[----:B------:R2:W-:Y:S01]  /*38d90*/  STL.64 [R1+0x12f8], R210 ;  /* 0x0012f8d201007387 */ /* 0x0005e20000100a00 */
[----:B-1----:R-:W-:-:S03]  /*38da0*/  IMAD.WIDE R212, R4, 0x4, R202 ;  /* 0x0000000404d47825 */ /* 0x002fc600078e02ca */
[----:B------:R1:W-:Y:S04]  /*38db0*/  STL.64 [R1+0x12d8], R12 ;  /* 0x0012d80c01007387 */ /* 0x0003e80000100a00 */
[----:B------:R-:W3:Y:S04]  /*38dc0*/  LDL.LU.64 R214, [R1+0xbc8] ;  /* 0x000bc80001d67983 */ /* 0x000ee80000300a00 */
[----:B------:R1:W-:Y:S01]  /*38dd0*/  STL.64 [R1+0x12b8], R10 ;  /* 0x0012b80a01007387 */ /* 0x0003e20000100a00 */
[----:B--2---:R-:W-:-:S03]  /*38de0*/  IMAD.WIDE R210, R4, 0x4, R208 ;  /* 0x0000000404d27825 */ /* 0x004fc600078e02d0 */
[----:B------:R-:W2:Y:S04]  /*38df0*/  LDL.LU.64 R202, [R1+0xbc0] ;  /* 0x000bc00001ca7983 */ /* 0x000ea80000300a00 */
[----:B------:R1:W-:Y:S04]  /*38e00*/  LDGSTS.E [R7+-0x7d000], desc[UR4][R12.64], P3 ;  /* 0x830000000c077fae */ /* 0x0003e80009921844 */
[----:B------:R-:W2:Y:S04]  /*38e10*/  LDL.LU.64 R208, [R1+0xbb8] ;  /* 0x000bb80001d07983 */ /* 0x000ea80000300a00 */
[----:B------:R1:W-:Y:S04]  /*38e20*/  LDGSTS.E [R252+-0x7cc00], desc[UR4][R10.64], P3 ;  /* 0x834000000afc7fae */ /* 0x0003e80009921844 */
[----:B------:R4:W-:Y:S01]  /*38e30*/  STL.64 [R1+0x1298], R212 ;  /* 0x001298d401007387 */ /* 0x0009e20000100a00 */
[----:B-1----:R-:W-:-:S03]  /*38e40*/  IMAD.WIDE R12, R4, 0x4, R220 ;  /* 0x00000004040c7825 */ /* 0x002fc600078e02dc */
[----:B------:R1:W-:Y:S01]  /*38e50*/  STL.64 [R1+0x1278], R210 ;  /* 0x001278d201007387 */ /* 0x0003e20000100a00 */
[----:B------:R-:W-:-:S03]  /*38e60*/  IMAD.WIDE R10, R4, 0x4, R216 ;  /* 0x00000004040a7825 */ /* 0x000fc600078e02d8 */
[----:B------:R-:W2:Y:S04]  /*38e70*/  LDL.LU.64 R222, [R1+0xbb0] ;  /* 0x000bb00001de7983 */ /* 0x000ea80000300a00 */
[----:B------:R3:W-:Y:S04]  /*38e80*/  STL.64 [R1+0x1258], R12 ;  /* 0x0012580c01007387 */ /* 0x0007e80000100a00 */
[----:B------:R3:W-:Y:S04]  /*38e90*/  STL.64 [R1+0x1238], R10 ;  /* 0x0012380a01007387 */ /* 0x0007e80000100a00 */
[----:B------:R-:W2:Y:S04]  /*38ea0*/  LDL.LU.64 R216, [R1+0xba8] ;  /* 0x000ba80001d87983 */ /* 0x000ea80000300a00 */
[----:B------:R4:W-:Y:S04]  /*38eb0*/  LDGSTS.E [R15+-0x7c800], desc[UR4][R212.64], P3 ;  /* 0x83800000d40f7fae */ /* 0x0009e80009921844 */
[----:B------:R1:W-:Y:S04]  /*38ec0*/  LDGSTS.E [R14+-0x7c400], desc[UR4][R210.64], P3 ;  /* 0x83c00000d20e7fae */ /* 0x0003e80009921844 */
[----:B------:R3:W-:Y:S04]  /*38ed0*/  LDGSTS.E [R7+-0x7c000], desc[UR4][R12.64], P3 ;  /* 0x840000000c077fae */ /* 0x0007e80009921844 */
[----:B------:R3:W-:Y:S01]  /*38ee0*/  LDGSTS.E [R252+-0x7bc00], desc[UR4][R10.64], P3 ;  /* 0x844000000afc7fae */ /* 0x0007e20009921844 */
[----:B----4-:R-:W-:-:S03]  /*38ef0*/  IMAD.WIDE R212, R4, 0x4, R206 ;  /* 0x0000000404d47825 */ /* 0x010fc600078e02ce */
[----:B------:R-:W4:Y:S01]  /*38f00*/  LDL.LU.64 R206, [R1+0xba0] ;  /* 0x000ba00001ce7983 */ /* 0x000f220000300a00 */
[----:B-1----:R-:W-:-:S03]  /*38f10*/  IMAD.WIDE R210, R4, 0x4, R204 ;  /* 0x0000000404d27825 */ /* 0x002fc600078e02cc */
[----:B------:R-:W4:Y:S04]  /*38f20*/  LDL.LU.64 R204, [R1+0xb98] ;  /* 0x000b980001cc7983 */ /* 0x000f280000300a00 */
[----:B------:R1:W-:Y:S04]  /*38f30*/  STL.64 [R1+0x1218], R212 ;  /* 0x001218d401007387 */ /* 0x0003e80000100a00 */
[----:B------:R1:W-:Y:S04]  /*38f40*/  LDGSTS.E [R15+-0x7b800], desc[UR4][R212.64], P3 ;  /* 0x84800000d40f7fae */ /* 0x0003e80009921844 */
[----:B------:R-:W-:Y:S01]  /*38f50*/  LDGSTS.E [R14+-0x7b400], desc[UR4][R210.64], P3 ;  /* 0x84c00000d20e7fae */ /* 0x000fe20009921844 */
[----:B---3--:R-:W-:-:S03]  /*38f60*/  IMAD.WIDE R12, R4, 0x4, R218 ;  /* 0x00000004040c7825 */ /* 0x008fc600078e02da */
[----:B------:R-:W3:Y:S04]  /*38f70*/  LDL.LU.64 R218, [R1+0xb90] ;  /* 0x000b900001da7983 */ /* 0x000ee80000300a00 */
[----:B------:R1:W-:Y:S01]  /*38f80*/  STL.64 [R1+0x11f8], R210 ;  /* 0x0011f8d201007387 */ /* 0x0003e20000100a00 */
[----:B------:R-:W-:-:S03]  /*38f90*/  IMAD.WIDE R10, R4, 0x4, R214 ;  /* 0x00000004040a7825 */ /* 0x000fc600078e02d6 */
[----:B------:R1:W-:Y:S04]  /*38fa0*/  STL.64 [R1+0x11d8], R12 ;  /* 0x0011d80c01007387 */ /* 0x0003e80000100a00 */
[----:B------:R-:W3:Y:S01]  /*38fb0*/  LDL.LU.64 R220, [R1+0xb88] ;  /* 0x000b880001dc7983 */ /* 0x000ee20000300a00 */
[----:B--2---:R-:W-:-:S03]  /*38fc0*/  IMAD.WIDE R214, R4, 0x4, R202 ;  /* 0x0000000404d67825 */ /* 0x004fc600078e02ca */
[----:B------:R2:W-:Y:S04]  /*38fd0*/  STL.64 [R1+0x11b8], R10 ;  /* 0x0011b80a01007387 */ /* 0x0005e80000100a00 */
[----:B------:R-:W3:Y:S01]  /*38fe0*/  LDL.LU.64 R202, [R1+0xb80] ;  /* 0x000b800001ca7983 */ /* 0x000ee20000300a00 */
[----:B-1----:R-:W-:-:S03]  /*38ff0*/  IMAD.WIDE R212, R4, 0x4, R208 ;  /* 0x0000000404d47825 */ /* 0x002fc600078e02d0 */
[----:B------:R1:W-:Y:S04]  /*39000*/  LDGSTS.E [R7+-0x7b000], desc[UR4][R12.64], P3 ;  /* 0x850000000c077fae */ /* 0x0003e80009921844 */
[----:B------:R-:W3:Y:S04]  /*39010*/  LDL.LU.64 R210, [R1+0xb78] ;  /* 0x000b780001d27983 */ /* 0x000ee80000300a00 */
[----:B------:R4:W-:Y:S04]  /*39020*/  STL.64 [R1+0x1198], R214 ;  /* 0x001198d601007387 */ /* 0x0009e80000100a00 */
[----:B------:R-:W3:Y:S01]  /*39030*/  LDL.LU.64 R208, [R1+0xb70] ;  /* 0x000b700001d07983 */ /* 0x000ee20000300a00 */
[----:B-1----:R-:W-:-:S03]  /*39040*/  IMAD.WIDE R12, R4, 0x4, R222 ;  /* 0x00000004040c7825 */ /* 0x002fc600078e02de */
[----:B------:R2:W-:Y:S04]  /*39050*/  LDGSTS.E [R252+-0x7ac00], desc[UR4][R10.64], P3 ;  /* 0x854000000afc7fae */ /* 0x0005e80009921844 */
[----:B------:R1:W-:Y:S04]  /*39060*/  STL.64 [R1+0x1178], R212 ;  /* 0x001178d401007387 */ /* 0x0003e80000100a00 */
[----:B------:R3:W-:Y:S01]  /*39070*/  STL.64 [R1+0x1158], R12 ;  /* 0x0011580c01007387 */ /* 0x0007e20000100a00 */
[----:B--2---:R-:W-:-:S03]  /*39080*/  IMAD.WIDE R10, R4, 0x4, R216 ;  /* 0x00000004040a7825 */ /* 0x004fc600078e02d8 */
[----:B------:R4:W-:Y:S04]  /*39090*/  LDGSTS.E [R15+-0x7a800], desc[UR4][R214.64], P3 ;  /* 0x85800000d60f7fae */ /* 0x0009e80009921844 */
[----:B------:R-:W2:Y:S04]  /*390a0*/  LDL.LU.64 R216, [R1+0xb68] ;  /* 0x000b680001d87983 */ /* 0x000ea80000300a00 */
[----:B------:R-:W-:Y:S04]  /*390b0*/  STL.64 [R1+0x1138], R10 ;  /* 0x0011380a01007387 */ /* 0x000fe80000100a00 */
        /* <DEDUP_REMOVED lines=8> */
[----:B------:R-:W-:Y:S04]  /*39140*/  LDGSTS.E [R15+-0x79800], desc[UR4][R214.64], P3 ;  /* 0x86800000d60f7fae */ /* 0x000fe80009921844 */
[----:B------:R1:W-:Y:S01]  /*39150*/  LDGSTS.E [R14+-0x79400], desc[UR4][R212.64], P3 ;  /* 0x86c00000d40e7fae */ /* 0x0003e20009921844 */
[----:B---3--:R-:W-:-:S03]  /*39160*/  IMAD.WIDE R12, R4, 0x4, R218 ;  /* 0x00000004040c7825 */ /* 0x008fc600078e02da */
[----:B------:R-:W3:Y:S04]  /*39170*/  LDL.LU.64 R218, [R1+0xb50] ;  /* 0x000b500001da7983 */ /* 0x000ee80000300a00 */
[----:B------:R1:W-:Y:S04]  /*39180*/  STL.64 [R1+0x10f8], R212 ;  /* 0x0010f8d401007387 */ /* 0x0003e80000100a00 */
[----:B------:R1:W-:Y:S04]  /*39190*/  STL.64 [R1+0x10d8], R12 ;  /* 0x0010d80c01007387 */ /* 0x0003e80000100a00 */
[----:B-1----:R-:W3:Y:S01]  /*391a0*/  LDL.LU.64 R214, [R1+0xb48] ;  /* 0x000b480001d67983 */ /* 0x002ee20000300a00 */
[----:B------:R-:W-:-:S03]  /*391b0*/  IMAD.WIDE R10, R4, 0x4, R220 ;  /* 0x00000004040a7825 */ /* 0x000fc600078e02dc */
[----:B------:R1:W-:Y:S01]  /*391c0*/  LDGSTS.E [R7+-0x79000], desc[UR4][R12.64], P3 ;  /* 0x870000000c077fae */ /* 0x0003e20009921844 */
[----:B------:R-:W-:-:S03]  /*391d0*/  IMAD.WIDE R212, R4, 0x4, R202 ;  /* 0x0000000404d47825 */ /* 0x000fc600078e02ca */
[----:B------:R2:W-:Y:S04]  /*391e0*/  STL.64 [R1+0x10b8], R10 ;  /* 0x0010b80a01007387 */ /* 0x0005e80000100a00 */
[----:B------:R-:W3:Y:S01]  /*391f0*/  LDL.LU.64 R202, [R1+0xb40] ;  /* 0x000b400001ca7983 */ /* 0x000ee20000300a00 */
[----:B------:R-:W-:-:S03]  /*39200*/  IMAD.WIDE R210, R4, 0x4, R210 ;  /* 0x0000000404d27825 */ /* 0x000fc600078e02d2 */
[----:B------:R4:W-:Y:S04]  /*39210*/  STL.64 [R1+0x1098], R212 ;  /* 0x001098d401007387 */ /* 0x0009e80000100a00 */
[----:B------:R2:W-:Y:S01]  /*39220*/  LDGSTS.E [R252+-0x78c00], desc[UR4][R10.64], P3 ;  /* 0x874000000afc7fae */ /* 0x0005e20009921844 */
[----:B-1----:R-:W-:-:S03]  /*39230*/  IMAD.WIDE R12, R4, 0x4, R208 ;  /* 0x00000004040c7825 */ /* 0x002fc600078e02d0 */
[----:B------:R4:W-:Y:S04]  /*39240*/  LDGSTS.E [R15+-0x78800], desc[UR4][R212.64], P3 ;  /* 0x87800000d40f7fae */ /* 0x0009e80009921844 */
[----:B------:R-:W3:Y:S04]  /*39250*/  LDL.LU.64 R208, [R1+0xb38] ;  /* 0x000b380001d07983 */ /* 0x000ee80000300a00 */
[----:B------:R1:W-:Y:S04]  /*39260*/  STL.64 [R1+0x1078], R210 ;  /* 0x001078d201007387 */ /* 0x0003e80000100a00 */
[----:B------:R3:W-:Y:S04]  /*39270*/  STL.64 [R1+0x1058], R12 ;  /* 0x0010580c01007387 */ /* 0x0007e80000100a00 */
[----:B------:R-:W3:Y:S04]  /*39280*/  LDL.LU.64 R222, [R1+0xb30] ;  /* 0x000b300001de7983 */ /* 0x000ee80000300a00 */
[----:B------:R1:W-:Y:S01]  /*39290*/  LDGSTS.E [R14+-0x78400], desc[UR4][R210.64], P3 ;  /* 0x87c00000d20e7fae */ /* 0x0003e20009921844 */
[----:B--2---:R-:W-:-:S03]  /*392a0*/  IMAD.WIDE R10, R4, 0x4, R216 ;  /* 0x00000004040a7825 */ /* 0x004fc600078e02d8 */
[----:B------:R3:W-:Y:S04]  /*392b0*/  LDGSTS.E [R7+-0x70000], desc[UR4][R12.64], P3 ;  /* 0x900000000c077fae */ /* 0x0007e80009921844 */
[----:B------:R2:W-:Y:S04]  /*392c0*/  STL.64 [R1+0x1038], R10 ;  /* 0x0010380a01007387 */ /* 0x0005e80000100a00 */
[----:B------:R-:W2:Y:S04]  /*392d0*/  LDL.LU.64 R216, [R1+0xb28] ;  /* 0x000b280001d87983 */ /* 0x000ea80000300a00 */
[----:B------:R2:W-:Y:S01]  /*392e0*/  LDGSTS.E [R252+-0x6fc00], desc[UR4][R10.64], P3 ;  /* 0x904000000afc7fae */ /* 0x0005e20009921844 */
[----:B----4-:R-:W-:-:S03]  /*392f0*/  IMAD.WIDE R212, R4, 0x4, R206 ;  /* 0x0000000404d47825 */ /* 0x010fc600078e02ce */
[----:B------:R-:W4:Y:S01]  /*39300*/  LDL.LU.64 R206, [R1+0xb20] ;  /* 0x000b200001ce7983 */ /* 0x000f220000300a00 */
[----:B-1----:R-:W-:-:S03]  /*39310*/  IMAD.WIDE R210, R4, 0x4, R204 ;  /* 0x0000000404d27825 */ /* 0x002fc600078e02cc */
[----:B------:R-:W4:Y:S04]  /*39320*/  LDL.LU.64 R204, [R1+0xb18] ;  /* 0x000b180001cc7983 */ /* 0x000f280000300a00 */
[----:B------:R-:W-:Y:S04]  /*39330*/  STL.64 [R1+0x1018], R212 ;  /* 0x001018d401007387 */ /* 0x000fe80000100a00 */
[----:B------:R1:W-:Y:S04]  /*39340*/  LDGSTS.E [R15+-0x6f800], desc[UR4][R212.64], P3 ;  /* 0x90800000d40f7fae */ /* 0x0003e80009921844 */
[----:B------:R-:W-:Y:S01]  /*39350*/  LDGSTS.E [R14+-0x6f400], desc[UR4][R210.64], P3 ;  /* 0x90c00000d20e7fae */ /* 0x000fe20009921844 */
[----:B---3--:R-:W-:-:S03]  /*39360*/  IMAD.WIDE R12, R4, 0x4, R218 ;  /* 0x00000004040c7825 */ /* 0x008fc600078e02da */
[----:B------:R-:W3:Y:S04]  /*39370*/  LDL.LU.64 R218, [R1+0xb10] ;  /* 0x000b100001da7983 */ /* 0x000ee80000300a00 */
[----:B------:R1:W-:Y:S01]  /*39380*/  STL.64 [R1+0xff8], R210 ;  /* 0x000ff8d201007387 */ /* 0x0003e20000100a00 */
[----:B--2---:R-:W-:-:S03]  /*39390*/  IMAD.WIDE R10, R4, 0x4, R214 ;  /* 0x00000004040a7825 */ /* 0x004fc600078e02d6 */
[----:B------:R2:W-:Y:S04]  /*393a0*/  STL.64 [R1+0xfd8], R12 ;  /* 0x000fd80c01007387 */ /* 0x0005e80000100a00 */
[----:B------:R-:W3:Y:S04]  /*393b0*/  LDL.LU.64 R220, [R1+0xb08] ;  /* 0x000b080001dc7983 */ /* 0x000ee80000300a00 */
[----:B------:R2:W-:Y:S04]  /*393c0*/  STL.64 [R1+0xfb8], R10 ;  /* 0x000fb80a01007387 */ /* 0x0005e80000100a00 */
[----:B------:R2:W-:Y:S01]  /*393d0*/  LDGSTS.E [R7+-0x6f000], desc[UR4][R12.64], P3 ;  /* 0x910000000c077fae */ /* 0x0005e20009921844 */
[----:B------:R-:W-:-:S03]  /*393e0*/  IMAD.WIDE R214, R4, 0x4, R202 ;  /* 0x0000000404d67825 */ /* 0x000fc600078e02ca */
[----:B-1----:R-:W3:Y:S04]  /*393f0*/  LDL.LU.64 R210, [R1+0xb00] ;  /* 0x000b000001d27983 */ /* 0x002ee80000300a00 */
[----:B------:R-:W3:Y:S04]  /*39400*/  LDL.LU.64 R202, [R1+0xaf8] ;  /* 0x000af80001ca7983 */ /* 0x000ee80000300a00 */
[----:B------:R4:W-:Y:S04]  /*39410*/  STL.64 [R1+0xf98], R214 ;  /* 0x000f98d601007387 */ /* 0x0009e80000100a00 */
[----:B------:R1:W-:Y:S01]  /*39420*/  LDGSTS.E [R252+-0x6ec00], desc[UR4][R10.64], P3 ;  /* 0x914000000afc7fae */ /* 0x0003e20009921844 */
[----:B------:R-:W-:-:S03]  /*39430*/  IMAD.WIDE R212, R4, 0x4, R208 ;  /* 0x0000000404d47825 */ /* 0x000fc600078e02d0 */
[----:B------:R-:W3:Y:S04]  /*39440*/  LDL.LU.64 R208, [R1+0xaf0] ;  /* 0x000af00001d07983 */ /* 0x000ee80000300a00 */
[----:B------:R4:W-:Y:S04]  /*39450*/  STL.64 [R1+0xf78], R212 ;  /* 0x000f78d401007387 */ /* 0x0009e80000100a00 */
[----:B------:R4:W-:Y:S01]  /*39460*/  LDGSTS.E [R15+-0x6e800], desc[UR4][R214.64], P3 ;  /* 0x91800000d60f7fae */ /* 0x0009e20009921844 */
[----:B--2---:R-:W-:-:S03]  /*39470*/  IMAD.WIDE R12, R4, 0x4, R222 ;  /* 0x00000004040c7825 */ /* 0x004fc600078e02de */
[----:B------:R2:W-:Y:S04]  /*39480*/  LDGSTS.E [R14+-0x6e400], desc[UR4][R212.64], P3 ;  /* 0x91c00000d40e7fae */ /* 0x0005e80009921844 */
[----:B------:R3:W-:Y:S04]  /*39490*/  STL.64 [R1+0xf58], R12 ;  /* 0x000f580c01007387 */ /* 0x0007e80000100a00 */
[----:B------:R3:W-:Y:S01]  /*394a0*/  LDGSTS.E [R7+-0x6e000], desc[UR4][R12.64], P3 ;  /* 0x920000000c077fae */ /* 0x0007e20009921844 */
[----:B-1----:R-:W-:-:S03]  /*394b0*/  IMAD.WIDE R10, R4, 0x4, R216 ;  /* 0x00000004040a7825 */ /* 0x002fc600078e02d8 */
[----:B------:R-:W3:Y:S04]  /*394c0*/  LDL.LU.64 R216, [R1+0xae8] ;  /* 0x000ae80001d87983 */ /* 0x000ee80000300a00 */
[----:B------:R-:W-:Y:S04]  /*394d0*/  STL.64 [R1+0xf38], R10 ;  /* 0x000f380a01007387 */ /* 0x000fe80000100a00 */
[----:B------:R1:W-:Y:S01]  /*394e0*/  LDGSTS.E [R252+-0x6dc00], desc[UR4][R10.64], P3 ;  /* 0x924000000afc7fae */ /* 0x0003e20009921844 */
[----:B----4-:R-:W-:-:S03]  /*394f0*/  IMAD.WIDE R214, R4, 0x4, R206 ;  /* 0x0000000404d67825 */ /* 0x010fc600078e02ce */
[----:B------:R-:W4:Y:S01]  /*39500*/  LDL.LU.64 R206, [R1+0xae0] ;  /* 0x000ae00001ce7983 */ /* 0x000f220000300a00 */
[----:B--2---:R-:W-:-:S03]  /*39510*/  IMAD.WIDE R212, R4, 0x4, R204 ;  /* 0x0000000404d47825 */ /* 0x004fc600078e02cc */
[----:B------:R-:W2:Y:S04]  /*39520*/  LDL.LU.64 R204, [R1+0xad8] ;  /* 0x000ad80001cc7983 */ /* 0x000ea80000300a00 */
        /* <DEDUP_REMOVED lines=9> */
[----:B------:R1:W-:Y:S04]  /*395c0*/  LDGSTS.E [R7+-0x6d000], desc[UR4][R12.64], P3 ;  /* 0x930000000c077fae */ /* 0x0003e80009921844 */
[----:B------:R1:W-:Y:S04]  /*395d0*/  STL.64 [R1+0xeb8], R10 ;  /* 0x000eb80a01007387 */ /* 0x0003e80000100a00 */
[----:B------:R1:W-:Y:S01]  /*395e0*/  LDGSTS.E [R252+-0x6cc00], desc[UR4][R10.64], P3 ;  /* 0x934000000afc7fae */ /* 0x0003e20009921844 */
[----:B------:R-:W-:-:S04]  /*395f0*/  IMAD.WIDE R212, R4, 0x4, R210 ;  /* 0x0000000404d47825 */ /* 0x000fc800078e02d2 */
[C---:B------:R-:W-:Y:S01]  /*39600*/  IMAD.WIDE R210, R4.reuse, 0x4, R202 ;  /* 0x0000000404d27825 */ /* 0x040fe200078e02ca */
[----:B------:R4:W-:Y:S04]  /*39610*/  LDGSTS.E [R15+-0x6c800], desc[UR4][R212.64], P3 ;  /* 0x93800000d40f7fae */ /* 0x0009e80009921844 */
[----:B------:R-:W3:Y:S04]  /*39620*/  LDL.LU.64 R202, [R1+0xac0] ;  /* 0x000ac00001ca7983 */ /* 0x000ee80000300a00 */
[----:B------:R4:W-:Y:S01]  /*39630*/  STL.64 [R1+0xe98], R212 ;  /* 0x000e98d401007387 */ /* 0x0009e20000100a00 */
[----:B-1----:R-:W-:-:S03]  /*39640*/  IMAD.WIDE R12, R4, 0x4, R208 ;  /* 0x00000004040c7825 */ /* 0x002fc600078e02d0 */
[----:B------:R2:W-:Y:S04]  /*39650*/  LDGSTS.E [R14+-0x6c400], desc[UR4][R210.64], P3 ;  /* 0x93c00000d20e7fae */ /* 0x0005e80009921844 */
[----:B------:R-:W3:Y:S04]  /*39660*/  LDL.LU.64 R208, [R1+0xab8] ;  /* 0x000ab80001d07983 */ /* 0x000ee80000300a00 */
[----:B------:R2:W-:Y:S04]  /*39670*/  STL.64 [R1+0xe78], R210 ;  /* 0x000e78d201007387 */ /* 0x0005e80000100a00 */
[----:B------:R3:W-:Y:S04]  /*39680*/  STL.64 [R1+0xe58], R12 ;  /* 0x000e580c01007387 */ /* 0x0007e80000100a00 */
[----:B------:R-:W3:Y:S04]  /*39690*/  LDL.LU.64 R222, [R1+0xab0] ;  /* 0x000ab00001de7983 */ /* 0x000ee80000300a00 */
[----:B------:R3:W-:Y:S01]  /*396a0*/  LDGSTS.E [R7+-0x6c000], desc[UR4][R12.64], P3 ;  /* 0x940000000c077fae */ /* 0x0007e20009921844 */
[----:B------:R-:W-:-:S05]  /*396b0*/  IMAD.WIDE R10, R4, 0x4, R216 ;  /* 0x00000004040a7825 */ /* 0x000fca00078e02d8 */
[----:B------:R1:W-:Y:S04]  /*396c0*/  STL.64 [R1+0xe38], R10 ;  /* 0x000e380a01007387 */ /* 0x0003e80000100a00 */
[----:B------:R-:W3:Y:S04]  /*396d0*/  LDL.LU.64 R216, [R1+0xaa8] ;  /* 0x000aa80001d87983 */ /* 0x000ee80000300a00 */
[----:B------:R1:W-:Y:S01]  /*396e0*/  LDGSTS.E [R252+-0x6bc00], desc[UR4][R10.64], P3 ;  /* 0x944000000afc7fae */ /* 0x0003e20009921844 */
[----:B----4-:R-:W-:-:S03]  /*396f0*/  IMAD.WIDE R212, R4, 0x4, R206 ;  /* 0x0000000404d47825 */ /* 0x010fc600078e02ce */
[----:B------:R-:W4:Y:S01]  /*39700*/  LDL.LU.64 R206, [R1+0xaa0] ;  /* 0x000aa00001ce7983 */ /* 0x000f220000300a00 */
[----:B--2---:R-:W-:-:S03]  /*39710*/  IMAD.WIDE R210, R4, 0x4, R204 ;  /* 0x0000000404d27825 */ /* 0x004fc600078e02cc */
[----:B------:R-:W2:Y:S04]  /*39720*/  LDL.LU.64 R204, [R1+0xa98] ;  /* 0x000a980001cc7983 */ /* 0x000ea80000300a00 */
[----:B------:R-:W-:Y:S04]  /*39730*/  STL.64 [R1+0xe18], R212 ;  /* 0x000e18d401007387 */ /* 0x000fe80000100a00 */
[----:B------:R1:W-:Y:S04]  /*39740*/  LDGSTS.E [R15+-0x6b800], desc[UR4][R212.64], P3 ;  /* 0x94800000d40f7fae */ /* 0x0003e80009921844 */
[----:B------:R-:W-:Y:S01]  /*39750*/  LDGSTS.E [R14+-0x6b400], desc[UR4][R210.64], P3 ;  /* 0x94c00000d20e7fae */ /* 0x000fe20009921844 */
[----:B---3--:R-:W-:-:S03]  /*39760*/  IMAD.WIDE R12, R4, 0x4, R218 ;  /* 0x00000004040c7825 */ /* 0x008fc600078e02da */
[----:B------:R-:W3:Y:S04]  /*39770*/  LDL.LU.64 R218, [R1+0xa90] ;  /* 0x000a900001da7983 */ /* 0x000ee80000300a00 */
[----:B------:R1:W-:Y:S02]  /*39780*/  STL.64 [R1+0xdf8], R210 ;  /* 0x000df8d201007387 */ /* 0x0003e40000100a00 */
[C---:B-1----:R-:W-:Y:S02]  /*39790*/  IMAD.WIDE R10, R4.reuse, 0x4, R214 ;  /* 0x00000004040a7825 */ /* 0x042fe400078e02d6 */
[----:B------:R1:W-:Y:S04]  /*397a0*/  STL.64 [R1+0xdd8], R12 ;  /* 0x000dd80c01007387 */ /* 0x0003e80000100a00 */
[----:B------:R-:W3:Y:S04]  /*397b0*/  LDL.LU.64 R220, [R1+0xa88] ;  /* 0x000a880001dc7983 */ /* 0x000ee80000300a00 */
[----:B------:R1:W-:Y:S04]  /*397c0*/  STL.64 [R1+0xdb8], R10 ;  /* 0x000db80a01007387 */ /* 0x0003e80000100a00 */
[----:B------:R-:W3:Y:S04]  /*397d0*/  LDL.LU.64 R210, [R1+0xa78] ;  /* 0x000a780001d27983 */ /* 0x000ee80000300a00 */
[----:B------:R1:W-:Y:S04]  /*397e0*/  LDGSTS.E [R7+-0x6b000], desc[UR4][R12.64], P3 ;  /* 0x950000000c077fae */ /* 0x0003e80009921844 */
[----:B------:R1:W-:Y:S01]  /*397f0*/  LDGSTS.E [R252+-0x6ac00], desc[UR4][R10.64], P3 ;  /* 0x954000000afc7fae */ /* 0x0003e20009921844 */
[----:B------:R-:W-:-:S03]  /*39800*/  IMAD.WIDE R214, R4, 0x4, R202 ;  /* 0x0000000404d67825 */ /* 0x000fc600078e02ca */
[----:B------:R-:W3:Y:S04]  /*39810*/  LDL.LU.64 R202, [R1+0xa80] ;  /* 0x000a800001ca7983 */ /* 0x000ee80000300a00 */
[----:B------:R4:W-:Y:S01]  /*39820*/  LDGSTS.E [R15+-0x6a800], desc[UR4][R214.64], P3 ;  /* 0x95800000d60f7fae */ /* 0x0009e20009921844 */
[----:B------:R-:W-:-:S03]  /*39830*/  IMAD.WIDE R212, R4, 0x4, R208 ;  /* 0x0000000404d47825 */ /* 0x000fc600078e02d0 */
[----:B------:R-:W3:Y:S04]  /*39840*/  LDL.LU.64 R208, [R1+0xa68] ;  /* 0x000a680001d07983 */ /* 0x000ee80000300a00 */
[----:B------:R4:W-:Y:S04]  /*39850*/  STL.64 [R1+0xd98], R214 ;  /* 0x000d98d601007387 */ /* 0x0009e80000100a00 */
[----:B------:R2:W-:Y:S01]  /*39860*/  STL.64 [R1+0xd78], R212 ;  /* 0x000d78d401007387 */ /* 0x0005e20000100a00 */
[----:B-1----:R-:W-:-:S03]  /*39870*/  IMAD.WIDE R12, R4, 0x4, R222 ;  /* 0x00000004040c7825 */ /* 0x002fc600078e02de */
[----:B------:R2:W-:Y:S04]  /*39880*/  LDGSTS.E [R14+-0x6a400], desc[UR4][R212.64], P3 ;  /* 0x95c00000d40e7fae */ /* 0x0005e80009921844 */
[----:B------:R3:W-:Y:S01]  /*39890*/  LDGSTS.E [R7+-0x6a000], desc[UR4][R12.64], P3 ;  /* 0x960000000c077fae */ /* 0x0007e20009921844 */
[----:B------:R-:W-:-:S03]  /*398a0*/  IMAD.WIDE R10, R4, 0x4, R216 ;  /* 0x00000004040a7825 */ /* 0x000fc600078e02d8 */
[----:B------:R-:W3:Y:S04]  /*398b0*/  LDL.LU.64 R216, [R1+0xa70] ;  /* 0x000a700001d87983 */ /* 0x000ee80000300a00 */
[----:B------:R3:W-:Y:S04]  /*398c0*/  STL.64 [R1+0xd58], R12 ;  /* 0x000d580c01007387 */ /* 0x0007e80000100a00 */
[----:B------:R1:W-:Y:S04]  /*398d0*/  STL.64 [R1+0xd38], R10 ;  /* 0x000d380a01007387 */ /* 0x0003e80000100a00 */
[----:B------:R1:W-:Y:S01]  /*398e0*/  LDGSTS.E [R252+-0x69c00], desc[UR4][R10.64], P3 ;  /* 0x964000000afc7fae */ /* 0x0003e20009921844 */
[----:B----4-:R-:W-:-:S03]  /*398f0*/  IMAD.WIDE R214, R4, 0x4, R206 ;  /* 0x0000000404d67825 */ /* 0x010fc600078e02ce */
[----:B------:R-:W4:Y:S01]  /*39900*/  LDL.LU.64 R206, [R1+0xa60] ;  /* 0x000a600001ce7983 */ /* 0x000f220000300a00 */
[----:B--2---:R-:W-:-:S03]  /*39910*/  IMAD.WIDE R212, R4, 0x4, R204 ;  /* 0x0000000404d47825 */ /* 0x004fc600078e02cc */
[----:B------:R-:W2:Y:S04]  /*39920*/  LDL.LU.64 R204, [R1+0xa58] ;  /* 0x000a580001cc7983 */ /* 0x000ea80000300a00 */
[----:B------:R1:W-:Y:S04]  /*39930*/  STL.64 [R1+0xd18], R214 ;  /* 0x000d18d601007387 */ /* 0x0003e80000100a00 */
[----:B------:R-:W-:Y:S04]  /*39940*/  LDGSTS.E [R15+-0x69800], desc[UR4][R214.64], P3 ;  /* 0x96800000d60f7fae */ /* 0x000fe80009921844 */
[----:B------:R-:W-:Y:S01]  /*39950*/  LDGSTS.E [R14+-0x69400], desc[UR4][R212.64], P3 ;  /* 0x96c00000d40e7fae */ /* 0x000fe20009921844 */
[----:B---3--:R-:W-:-:S03]  /*39960*/  IMAD.WIDE R12, R4, 0x4, R218 ;  /* 0x00000004040c7825 */ /* 0x008fc600078e02da */
[----:B------:R-:W3:Y:S04]  /*39970*/  LDL.LU.64 R218, [R1+0xa50] ;  /* 0x000a500001da7983 */ /* 0x000ee80000300a00 */
[----:B------:R-:W-:Y:S04]  /*39980*/  STL.64 [R1+0xcf8], R212 ;  /* 0x000cf8d401007387 */ /* 0x000fe80000100a00 */
[----:B------:R1:W-:Y:S04]  /*39990*/  STL.64 [R1+0xcd8], R12 ;  /* 0x000cd80c01007387 */ /* 0x0003e80000100a00 */
[----:B------:R1:W-:Y:S02]  /*399a0*/  LDGSTS.E [R7+-0x69000], desc[UR4][R12.64], P3 ;  /* 0x970000000c077fae */ /* 0x0003e40009921844 */
[----:B-1----:R-:W-:-:S02]  /*399b0*/  IMAD.WIDE R10, R4, 0x4, R220 ;  /* 0x00000004040a7825 */ /* 0x002fc400078e02dc */
[----:B------:R-:W3:Y:S04]  /*399c0*/  LDL.LU.64 R214, [R1+0xa48] ;  /* 0x000a480001d67983 */ /* 0x000ee80000300a00 */
[----:B------:R1:W-:Y:S01]  /*399d0*/  STL.64 [R1+0xcb8], R10 ;  /* 0x000cb80a01007387 */ /* 0x0003e20000100a00 */
[----:B------:R-:W-:-:S03]  /*399e0*/  IMAD.WIDE R12, R4, 0x4, R210 ;  /* 0x00000004040c7825 */ /* 0x000fc600078e02d2 */
[----:B------:R1:W-:Y:S04]  /*399f0*/  LDGSTS.E [R252+-0x68c00], desc[UR4][R10.64], P3 ;  /* 0x974000000afc7fae */ /* 0x0003e80009921844 */
[----:B------:R-:W-:Y:S01]  /*39a00*/  STL.64 [R1+0x1450], R12 ;  /* 0x0014500c01007387 */ /* 0x000fe20000100a00 */
[----:B------:R-:W-:-:S03]  /*39a10*/  IMAD.WIDE R212, R4, 0x4, R202 ;  /* 0x0000000404d47825 */ /* 0x000fc600078e02ca */
[----:B------:R-:W3:Y:S04]  /*39a20*/  LDL.LU.64 R202, [R1+0xa40] ;  /* 0x000a400001ca7983 */ /* 0x000ee80000300a00 */
[----:B------:R4:W-:Y:S01]  /*39a30*/  LDGSTS.E [R15+-0x68800], desc[UR4][R212.64], P3 ;  /* 0x97800000d40f7fae */ /* 0x0009e20009921844 */
[----:B------:R-:W-:-:S03]  /*39a40*/  IMAD.WIDE R210, R4, 0x4, R208 ;  /* 0x0000000404d27825 */ /* 0x000fc600078e02d0 */
[----:B------:R-:W3:Y:S04]  /*39a50*/  LDL.LU.64 R208, [R1+0xa38] ;  /* 0x000a380001d07983 */ /* 0x000ee80000300a00 */
[----:B------:R4:W-:Y:S04]  /*39a60*/  STL.64 [R1+0xc80], R212 ;  /* 0x000c80d401007387 */ /* 0x0009e80000100a00 */
[----:B------:R2:W-:Y:S04]  /*39a70*/  STL.64 [R1+0x3f8], R210 ;  /* 0x0003f8d201007387 */ /* 0x0005e80000100a00 */
[----:B------:R-:W3:Y:S04]  /*39a80*/  LDL.LU.64 R220, [R1+0xa30] ;  /* 0x000a300001dc7983 */ /* 0x000ee80000300a00 */
[----:B------:R2:W-:Y:S01]  /*39a90*/  LDGSTS.E [R14+-0x68400], desc[UR4][R210.64], P3 ;  /* 0x97c00000d20e7fae */ /* 0x0005e20009921844 */
[----:B-1----:R-:W-:-:S05]  /*39aa0*/  IMAD.WIDE R10, R4, 0x4, R216 ;  /* 0x00000004040a7825 */ /* 0x002fca00078e02d8 */
[----:B------:R1:W-:Y:S04]  /*39ab0*/  STL.64 [R1+0x1430], R10 ;  /* 0x0014300a01007387 */ /* 0x0003e80000100a00 */
[----:B------:R-:W3:Y:S01]  /*39ac0*/  LDL.LU.64 R216, [R1+0xa28] ;  /* 0x000a280001d87983 */ /* 0x000ee20000300a00 */
[----:B----4-:R-:W-:-:S03]  /*39ad0*/  IMAD.WIDE R212, R4, 0x4, R206 ;  /* 0x0000000404d47825 */ /* 0x010fc600078e02ce */
[----:B------:R-:W4:Y:S01]  /*39ae0*/  LDL.LU.64 R206, [R1+0xa20] ;  /* 0x000a200001ce7983 */ /* 0x000f220000300a00 */
[----:B--2---:R-:W-:-:S03]  /*39af0*/  IMAD.WIDE R210, R4, 0x4, R204 ;  /* 0x0000000404d27825 */ /* 0x004fc600078e02cc */
[----:B------:R-:W2:Y:S01]  /*39b00*/  LDL.LU.64 R204, [R1+0xa18] ;  /* 0x000a180001cc7983 */ /* 0x000ea20000300a00 */
[C---:B------:R-:W-:Y:S02]  /*39b10*/  VIADD R7, R5.reuse, 0x200000 ;  /* 0x0020000005077836 */ /* 0x040fe40000000000 */
[----:B------:R-:W-:-:S03]  /*39b20*/  VIADD R252, R5, 0x200000 ;  /* 0x0020000005fc7836 */ /* 0x000fc60000000000 */
[----:B------:R3:W-:Y:S01]  /*39b30*/  LDGSTS.E [R7+-0x7ff00], desc[UR4][R12.64], P3 ;  /* 0x801000000c077fae */ /* 0x0007e20009921844 */
[C---:B------:R-:W-:Y:S02]  /*39b40*/  VIADD R15, R5.reuse, 0x200000 ;  /* 0x00200000050f7836 */ /* 0x040fe40000000000 */
[----:B------:R-:W-:Y:S01]  /*39b50*/  VIADD R14, R5, 0x200000 ;  /* 0x00200000050e7836 */ /* 0x000fe20000000000 */
[----:B------:R1:W-:Y:S04]  /*39b60*/  STL.64 [R1+0x1410], R212 ;  /* 0x001410d401007387 */ /* 0x0003e80000100a00 */
[----:B------:R1:W-:Y:S04]  /*39b70*/  LDGSTS.E [R252+-0x7fb00], desc[UR4][R10.64], P3 ;  /* 0x805000000afc7fae */ /* 0x0003e80009921844 */
[----:B------:R1:W-:Y:S01]  /*39b80*/  LDGSTS.E [R15+-0x7f700], desc[UR4][R212.64], P3 ;  /* 0x80900000d40f7fae */ /* 0x0003e20009921844 */
[----:B---3--:R-:W-:-:S03]  /*39b90*/  IMAD.WIDE R12, R4, 0x4, R218 ;  /* 0x00000004040c7825 */ /* 0x008fc600078e02da */
[----:B------:R3:W-:Y:S04]  /*39ba0*/  LDGSTS.E [R14+-0x7f300], desc[UR4][R210.64], P3 ;  /* 0x80d00000d20e7fae */ /* 0x0007e80009921844 */
[----:B------:R-:W2:Y:S04]  /*39bb0*/  LDL.LU.64 R218, [R1+0xa10] ;  /* 0x000a100001da7983 */ /* 0x000ea80000300a00 */
[----:B------:R3:W-:Y:S04]  /*39bc0*/  STL.64 [R1+0x13f0], R210 ;  /* 0x0013f0d201007387 */ /* 0x0007e80000100a00 */
[----:B------:R3:W-:Y:S01]  /*39bd0*/  STL.64 [R1+0x13d0], R12 ;  /* 0x0013d00c01007387 */ /* 0x0007e20000100a00 */
[----:B-1----:R-:W-:-:S03]  /*39be0*/  IMAD.WIDE R10, R4, 0x4, R214 ;  /* 0x00000004040a7825 */ /* 0x002fc600078e02d6 */
[----:B------:R1:W-:Y:S04]  /*39bf0*/  LDGSTS.E [R7+-0x7ef00], desc[UR4][R12.64], P3 ;  /* 0x811000000c077fae */ /* 0x0003e80009921844 */
[----:B------:R-:W2:Y:S04]  /*39c00*/  LDL.LU.64 R214, [R1+0xa08] ;  /* 0x000a080001d67983 */ /* 0x000ea80000300a00 */
[----:B------:R1:W-:Y:S04]  /*39c10*/  STL.64 [R1+0x13b0], R10 ;  /* 0x0013b00a01007387 */ /* 0x0003e80000100a00 */
[----:B------:R1:W-:Y:S01]  /*39c20*/  LDGSTS.E [R252+-0x7eb00], desc[UR4][R10.64], P3 ;  /* 0x815000000afc7fae */ /* 0x0003e20009921844 */
[----:B------:R-:W-:-:S03]  /*39c30*/  IMAD.WIDE R212, R4, 0x4, R202 ;  /* 0x0000000404d47825 */ /* 0x000fc600078e02ca */
[----:B------:R-:W2:Y:S04]  /*39c40*/  LDL.LU.64 R202, [R1+0xa00] ;  /* 0x000a000001ca7983 */ /* 0x000ea80000300a00 */
[----:B------:R4:W-:Y:S01]  /*39c50*/  LDGSTS.E [R15+-0x7e700], desc[UR4][R212.64], P3 ;  /* 0x81900000d40f7fae */ /* 0x0009e20009921844 */
[----:B---3--:R-:W-:-:S03]  /*39c60*/  IMAD.WIDE R210, R4, 0x4, R208 ;  /* 0x0000000404d27825 */ /* 0x008fc600078e02d0 */
[----:B------:R-:W3:Y:S04]  /*39c70*/  LDL.LU.64 R208, [R1+0x9f8] ;  /* 0x0009f80001d07983 */ /* 0x000ee80000300a00 */
[----:B------:R4:W-:Y:S04]  /*39c80*/  STL.64 [R1+0x1390], R212 ;  /* 0x001390d401007387 */ /* 0x0009e80000100a00 */
[----:B------:R2:W-:Y:S01]  /*39c90*/  LDGSTS.E [R14+-0x7e300], desc[UR4][R210.64], P3 ;  /* 0x81d00000d20e7fae */ /* 0x0005e20009921844 */
[----:B-1----:R-:W-:-:S03]  /*39ca0*/  IMAD.WIDE R12, R4, 0x4, R220 ;  /* 0x00000004040c7825 */ /* 0x002fc600078e02dc */
[----:B------:R-:W3:Y:S04]  /*39cb0*/  LDL.LU.64 R220, [R1+0x9f0] ;  /* 0x0009f00001dc7983 */ /* 0x000ee80000300a00 */
[----:B------:R2:W-:Y:S04]  /*39cc0*/  STL.64 [R1+0x1370], R210 ;  /* 0x001370d201007387 */ /* 0x0005e80000100a00 */
[----:B------:R1:W-:Y:S04]  /*39cd0*/  STL.64 [R1+0x1350], R12 ;  /* 0x0013500c01007387 */ /* 0x0003e80000100a00 */
[----:B------:R1:W-:Y:S01]  /*39ce0*/  LDGSTS.E [R7+-0x7df00], desc[UR4][R12.64], P3 ;  /* 0x821000000c077fae */ /* 0x0003e20009921844 */
[----:B------:R-:W-:-:S03]  /*39cf0*/  IMAD.WIDE R10, R4, 0x4, R216 ;  /* 0x00000004040a7825 */ /* 0x000fc600078e02d8 */
[----:B------:R-:W3:Y:S04]  /*39d00*/  LDL.LU.64 R216, [R1+0x9e8] ;  /* 0x0009e80001d87983 */ /* 0x000ee80000300a00 */
[----:B------:R1:W-:Y:S04]  /*39d10*/  STL.64 [R1+0x1330], R10 ;  /* 0x0013300a01007387 */ /* 0x0003e80000100a00 */
[----:B------:R1:W-:Y:S01]  /*39d20*/  LDGSTS.E [R252+-0x7db00], desc[UR4][R10.64], P3 ;  /* 0x825000000afc7fae */ /* 0x0003e20009921844 */
[----:B----4-:R-:W-:-:S03]  /*39d30*/  IMAD.WIDE R212, R4, 0x4, R206 ;  /* 0x0000000404d47825 */ /* 0x010fc600078e02ce */
[----:B------:R-:W4:Y:S01]  /*39d40*/  LDL.LU.64 R206, [R1+0x9e0] ;  /* 0x0009e00001ce7983 */ /* 0x000f220000300a00 */
[----:B--2---:R-:W-:-:S03]  /*39d50*/  IMAD.WIDE R210, R4, 0x4, R204 ;  /* 0x0000000404d27825 */ /* 0x004fc600078e02cc */
[----:B------:R-:W2:Y:S04]  /*39d60*/  LDL.LU.64 R204, [R1+0x9d8] ;  /* 0x0009d80001cc7983 */ /* 0x000ea80000300a00 */
[----:B------:R1:W-:Y:S04]  /*39d70*/  STL.64 [R1+0x1310], R212 ;  /* 0x001310d401007387 */ /* 0x0003e80000100a00 */
[----:B------:R1:W-:Y:S04]  /*39d80*/  LDGSTS.E [R15+-0x7d700], desc[UR4][R212.64], P3 ;  /* 0x82900000d40f7fae */ /* 0x0003e80009921844 */
[----:B------:R3:W-:Y:S01]  /*39d90*/  LDGSTS.E [R14+-0x7d300], desc[UR4][R210.64], P3 ;  /* 0x82d00000d20e7fae */ /* 0x0007e20009921844 */
[----:B-1----:R-:W-:-:S03]  /*39da0*/  IMAD.WIDE R12, R4, 0x4, R218 ;  /* 0x00000004040c7825 */ /* 0x002fc600078e02da */
[----:B------:R-:W2:Y:S04]  /*39db0*/  LDL.LU.64 R218, [R1+0x9d0] ;  /* 0x0009d00001da7983 */ /* 0x000ea80000300a00 */
[----:B------:R3:W-:Y:S04]  /*39dc0*/  STL.64 [R1+0x12f0], R210 ;  /* 0x0012f0d201007387 */ /* 0x0007e80000100a00 */
[----:B------:R1:W-:Y:S04]  /*39dd0*/  STL.64 [R1+0x12d0], R12 ;  /* 0x0012d00c01007387 */ /* 0x0003e80000100a00 */
[----:B------:R1:W-:Y:S01]  /*39de0*/  LDGSTS.E [R7+-0x7cf00], desc[UR4][R12.64], P3 ;  /* 0x831000000c077fae */ /* 0x0003e20009921844 */
[----:B------:R-:W-:-:S03]  /*39df0*/  IMAD.WIDE R10, R4, 0x4, R214 ;  /* 0x00000004040a7825 */ /* 0x000fc600078e02d6 */
        /* <DEDUP_REMOVED lines=9> */
[----:B------:R2:W-:Y:S01]  /*39e90*/  STL.64 [R1+0x1270], R210 ;  /* 0x001270d201007387 */ /* 0x0005e20000100a00 */
[----:B-1----:R-:W-:-:S03]  /*39ea0*/  IMAD.WIDE R12, R4, 0x4, R220 ;  /* 0x00000004040c7825 */ /* 0x002fc600078e02dc */
[----:B------:R-:W3:Y:S04]  /*39eb0*/  LDL.LU.64 R222, [R1+0x9b0] ;  /* 0x0009b00001de7983 */ /* 0x000ee80000300a00 */
[----:B------:R1:W-:Y:S04]  /*39ec0*/  STL.64 [R1+0x1250], R12 ;  /* 0x0012500c01007387 */ /* 0x0003e80000100a00 */
[----:B------:R2:W-:Y:S04]  /*39ed0*/  LDGSTS.E [R14+-0x7c300], desc[UR4][R210.64], P3 ;  /* 0x83d00000d20e7fae */ /* 0x0005e80009921844 */
        /* <DEDUP_REMOVED lines=12> */
[----:B-1----:R-:W-:-:S03]  /*39fa0*/  IMAD.WIDE R12, R4, 0x4, R218 ;  /* 0x00000004040c7825 */ /* 0x002fc600078e02da */
[----:B------:R-:W2:Y:S04]  /*39fb0*/  LDL.LU.64 R218, [R1+0x990] ;  /* 0x0009900001da7983 */ /* 0x000ea80000300a00 */
[----:B------:R1:W-:Y:S04]  /*39fc0*/  STL.64 [R1+0x11f0], R210 ;  /* 0x0011f0d201007387 */ /* 0x0003e80000100a00 */
[----:B------:R3:W-:Y:S04]  /*39fd0*/  STL.64 [R1+0x11d0], R12 ;  /* 0x0011d00c01007387 */ /* 0x0007e80000100a00 */
[----:B------:R-:W2:Y:S01]  /*39fe0*/  LDL.LU.64 R220, [R1+0x988] ;  /* 0x0009880001dc7983 */ /* 0x000ea20000300a00 */
[----:B------:R-:W-:-:S03]  /*39ff0*/  IMAD.WIDE R10, R4, 0x4, R214 ;  /* 0x00000004040a7825 */ /* 0x000fc600078e02d6 */
[----:B------:R3:W-:Y:S04]  /*3a000*/  LDGSTS.E [R7+-0x7af00], desc[UR4][R12.64], P3 ;  /* 0x851000000c077fae */ /* 0x0007e80009921844 */
[----:B------:R3:W-:Y:S04]  /*3a010*/  STL.64 [R1+0x11b0], R10 ;  /* 0x0011b00a01007387 */ /* 0x0007e80000100a00 */
[----:B------:R3:W-:Y:S01]  /*3a020*/  LDGSTS.E [R252+-0x7ab00], desc[UR4][R10.64], P3 ;  /* 0x855000000afc7fae */ /* 0x0007e20009921844 */
[----:B------:R-:W-:-:S03]  /*3a030*/  IMAD.WIDE R214, R4, 0x4, R202 ;  /* 0x0000000404d67825 */ /* 0x000fc600078e02ca */
[----:B------:R-:W2:Y:S04]  /*3a040*/  LDL.LU.64 R202, [R1+0x980] ;  /* 0x0009800001ca7983 */ /* 0x000ea80000300a00 */
[----:B-1----:R-:W2:Y:S04]  /*3a050*/  LDL.LU.64 R210, [R1+0x978] ;  /* 0x0009780001d27983 */ /* 0x002ea80000300a00 */
[----:B------:R4:W-:Y:S01]  /*3a060*/  STL.64 [R1+0x1190], R214 ;  /* 0x001190d601007387 */ /* 0x0009e20000100a00 */
[----:B---3--:R-:W-:-:S03]  /*3a070*/  IMAD.WIDE R212, R4, 0x4, R208 ;  /* 0x0000000404d47825 */ /* 0x008fc600078e02d0 */
[----:B------:R-:W3:Y:S04]  /*3a080*/  LDL.LU.64 R208, [R1+0x970] ;  /* 0x0009700001d07983 */ /* 0x000ee80000300a00 */
[----:B------:R2:W-:Y:S04]  /*3a090*/  STL.64 [R1+0x1170], R212 ;  /* 0x001170d401007387 */ /* 0x0005e80000100a00 */
[----:B------:R4:W-:Y:S01]  /*3a0a0*/  LDGSTS.E [R15+-0x7a700], desc[UR4][R214.64], P3 ;  /* 0x85900000d60f7fae */ /* 0x0009e20009921844 */
[----:B------:R-:W-:-:S03]  /*3a0b0*/  IMAD.WIDE R12, R4, 0x4, R222 ;  /* 0x00000004040c7825 */ /* 0x000fc600078e02de */
[----:B------:R2:W-:Y:S04]  /*3a0c0*/  LDGSTS.E [R14+-0x7a300], desc[UR4][R212.64], P3 ;  /* 0x85d00000d40e7fae */ /* 0x0005e80009921844 */
        /* <DEDUP_REMOVED lines=12> */
[----:B------:R1:W-:Y:S02]  /*3a190*/  LDGSTS.E [R14+-0x79300], desc[UR4][R212.64], P3 ;  /* 0x86d00000d40e7fae */ /* 0x0003e40009921844 */
[----:B-1----:R-:W-:-:S02]  /*3a1a0*/  IMAD.WIDE R12, R4, 0x4, R218 ;  /* 0x00000004040c7825 */ /* 0x002fc400078e02da */
[----:B------:R-:W2:Y:S04]  /*3a1b0*/  LDL.LU.64 R218, [R1+0x950] ;  /* 0x0009500001da7983 */ /* 0x000ea80000300a00 */
[----:B------:R1:W-:Y:S01]  /*3a1c0*/  STL.64 [R1+0x10f0], R212 ;  /* 0x0010f0d401007387 */ /* 0x0003e20000100a00 */
[----:B------:R-:W-:-:S03]  /*3a1d0*/  IMAD.WIDE R10, R4, 0x4, R220 ;  /* 0x00000004040a7825 */ /* 0x000fc600078e02dc */
[----:B------:R3:W-:Y:S04]  /*3a1e0*/  STL.64 [R1+0x10d0], R12 ;  /* 0x0010d00c01007387 */ /* 0x0007e80000100a00 */
[----:B------:R-:W2:Y:S04]  /*3a1f0*/  LDL.LU.64 R214, [R1+0x948] ;  /* 0x0009480001d67983 */ /* 0x000ea80000300a00 */
[----:B------:R3:W-:Y:S04]  /*3a200*/  LDGSTS.E [R7+-0x78f00], desc[UR4][R12.64], P3 ;  /* 0x871000000c077fae */ /* 0x0007e80009921844 */
[----:B------:R3:W-:Y:S04]  /*3a210*/  STL.64 [R1+0x10b0], R10 ;  /* 0x0010b00a01007387 */ /* 0x0007e80000100a00 */
[----:B------:R3:W-:Y:S01]  /*3a220*/  LDGSTS.E [R252+-0x78b00], desc[UR4][R10.64], P3 ;  /* 0x875000000afc7fae */ /* 0x0007e20009921844 */
[----:B-1----:R-:W-:-:S03]  /*3a230*/  IMAD.WIDE R212, R4, 0x4, R202 ;  /* 0x0000000404d47825 */ /* 0x002fc600078e02ca */
[----:B------:R-:W2:Y:S01]  /*3a240*/  LDL.LU.64 R202, [R1+0x940] ;  /* 0x0009400001ca7983 */ /* 0x000ea20000300a00 */
[----:B------:R-:W-:-:S03]  /*3a250*/  IMAD.WIDE R210, R4, 0x4, R210 ;  /* 0x0000000404d27825 */ /* 0x000fc600078e02d2 */
[----:B------:R4:W-:Y:S04]  /*3a260*/  STL.64 [R1+0x1090], R212 ;  /* 0x001090d401007387 */ /* 0x0009e80000100a00 */
[----:B------:R4:W-:Y:S01]  /*3a270*/  LDGSTS.E [R15+-0x78700], desc[UR4][R212.64], P3 ;  /* 0x87900000d40f7fae */ /* 0x0009e20009921844 */
[----:B---3--:R-:W-:-:S03]  /*3a280*/  IMAD.WIDE R12, R4, 0x4, R208 ;  /* 0x00000004040c7825 */ /* 0x008fc600078e02d0 */
[----:B------:R-:W3:Y:S04]  /*3a290*/  LDL.LU.64 R208, [R1+0x938] ;  /* 0x0009380001d07983 */ /* 0x000ee80000300a00 */
[----:B------:R2:W-:Y:S04]  /*3a2a0*/  STL.64 [R1+0x1070], R210 ;  /* 0x001070d201007387 */ /* 0x0005e80000100a00 */
[----:B------:R1:W-:Y:S04]  /*3a2b0*/  STL.64 [R1+0x1050], R12 ;  /* 0x0010500c01007387 */ /* 0x0003e80000100a00 */
[----:B------:R-:W3:Y:S04]  /*3a2c0*/  LDL.LU.64 R222, [R1+0x930] ;  /* 0x0009300001de7983 */ /* 0x000ee80000300a00 */
        /* <DEDUP_REMOVED lines=21> */
[----:B-1----:R-:W2:Y:S04]  /*3a420*/  LDL.LU.64 R210, [R1+0x900] ;  /* 0x0009000001d27983 */ /* 0x002ea80000300a00 */
[----:B------:R1:W-:Y:S01]  /*3a430*/  LDGSTS.E [R252+-0x6eb00], desc[UR4][R10.64], P3 ;  /* 0x915000000afc7fae */ /* 0x0003e20009921844 */
[----:B------:R-:W-:-:S03]  /*3a440*/  IMAD.WIDE R214, R4, 0x4, R202 ;  /* 0x0000000404d67825 */ /* 0x000fc600078e02ca */
[----:B------:R-:W2:Y:S04]  /*3a450*/  LDL.LU.64 R202, [R1+0x8f8] ;  /* 0x0008f80001ca7983 */ /* 0x000ea80000300a00 */
[----:B------:R4:W-:Y:S04]  /*3a460*/  STL.64 [R1+0xf90], R214 ;  /* 0x000f90d601007387 */ /* 0x0009e80000100a00 */
[----:B------:R4:W-:Y:S01]  /*3a470*/  LDGSTS.E [R15+-0x6e700], desc[UR4][R214.64], P3 ;  /* 0x91900000d60f7fae */ /* 0x0009e20009921844 */
[----:B---3--:R-:W-:-:S03]  /*3a480*/  IMAD.WIDE R212, R4, 0x4, R208 ;  /* 0x0000000404d47825 */ /* 0x008fc600078e02d0 */
[----:B------:R-:W3:Y:S04]  /*3a490*/  LDL.LU.64 R208, [R1+0x8f0] ;  /* 0x0008f00001d07983 */ /* 0x000ee80000300a00 */
[----:B------:R2:W-:Y:S04]  /*3a4a0*/  STL.64 [R1+0xf70], R212 ;  /* 0x000f70d401007387 */ /* 0x0005e80000100a00 */
[----:B------:R2:W-:Y:S01]  /*3a4b0*/  LDGSTS.E [R14+-0x6e300], desc[UR4][R212.64], P3 ;  /* 0x91d00000d40e7fae */ /* 0x0005e20009921844 */
[----:B------:R-:W-:-:S05]  /*3a4c0*/  IMAD.WIDE R12, R4, 0x4, R222 ;  /* 0x00000004040c7825 */ /* 0x000fca00078e02de */
[----:B------:R2:W-:Y:S04]  /*3a4d0*/  STL.64 [R1+0xf50], R12 ;  /* 0x000f500c01007387 */ /* 0x0005e80000100a00 */
[----:B------:R2:W-:Y:S01]  /*3a4e0*/  LDGSTS.E [R7+-0x6df00], desc[UR4][R12.64], P3 ;  /* 0x921000000c077fae */ /* 0x0005e20009921844 */
[----:B-1----:R-:W-:-:S03]  /*3a4f0*/  IMAD.WIDE R10, R4, 0x4, R216 ;  /* 0x00000004040a7825 */ /* 0x002fc600078e02d8 */
        /* <DEDUP_REMOVED lines=10> */
[----:B------:R-:W-:-:S03]  /*3a5a0*/  IMAD.WIDE R12, R4, 0x4, R218 ;  /* 0x00000004040c7825 */ /* 0x000fc600078e02da */
[----:B------:R-:W2:Y:S04]  /*3a5b0*/  LDL.LU.64 R218, [R1+0x8d0] ;  /* 0x0008d00001da7983 */ /* 0x000ea80000300a00 */
[----:B------:R1:W-:Y:S04]  /*3a5c0*/  STL.64 [R1+0xef0], R212 ;  /* 0x000ef0d401007387 */ /* 0x0003e80000100a00 */
[----:B------:R3:W-:Y:S01]  /*3a5d0*/  STL.64 [R1+0xed0], R12 ;  /* 0x000ed00c01007387 */ /* 0x0007e20000100a00 */
[----:B-1----:R-:W-:-:S03]  /*3a5e0*/  IMAD.WIDE R10, R4, 0x4, R220 ;  /* 0x00000004040a7825 */ /* 0x002fc600078e02dc */
[----:B------:R-:W2:Y:S04]  /*3a5f0*/  LDL.LU.64 R214, [R1+0x8c8] ;  /* 0x0008c80001d67983 */ /* 0x000ea80000300a00 */
[----:B------:R3:W-:Y:S01]  /*3a600*/  LDGSTS.E [R7+-0x6cf00], desc[UR4][R12.64], P3 ;  /* 0x931000000c077fae */ /* 0x0007e20009921844 */
[----:B------:R-:W-:-:S03]  /*3a610*/  IMAD.WIDE R212, R4, 0x4, R210 ;  /* 0x0000000404d47825 */ /* 0x000fc600078e02d2 */
[----:B------:R1:W-:Y:S04]  /*3a620*/  STL.64 [R1+0xeb0], R10 ;  /* 0x000eb00a01007387 */ /* 0x0003e80000100a00 */
[----:B------:R1:W-:Y:S01]  /*3a630*/  LDGSTS.E [R252+-0x6cb00], desc[UR4][R10.64], P3 ;  /* 0x935000000afc7fae */ /* 0x0003e20009921844 */
[----:B------:R-:W-:-:S03]  /*3a640*/  IMAD.WIDE R210, R4, 0x4, R202 ;  /* 0x0000000404d27825 */ /* 0x000fc600078e02ca */
[----:B------:R4:W-:Y:S04]  /*3a650*/  LDGSTS.E [R15+-0x6c700], desc[UR4][R212.64], P3 ;  /* 0x93900000d40f7fae */ /* 0x0009e80009921844 */
[----:B------:R-:W2:Y:S04]  /*3a660*/  LDL.LU.64 R202, [R1+0x8c0] ;  /* 0x0008c00001ca7983 */ /* 0x000ea80000300a00 */
[----:B------:R4:W-:Y:S01]  /*3a670*/  STL.64 [R1+0xe90], R212 ;  /* 0x000e90d401007387 */ /* 0x0009e20000100a00 */
[----:B---3--:R-:W-:-:S03]  /*3a680*/  IMAD.WIDE R12, R4, 0x4, R208 ;  /* 0x00000004040c7825 */ /* 0x008fc600078e02d0 */
[----:B------:R2:W-:Y:S04]  /*3a690*/  LDGSTS.E [R14+-0x6c300], desc[UR4][R210.64], P3 ;  /* 0x93d00000d20e7fae */ /* 0x0005e80009921844 */
[----:B------:R-:W3:Y:S04]  /*3a6a0*/  LDL.LU.64 R208, [R1+0x8b8] ;  /* 0x0008b80001d07983 */ /* 0x000ee80000300a00 */
[----:B------:R2:W-:Y:S04]  /*3a6b0*/  STL.64 [R1+0xe70], R210 ;  /* 0x000e70d201007387 */ /* 0x0005e80000100a00 */
[----:B------:R2:W-:Y:S04]  /*3a6c0*/  STL.64 [R1+0xe50], R12 ;  /* 0x000e500c01007387 */ /* 0x0005e80000100a00 */
[----:B------:R-:W3:Y:S04]  /*3a6d0*/  LDL.LU.64 R222, [R1+0x8b0] ;  /* 0x0008b00001de7983 */ /* 0x000ee80000300a00 */
[----:B------:R2:W-:Y:S01]  /*3a6e0*/  LDGSTS.E [R7+-0x6bf00], desc[UR4][R12.64], P3 ;  /* 0x941000000c077fae */ /* 0x0005e20009921844 */
[----:B-1----:R-:W-:-:S05]  /*3a6f0*/  IMAD.WIDE R10, R4, 0x4, R216 ;  /* 0x00000004040a7825 */ /* 0x002fca00078e02d8 */
        /* <DEDUP_REMOVED lines=10> */
[----:B------:R-:W-:-:S03]  /*3a7a0*/  IMAD.WIDE R12, R4, 0x4, R218 ;  /* 0x00000004040c7825 */ /* 0x000fc600078e02da */
[----:B------:R-:W2:Y:S04]  /*3a7b0*/  LDL.LU.64 R218, [R1+0x890] ;  /* 0x0008900001da7983 */ /* 0x000ea80000300a00 */
[----:B------:R1:W-:Y:S02]  /*3a7c0*/  STL.64 [R1+0xdf0], R210 ;  /* 0x000df0d201007387 */ /* 0x0003e40000100a00 */
[C---:B-1----:R-:W-:Y:S02]  /*3a7d0*/  IMAD.WIDE R10, R4.reuse, 0x4, R214 ;  /* 0x00000004040a7825 */ /* 0x042fe400078e02d6 */
[----:B------:R1:W-:Y:S04]  /*3a7e0*/  STL.64 [R1+0xdd0], R12 ;  /* 0x000dd00c01007387 */ /* 0x0003e80000100a00 */
[----:B------:R-:W2:Y:S04]  /*3a7f0*/  LDL.LU.64 R220, [R1+0x888] ;  /* 0x0008880001dc7983 */ /* 0x000ea80000300a00 */
[----:B------:R1:W-:Y:S04]  /*3a800*/  STL.64 [R1+0xdb0], R10 ;  /* 0x000db00a01007387 */ /* 0x0003e80000100a00 */
[----:B------:R-:W2:Y:S04]  /*3a810*/  LDL.LU.64 R210, [R1+0x878] ;  /* 0x0008780001d27983 */ /* 0x000ea80000300a00 */
[----:B------:R1:W-:Y:S04]  /*3a820*/  LDGSTS.E [R7+-0x6af00], desc[UR4][R12.64], P3 ;  /* 0x951000000c077fae */ /* 0x0003e80009921844 */
[----:B------:R1:W-:Y:S01]  /*3a830*/  LDGSTS.E [R252+-0x6ab00], desc[UR4][R10.64], P3 ;  /* 0x955000000afc7fae */ /* 0x0003e20009921844 */
[----:B------:R-:W-:-:S03]  /*3a840*/  IMAD.WIDE R214, R4, 0x4, R202 ;  /* 0x0000000404d67825 */ /* 0x000fc600078e02ca */
[----:B------:R-:W2:Y:S04]  /*3a850*/  LDL.LU.64 R202, [R1+0x880] ;  /* 0x0008800001ca7983 */ /* 0x000ea80000300a00 */
[----:B------:R4:W-:Y:S01]  /*3a860*/  LDGSTS.E [R15+-0x6a700], desc[UR4][R214.64], P3 ;  /* 0x95900000d60f7fae */ /* 0x0009e20009921844 */
[----:B---3--:R-:W-:-:S03]  /*3a870*/  IMAD.WIDE R212, R4, 0x4, R208 ;  /* 0x0000000404d47825 */ /* 0x008fc600078e02d0 */
[----:B------:R-:W3:Y:S04]  /*3a880*/  LDL.LU.64 R208, [R1+0x870] ;  /* 0x0008700001d07983 */ /* 0x000ee80000300a00 */
[----:B------:R4:W-:Y:S01]  /*3a890*/  STL.64 [R1+0xd90], R214 ;  /* 0x000d90d601007387 */ /* 0x0009e20000100a00 */
[----:B-1----:R-:W-:-:S03]  /*3a8a0*/  IMAD.WIDE R12, R4, 0x4, R222 ;  /* 0x00000004040c7825 */ /* 0x002fc600078e02de */
[----:B------:R2:W-:Y:S04]  /*3a8b0*/  STL.64 [R1+0xd70], R212 ;  /* 0x000d70d401007387 */ /* 0x0005e80000100a00 */
        /* <DEDUP_REMOVED lines=14> */
[----:B-1----:R-:W-:-:S03]  /*3a9a0*/  IMAD.WIDE R12, R4, 0x4, R218 ;  /* 0x00000004040c7825 */ /* 0x002fc600078e02da */
[----:B------:R-:W2:Y:S04]  /*3a9b0*/  LDL.LU.64 R218, [R1+0x850] ;  /* 0x0008500001da7983 */ /* 0x000ea80000300a00 */
[----:B------:R-:W-:Y:S04]  /*3a9c0*/  STL.64 [R1+0xcf0], R212 ;  /* 0x000cf0d401007387 */ /* 0x000fe80000100a00 */
[----:B------:R1:W-:Y:S04]  /*3a9d0*/  STL.64 [R1+0xcd0], R12 ;  /* 0x000cd00c01007387 */ /* 0x0003e80000100a00 */
[----:B------:R1:W-:Y:S01]  /*3a9e0*/  LDGSTS.E [R7+-0x68f00], desc[UR4][R12.64], P3 ;  /* 0x971000000c077fae */ /* 0x0003e20009921844 */
[----:B------:R-:W-:-:S03]  /*3a9f0*/  IMAD.WIDE R10, R4, 0x4, R220 ;  /* 0x00000004040a7825 */ /* 0x000fc600078e02dc */
[----:B------:R-:W2:Y:S04]  /*3aa00*/  LDL.LU.64 R214, [R1+0x848] ;  /* 0x0008480001d67983 */ /* 0x000ea80000300a00 */
[----:B------:R3:W-:Y:S01]  /*3aa10*/  STL.64 [R1+0xcb0], R10 ;  /* 0x000cb00a01007387 */ /* 0x0007e20000100a00 */
[----:B-1----:R-:W-:-:S03]  /*3aa20*/  IMAD.WIDE R12, R4, 0x4, R210 ;  /* 0x00000004040c7825 */ /* 0x002fc600078e02d2 */
[----:B------:R1:W-:Y:S04]  /*3aa30*/  LDGSTS.E [R252+-0x68b00], desc[UR4][R10.64], P3 ;  /* 0x975000000afc7fae */ /* 0x0003e80009921844 */
[----:B------:R-:W-:Y:S01]  /*3aa40*/  STL.64 [R1+0x1448], R12 ;  /* 0x0014480c01007387 */ /* 0x000fe20000100a00 */
[----:B------:R-:W-:-:S03]  /*3aa50*/  IMAD.WIDE R212, R4, 0x4, R202 ;  /* 0x0000000404d47825 */ /* 0x000fc600078e02ca */
[----:B------:R-:W2:Y:S04]  /*3aa60*/  LDL.LU.64 R202, [R1+0x840] ;  /* 0x0008400001ca7983 */ /* 0x000ea80000300a00 */
[----:B------:R4:W-:Y:S01]  /*3aa70*/  LDGSTS.E [R15+-0x68700], desc[UR4][R212.64], P3 ;  /* 0x97900000d40f7fae */ /* 0x0009e20009921844 */
[----:B---3--:R-:W-:-:S03]  /*3aa80*/  IMAD.WIDE R210, R4, 0x4, R208 ;  /* 0x0000000404d27825 */ /* 0x008fc600078e02d0 */
[----:B------:R-:W3:Y:S04]  /*3aa90*/  LDL.LU.64 R208, [R1+0x838] ;  /* 0x0008380001d07983 */ /* 0x000ee80000300a00 */
[----:B------:R4:W-:Y:S04]  /*3aaa0*/  STL.64 [R1+0xc78], R212 ;  /* 0x000c78d401007387 */ /* 0x0009e80000100a00 */
[----:B------:R-:W3:Y:S04]  /*3aab0*/  LDL.LU.64 R220, [R1+0x830] ;  /* 0x0008300001dc7983 */ /* 0x000ee80000300a00 */
[----:B------:R2:W-:Y:S04]  /*3aac0*/  STL.64 [R1+0xc68], R210 ;  /* 0x000c68d201007387 */ /* 0x0005e80000100a00 */
[----:B------:R2:W-:Y:S01]  /*3aad0*/  LDGSTS.E [R14+-0x68300], desc[UR4][R210.64], P3 ;  /* 0x97d00000d20e7fae */ /* 0x0005e20009921844 */
[----:B-1----:R-:W-:-:S03]  /*3aae0*/  IMAD.WIDE R10, R4, 0x4, R216 ;  /* 0x00000004040a7825 */ /* 0x002fc600078e02d8 */
[----:B------:R-:W3:Y:S04]  /*3aaf0*/  LDL.LU.64 R216, [R1+0x828] ;  /* 0x0008280001d87983 */ /* 0x000ee80000300a00 */
[----:B------:R1:W-:Y:S01]  /*3ab00*/  STL.64 [R1+0x1428], R10 ;  /* 0x0014280a01007387 */ /* 0x0003e20000100a00 */
        /* <DEDUP_REMOVED lines=29> */
[----:B------:R-:W3:Y:S04]  /*3ace0*/  LDL.LU.64 R220, [R1+0x7f0] ;  /* 0x0007f00001dc7983 */ /* 0x000ee80000300a00 */
[----:B------:R2:W-:Y:S04]  /*3acf0*/  STL.64 [R1+0x1368], R210 ;  /* 0x001368d201007387 */ /* 0x0005e80000100a00 */
[----:B------:R1:W-:Y:S04]  /*3ad00*/  STL.64 [R1+0x1348], R12 ;  /* 0x0013480c01007387 */ /* 0x0003e80000100a00 */
[----:B------:R2:W-:Y:S04]  /*3ad10*/  LDGSTS.E [R14+-0x7e200], desc[UR4][R210.64], P3 ;  /* 0x81e00000d20e7fae */ /* 0x0005e80009921844 */
        /* <DEDUP_REMOVED lines=149> */
[----:B------:R1:W-:Y:S04]  /*3b670*/  LDGSTS.E [R252+-0x6ca00], desc[UR4][R10.64], P3 ;  /* 0x936000000afc7fae */ /* 0x0003e80009921844 */
        /* <DEDUP_REMOVED lines=20> */
[----:B------:R-:W2:Y:S04]  /*3b7c0*/  LDL.LU.64 R220, [R1+0x690] ;  /* 0x0006900001dc7983 */ /* 0x000ea80000300a00 */
[----:B------:R1:W-:Y:S04]  /*3b7d0*/  STL.64 [R1+0xde8], R210 ;  /* 0x000de8d201007387 */ /* 0x0003e80000100a00 */
[----:B------:R3:W-:Y:S04]  /*3b7e0*/  LDGSTS.E [R15+-0x6b600], desc[UR4][R212.64], P3 ;  /* 0x94a00000d40f7fae */ /* 0x0007e80009921844 */
[----:B------:R-:W-:Y:S01]  /*3b7f0*/  LDGSTS.E [R14+-0x6b200], desc[UR4][R210.64], P3 ;  /* 0x94e00000d20e7fae */ /* 0x000fe20009921844 */
[----:B------:R-:W-:-:S05]  /*3b800*/  IMAD.WIDE R12, R4, 0x4, R218 ;  /* 0x00000004040c7825 */ /* 0x000fca00078e02da */
[----:B------:R3:W-:Y:S04]  /*3b810*/  STL.64 [R1+0xdc8], R12 ;  /* 0x000dc80c01007387 */ /* 0x0007e80000100a00 */
[----:B------:R-:W2:Y:S01]  /*3b820*/  LDL.LU.64 R218, [R1+0x688] ;  /* 0x0006880001da7983 */ /* 0x000ea20000300a00 */
[----:B-1----:R-:W-:-:S03]  /*3b830*/  IMAD.WIDE R10, R4, 0x4, R214 ;  /* 0x00000004040a7825 */ /* 0x002fc600078e02d6 */
[----:B------:R1:W-:Y:S04]  /*3b840*/  LDGSTS.E [R7+-0x6ae00], desc[UR4][R12.64], P3 ;  /* 0x952000000c077fae */ /* 0x0003e80009921844 */
[----:B------:R1:W-:Y:S04]  /*3b850*/  STL.64 [R1+0xda8], R10 ;  /* 0x000da80a01007387 */ /* 0x0003e80000100a00 */
[----:B------:R-:W2:Y:S04]  /*3b860*/  LDL.LU.64 R210, [R1+0x678] ;  /* 0x0006780001d27983 */ /* 0x000ea80000300a00 */
        /* <DEDUP_REMOVED lines=13> */
[----:B------:R-:W-:Y:S04]  /*3b940*/  STL.64 [R1+0xd28], R10 ;  /* 0x000d280a01007387 */ /* 0x000fe80000100a00 */
[----:B------:R-:W3:Y:S04]  /*3b950*/  LDL.LU.64 R216, [R1+0x668] ;  /* 0x0006680001d87983 */ /* 0x000ee80000300a00 */
[----:B------:R1:W-:Y:S01]  /*3b960*/  LDGSTS.E [R252+-0x69a00], desc[UR4][R10.64], P3 ;  /* 0x966000000afc7fae */ /* 0x0003e20009921844 */
[----:B----4-:R-:W-:-:S03]  /*3b970*/  IMAD.WIDE R214, R4, 0x4, R206 ;  /* 0x0000000404d67825 */ /* 0x010fc600078e02ce */
[----:B------:R-:W4:Y:S01]  /*3b980*/  LDL.LU.64 R206, [R1+0x660] ;  /* 0x0006600001ce7983 */ /* 0x000f220000300a00 */
[----:B--2---:R-:W-:-:S03]  /*3b990*/  IMAD.WIDE R212, R4, 0x4, R204 ;  /* 0x0000000404d47825 */ /* 0x004fc600078e02cc */
[----:B------:R-:W2:Y:S04]  /*3b9a0*/  LDL.LU.64 R204, [R1+0x658] ;  /* 0x0006580001cc7983 */ /* 0x000ea80000300a00 */
[----:B------:R1:W-:Y:S02]  /*3b9b0*/  STL.64 [R1+0xd08], R214 ;  /* 0x000d08d601007387 */ /* 0x0003e40000100a00 */
[C---:B-1----:R-:W-:Y:S02]  /*3b9c0*/  IMAD.WIDE R12, R4.reuse, 0x4, R220 ;  /* 0x00000004040c7825 */ /* 0x042fe400078e02dc */
[----:B------:R-:W2:Y:S04]  /*3b9d0*/  LDL.LU.64 R220, [R1+0x650] ;  /* 0x0006500001dc7983 */ /* 0x000ea80000300a00 */
[----:B------:R-:W-:Y:S04]  /*3b9e0*/  LDGSTS.E [R15+-0x69600], desc[UR4][R214.64], P3 ;  /* 0x96a00000d60f7fae */ /* 0x000fe80009921844 */
[----:B------:R-:W-:Y:S04]  /*3b9f0*/  STL.64 [R1+0xce8], R212 ;  /* 0x000ce8d401007387 */ /* 0x000fe80000100a00 */
[----:B------:R-:W-:Y:S04]  /*3ba00*/  LDGSTS.E [R14+-0x69200], desc[UR4][R212.64], P3 ;  /* 0x96e00000d40e7fae */ /* 0x000fe80009921844 */
[----:B------:R1:W-:Y:S04]  /*3ba10*/  STL.64 [R1+0xcc8], R12 ;  /* 0x000cc80c01007387 */ /* 0x0003e80000100a00 */
[----:B------:R1:W-:Y:S04]  /*3ba20*/  LDGSTS.E [R7+-0x68e00], desc[UR4][R12.64], P3 ;  /* 0x972000000c077fae */ /* 0x0003e80009921844 */
[----:B------:R-:W2:Y:S01]  /*3ba30*/  LDL.LU.64 R214, [R1+0x648] ;  /* 0x0006480001d67983 */ /* 0x000ea20000300a00 */
[----:B------:R-:W-:-:S05]  /*3ba40*/  IMAD.WIDE R10, R4, 0x4, R218 ;  /* 0x00000004040a7825 */ /* 0x000fca00078e02da */
[----:B------:R3:W-:Y:S04]  /*3ba50*/  STL.64 [R1+0xca8], R10 ;  /* 0x000ca80a01007387 */ /* 0x0007e80000100a00 */
[----:B------:R3:W-:Y:S01]  /*3ba60*/  LDGSTS.E [R252+-0x68a00], desc[UR4][R10.64], P3 ;  /* 0x976000000afc7fae */ /* 0x0007e20009921844 */
[----:B-1----:R-:W-:-:S05]  /*3ba70*/  IMAD.WIDE R12, R4, 0x4, R210 ;  /* 0x00000004040c7825 */ /* 0x002fca00078e02d2 */
        /* <DEDUP_REMOVED lines=10> */
[----:B------:R-:W-:-:S03]  /*3bb20*/  IMAD.WIDE R10, R4, 0x4, R216 ;  /* 0x00000004040a7825 */ /* 0x000fc600078e02d8 */
        /* <DEDUP_REMOVED lines=9> */
[----:B------:R-:W-:-:S03]  /*3bbc0*/  VIADD R15, R0, 0x200000 ;  /* 0x00200000000f7836 */ /* 0x000fc60000000000 */
[----:B------:R1:W-:Y:S01]  /*3bbd0*/  STL.64 [R1+0x1400], R212 ;  /* 0x001400d401007387 */ /* 0x0003e20000100a00 */
[----:B------:R-:W-:-:S03]  /*3bbe0*/  IADD3 R14, R0, 0x200000, RZ ;  /* 0x00200000000e7810 */ /* 0x000fc60007ffe0ff */
[----:B------:R1:W-:Y:S02]  /*3bbf0*/  LDGSTS.E [R252+-0x7f900], desc[UR4][R10.64], P3 ;  /* 0x807000000afc7fae */ /* 0x0003e40009921844 */
[C---:B-1----:R-:W-:Y:S02]  /*3bc00*/  IMAD.WIDE R12, R4.reuse, 0x4, R220 ;  /* 0x00000004040c7825 */ /* 0x042fe400078e02dc */
[----:B------:R1:W-:Y:S04]  /*3bc10*/  LDGSTS.E [R15+-0x7f500], desc[UR4][R212.64], P3 ;  /* 0x80b00000d40f7fae */ /* 0x0003e80009921844 */
[----:B------:R-:W2:Y:S04]  /*3bc20*/  LDL.LU.64 R220, [R1+0x610] ;  /* 0x0006100001dc7983 */ /* 0x000ea80000300a00 */
[----:B------:R3:W-:Y:S01]  /*3bc30*/  STL.64 [R1+0x13e0], R210 ;  /* 0x0013e0d201007387 */ /* 0x0007e20000100a00 */
[----:B------:R-:W-:-:S03]  /*3bc40*/  IMAD.WIDE R10, R4, 0x4, R214 ;  /* 0x00000004040a7825 */ /* 0x000fc600078e02d6 */
[----:B------:R3:W-:Y:S04]  /*3bc50*/  STL.64 [R1+0x13c0], R12 ;  /* 0x0013c00c01007387 */ /* 0x0007e80000100a00 */
[----:B------:R-:W2:Y:S04]  /*3bc60*/  LDL.LU.64 R214, [R1+0x608] ;  /* 0x0006080001d67983 */ /* 0x000ea80000300a00 */
[----:B------:R3:W-:Y:S04]  /*3bc70*/  LDGSTS.E [R14+-0x7f100], desc[UR4][R210.64], P3 ;  /* 0x80f00000d20e7fae */ /* 0x0007e80009921844 */
[----:B------:R3:W-:Y:S04]  /*3bc80*/  STL.64 [R1+0x13a0], R10 ;  /* 0x0013a00a01007387 */ /* 0x0007e80000100a00 */
[----:B------:R3:W-:Y:S04]  /*3bc90*/  LDGSTS.E [R7+-0x7ed00], desc[UR4][R12.64], P3 ;  /* 0x813000000c077fae */ /* 0x0007e80009921844 */
[----:B------:R3:W-:Y:S01]  /*3bca0*/  LDGSTS.E [R252+-0x7e900], desc[UR4][R10.64], P3 ;  /* 0x817000000afc7fae */ /* 0x0007e20009921844 */
[----:B-1----:R-:W-:-:S03]  /*3bcb0*/  IMAD.WIDE R212, R4, 0x4, R202 ;  /* 0x0000000404d47825 */ /* 0x002fc600078e02ca */
[----:B------:R-:W2:Y:S04]  /*3bcc0*/  LDL.LU.64 R202, [R1+0x600] ;  /* 0x0006000001ca7983 */ /* 0x000ea80000300a00 */
[----:B------:R4:W-:Y:S01]  /*3bcd0*/  LDGSTS.E [R15+-0x7e500], desc[UR4][R212.64], P3 ;  /* 0x81b00000d40f7fae */ /* 0x0009e20009921844 */
[----:B---3--:R-:W-:-:S03]  /*3bce0*/  IMAD.WIDE R210, R4, 0x4, R208 ;  /* 0x0000000404d27825 */ /* 0x008fc600078e02d0 */
[----:B------:R-:W3:Y:S04]  /*3bcf0*/  LDL.LU.64 R208, [R1+0x5f8] ;  /* 0x0005f80001d07983 */ /* 0x000ee80000300a00 */
[----:B------:R4:W-:Y:S01]  /*3bd00*/  STL.64 [R1+0x1380], R212 ;  /* 0x001380d401007387 */ /* 0x0009e20000100a00 */
[----:B------:R-:W-:-:S03]  /*3bd10*/  IMAD.WIDE R12, R4, 0x4, R218 ;  /* 0x00000004040c7825 */ /* 0x000fc600078e02da */
        /* <DEDUP_REMOVED lines=14> */
[----:B------:R3:W-:Y:S04]  /*3be00*/  STL.64 [R1+0x12e0], R210 ;  /* 0x0012e0d201007387 */ /* 0x0007e80000100a00 */
[----:B------:R-:W2:Y:S04]  /*3be10*/  LDL.LU.64 R222, [R1+0x5d0] ;  /* 0x0005d00001de7983 */ /* 0x000ea80000300a00 */
[----:B------:R3:W-:Y:S04]  /*3be20*/  LDGSTS.E [R15+-0x7d500], desc[UR4][R212.64], P3 ;  /* 0x82b00000d40f7fae */ /* 0x0007e80009921844 */
[----:B------:R-:W-:Y:S01]  /*3be30*/  LDGSTS.E [R14+-0x7d100], desc[UR4][R210.64], P3 ;  /* 0x82f00000d20e7fae */ /* 0x000fe20009921844 */
[----:B-1----:R-:W-:-:S05]  /*3be40*/  IMAD.WIDE R12, R4, 0x4, R220 ;  /* 0x00000004040c7825 */ /* 0x002fca00078e02dc */
[----:B------:R1:W-:Y:S04]  /*3be50*/  STL.64 [R1+0x12c0], R12 ;  /* 0x0012c00c01007387 */ /* 0x0003e80000100a00 */
[----:B------:R1:W-:Y:S01]  /*3be60*/  LDGSTS.E [R7+-0x7cd00], desc[UR4][R12.64], P3 ;  /* 0x833000000c077fae */ /* 0x0003e20009921844 */
[----:B------:R-:W-:-:S05]  /*3be70*/  IMAD.WIDE R10, R4, 0x4, R214 ;  /* 0x00000004040a7825 */ /* 0x000fca00078e02d6 */
        /* <DEDUP_REMOVED lines=8> */
[----:B------:R-:W-:Y:S04]  /*3bf00*/  STL.64 [R1+0x1280], R214 ;  /* 0x001280d601007387 */ /* 0x000fe80000100a00 */
[----:B------:R-:W3:Y:S01]  /*3bf10*/  LDL.LU.64 R210, [R1+0x5b0] ;  /* 0x0005b00001d27983 */ /* 0x000ee20000300a00 */
[----:B-1----:R-:W-:-:S03]  /*3bf20*/  IMAD.WIDE R12, R4, 0x4, R218 ;  /* 0x00000004040c7825 */ /* 0x002fc600078e02da */
[----:B------:R1:W-:Y:S04]  /*3bf30*/  STL.64 [R1+0x1260], R212 ;  /* 0x001260d401007387 */ /* 0x0003e80000100a00 */
[----:B------:R2:W-:Y:S04]  /*3bf40*/  STL.64 [R1+0x1240], R12 ;  /* 0x0012400c01007387 */ /* 0x0005e80000100a00 */
[----:B------:R-:W-:Y:S04]  /*3bf50*/  LDGSTS.E [R14+-0x7c100], desc[UR4][R212.64], P3 ;  /* 0x83f00000d40e7fae */ /* 0x000fe80009921844 */
[----:B------:R2:W-:Y:S01]  /*3bf60*/  LDGSTS.E [R7+-0x7bd00], desc[UR4][R12.64], P3 ;  /* 0x843000000c077fae */ /* 0x0005e20009921844 */
[----:B------:R-:W-:-:S05]  /*3bf70*/  IMAD.WIDE R10, R4, 0x4, R216 ;  /* 0x00000004040a7825 */ /* 0x000fca00078e02d8 */
[----:B------:R2:W-:Y:S04]  /*3bf80*/  STL.64 [R1+0x1220], R10 ;  /* 0x0012200a01007387 */ /* 0x0005e80000100a00 */
[----:B-1----:R-:W3:Y:S04]  /*3bf90*/  LDL.LU.64 R212, [R1+0x5a8] ;  /* 0x0005a80001d47983 */ /* 0x002ee80000300a00 */
[----:B------:R1:W-:Y:S01]  /*3bfa0*/  LDGSTS.E [R252+-0x7b900], desc[UR4][R10.64], P3 ;  /* 0x847000000afc7fae */ /* 0x0003e20009921844 */
[----:B----4-:R-:W-:-:S03]  /*3bfb0*/  IMAD.WIDE R218, R4, 0x4, R206 ;  /* 0x0000000404da7825 */ /* 0x010fc600078e02ce */
[----:B------:R-:W4:Y:S01]  /*3bfc0*/  LDL.LU.64 R206, [R1+0x5a0] ;  /* 0x0005a00001ce7983 */ /* 0x000f220000300a00 */
[----:B--2---:R-:W-:-:S03]  /*3bfd0*/  IMAD.WIDE R214, R4, 0x4, R204 ;  /* 0x0000000404d67825 */ /* 0x004fc600078e02cc */
[----:B------:R-:W2:Y:S04]  /*3bfe0*/  LDL.LU.64 R204, [R1+0x598] ;  /* 0x0005980001cc7983 */ /* 0x000ea80000300a00 */
[----:B------:R-:W-:Y:S04]  /*3bff0*/  STL.64 [R1+0x1200], R218 ;  /* 0x001200da01007387 */ /* 0x000fe80000100a00 */
[----:B------:R-:W2:Y:S01]  /*3c000*/  LDL.LU.64 R216, [R1+0x590] ;  /* 0x0005900001d87983 */ /* 0x000ea20000300a00 */
[----:B------:R-:W-:-:S03]  /*3c010*/  IMAD.WIDE R12, R4, 0x4, R222 ;  /* 0x00000004040c7825 */ /* 0x000fc600078e02de */
[----:B------:R1:W-:Y:S04]  /*3c020*/  STL.64 [R1+0x11e0], R214 ;  /* 0x0011e0d601007387 */ /* 0x0003e80000100a00 */
[----:B------:R-:W-:Y:S04]  /*3c030*/  LDGSTS.E [R15+-0x7b500], desc[UR4][R218.64], P3 ;  /* 0x84b00000da0f7fae */ /* 0x000fe80009921844 */
[----:B------:R3:W-:Y:S04]  /*3c040*/  STL.64 [R1+0x11c0], R12 ;  /* 0x0011c00c01007387 */ /* 0x0007e80000100a00 */
[----:B------:R-:W-:Y:S04]  /*3c050*/  LDGSTS.E [R14+-0x7b100], desc[UR4][R214.64], P3 ;  /* 0x84f00000d60e7fae */ /* 0x000fe80009921844 */
[----:B------:R3:W-:Y:S01]  /*3c060*/  LDGSTS.E [R7+-0x7ad00], desc[UR4][R12.64], P3 ;  /* 0x853000000c077fae */ /* 0x0007e20009921844 */
[----:B-1----:R-:W-:-:S05]  /*3c070*/  IMAD.WIDE R10, R4, 0x4, R220 ;  /* 0x00000004040a7825 */ /* 0x002fca00078e02dc */
[----:B------:R1:W-:Y:S04]  /*3c080*/  STL.64 [R1+0x11a0], R10 ;  /* 0x0011a00a01007387 */ /* 0x0003e80000100a00 */
[----:B------:R-:W2:Y:S04]  /*3c090*/  LDL.LU.64 R214, [R1+0x588] ;  /* 0x0005880001d67983 */ /* 0x000ea80000300a00 */
[----:B------:R1:W-:Y:S01]  /*3c0a0*/  LDGSTS.E [R252+-0x7a900], desc[UR4][R10.64], P3 ;  /* 0x857000000afc7fae */ /* 0x0003e20009921844 */
[----:B------:R-:W-:-:S03]  /*3c0b0*/  IMAD.WIDE R220, R4, 0x4, R202 ;  /* 0x0000000404dc7825 */ /* 0x000fc600078e02ca */
[----:B------:R-:W2:Y:S04]  /*3c0c0*/  LDL.LU.64 R202, [R1+0x580] ;  /* 0x0005800001ca7983 */ /* 0x000ea80000300a00 */
[----:B------:R-:W-:Y:S04]  /*3c0d0*/  STL.64 [R1+0x1180], R220 ;  /* 0x001180dc01007387 */ /* 0x000fe80000100a00 */
[----:B------:R-:W-:Y:S01]  /*3c0e0*/  LDGSTS.E [R15+-0x7a500], desc[UR4][R220.64], P3 ;  /* 0x85b00000dc0f7fae */ /* 0x000fe20009921844 */
[----:B---3--:R-:W-:-:S05]  /*3c0f0*/  IMAD.WIDE R208, R4, 0x4, R208 ;  /* 0x0000000404d07825 */ /* 0x008fca00078e02d0 */
[----:B------:R-:W-:Y:S01]  /*3c100*/  LDGSTS.E [R14+-0x7a100], desc[UR4][R208.64], P3 ;  /* 0x85f00000d00e7fae */ /* 0x000fe20009921844 */
[----:B------:R-:W-:-:S03]  /*3c110*/  IMAD.WIDE R12, R4, 0x4, R210 ;  /* 0x00000004040c7825 */ /* 0x000fc600078e02d2 */
[----:B------:R-:W3:Y:S04]  /*3c120*/  LDL.LU.64 R210, [R1+0x578] ;  /* 0x0005780001d27983 */ /* 0x000ee80000300a00 */
[----:B------:R-:W3:Y:S04]  /*3c130*/  LDL.LU.64 R218, [R1+0x570] ;  /* 0x0005700001da7983 */ /* 0x000ee80000300a00 */
[----:B------:R1:W-:Y:S04]  /*3c140*/  STL.64 [R1+0x1160], R208 ;  /* 0x001160d001007387 */ /* 0x0003e80000100a00 */
[----:B------:R-:W-:Y:S04]  /*3c150*/  STL.64 [R1+0x1140], R12 ;  /* 0x0011400c01007387 */ /* 0x000fe80000100a00 */
[----:B------:R-:W-:Y:S01]  /*3c160*/  LDGSTS.E [R7+-0x79d00], desc[UR4][R12.64], P3 ;  /* 0x863000000c077fae */ /* 0x000fe20009921844 */
[----:B-1----:R-:W-:-:S03]  /*3c170*/  IMAD.WIDE R10, R4, 0x4, R212 ;  /* 0x00000004040a7825 */ /* 0x002fc600078e02d4 */
[----:B------:R-:W3:Y:S04]  /*3c180*/  LDL.LU.64 R212, [R1+0x568] ;  /* 0x0005680001d47983 */ /* 0x000ee80000300a00 */
[----:B------:R2:W-:Y:S04]  /*3c190*/  STL.64 [R1+0x1120], R10 ;  /* 0x0011200a01007387 */ /* 0x0005e80000100a00 */
[----:B------:R-:W3:Y:S04]  /*3c1a0*/  LDL.LU.64 R208, [R1+0x560] ;  /* 0x0005600001d07983 */ /* 0x000ee80000300a00 */
[----:B------:R2:W-:Y:S01]  /*3c1b0*/  LDGSTS.E [R252+-0x79900], desc[UR4][R10.64], P3 ;  /* 0x867000000afc7fae */ /* 0x0005e20009921844 */
[----:B----4-:R-:W-:-:S05]  /*3c1c0*/  IMAD.WIDE R206, R4, 0x4, R206 ;  /* 0x0000000404ce7825 */ /* 0x010fca00078e02ce */
[----:B------:R-:W-:Y:S04]  /*3c1d0*/  STL.64 [R1+0x1100], R206 ;  /* 0x001100ce01007387 */ /* 0x000fe80000100a00 */
[----:B------:R-:W4:Y:S01]  /*3c1e0*/  LDL.LU.64 R220, [R1+0x558] ;  /* 0x0005580001dc7983 */ /* 0x000f220000300a00 */
[----:B--2---:R-:W-:-:S03]  /*3c1f0*/  IMAD.WIDE R10, R4, 0x4, R216 ;  /* 0x00000004040a7825 */ /* 0x004fc600078e02d8 */
[----:B------:R-:W-:Y:S04]  /*3c200*/  LDGSTS.E [R15+-0x79500], desc[UR4][R206.64], P3 ;  /* 0x86b00000ce0f7fae */ /* 0x000fe80009921844 */
[----:B------:R-:W2:Y:S01]  /*3c210*/  LDL.LU.64 R216, [R1+0x550] ;  /* 0x0005500001d87983 */ /* 0x000ea20000300a00 */
[----:B------:R-:W-:-:S05]  /*3c220*/  IMAD.WIDE R204, R4, 0x4, R204 ;  /* 0x0000000404cc7825 */ /* 0x000fca00078e02cc */
[----:B------:R-:W-:Y:S04]  /*3c230*/  STL.64 [R1+0x10e0], R204 ;  /* 0x0010e0cc01007387 */ /* 0x000fe80000100a00 */
[----:B------:R1:W-:Y:S04]  /*3c240*/  STL.64 [R1+0x10c0], R10 ;  /* 0x0010c00a01007387 */ /* 0x0003e80000100a00 */
[----:B------:R-:W-:Y:S04]  /*3c250*/  LDGSTS.E [R14+-0x79100], desc[UR4][R204.64], P3 ;  /* 0x86f00000cc0e7fae */ /* 0x000fe80009921844 */
[----:B------:R1:W-:Y:S02]  /*3c260*/  LDGSTS.E [R7+-0x78d00], desc[UR4][R10.64], P3 ;  /* 0x873000000a077fae */ /* 0x0003e40009921844 */
[----:B-1----:R-:W-:-:S02]  /*3c270*/  VIADD R11, R0, 0x200000 ;  /* 0x00200000000b7836 */ /* 0x002fc40000000000 */
[----:B------:R-:W-:Y:S02]  /*3c280*/  IMAD.WIDE R12, R4, 0x4, R214 ;  /* 0x00000004040c7825 */ /* 0x000fe400078e02d6 */
[----:B------:R-:W2:Y:S02]  /*3c290*/  LDL.LU.64 R214, [R1+0x548] ;  /* 0x0005480001d67983 */ /* 0x000ea40000300a00 */
[----:B------:R-:W-:Y:S02]  /*3c2a0*/  VIADD R10, R0, 0x200000 ;  /* 0x00200000000a7836 */ /* 0x000fe40000000000 */
[----:B------:R-:W-:Y:S04]  /*3c2b0*/  STL.64 [R1+0x10a0], R12 ;  /* 0x0010a00c01007387 */ /* 0x000fe80000100a00 */
[----:B------:R-:W2:Y:S01]  /*3c2c0*/  LDL.LU.64 R206, [R1+0x540] ;  /* 0x0005400001ce7983 */ /* 0x000ea20000300a00 */
[----:B------:R-:W-:-:S03]  /*3c2d0*/  IMAD.WIDE R202, R4, 0x4, R202 ;  /* 0x0000000404ca7825 */ /* 0x000fc600078e02ca */
[----:B------:R-:W2:Y:S04]  /*3c2e0*/  LDL.LU.64 R204, [R1+0x538] ;  /* 0x0005380001cc7983 */ /* 0x000ea80000300a00 */
[----:B------:R1:W-:Y:S04]  /*3c2f0*/  LDGSTS.E [R252+-0x78900], desc[UR4][R12.64], P3 ;  /* 0x877000000cfc7fae */ /* 0x0003e80009921844 */
[----:B------:R1:W-:Y:S04]  /*3c300*/  STL.64 [R1+0x1080], R202 ;  /* 0x001080ca01007387 */ /* 0x0003e80000100a00 */
[----:B------:R-:W-:Y:S01]  /*3c310*/  LDGSTS.E [R11+-0x78500], desc[UR4][R202.64], P3 ;  /* 0x87b00000ca0b7fae */ /* 0x000fe20009921844 */
[----:B---3--:R-:W-:-:S05]  /*3c320*/  IMAD.WIDE R210, R4, 0x4, R210 ;  /* 0x0000000404d27825 */ /* 0x008fca00078e02d2 */
[----:B------:R3:W-:Y:S01]  /*3c330*/  STL.64 [R1+0x1060], R210 ;  /* 0x001060d201007387 */ /* 0x0007e20000100a00 */
[----:B------:R-:W-:-:S03]  /*3c340*/  IMAD.WIDE R14, R4, 0x4, R218 ;  /* 0x00000004040e7825 */ /* 0x000fc600078e02da */
[----:B-1----:R-:W2:Y:S04]  /*3c350*/  LDL.LU.64 R202, [R1+0x530] ;  /* 0x0005300001ca7983 */ /* 0x002ea80000300a00 */
[----:B------:R1:W-:Y:S01]  /*3c360*/  LDGSTS.E [R10+-0x78100], desc[UR4][R210.64], P3 ;  /* 0x87f00000d20a7fae */ /* 0x0003e20009921844 */
[C---:B------:R-:W-:Y:S02]  /*3c370*/  VIADD R223, R0.reuse, 0x200000 ;  /* 0x0020000000df7836 */ /* 0x040fe40000000000 */
[----:B------:R-:W-:Y:S01]  /*3c380*/  VIADD R222, R0, 0x200000 ;  /* 0x0020000000de7836 */ /* 0x000fe20000000000 */
[----:B------:R-:W-:Y:S04]  /*3c390*/  LDGSTS.E [R7+-0x6fd00], desc[UR4][R14.64], P3 ;  /* 0x903000000e077fae */ /* 0x000fe80009921844 */
[----:B---3--:R-:W3:Y:S01]  /*3c3a0*/  LDL.LU.64 R210, [R1+0x528] ;  /* 0x0005280001d27983 */ /* 0x008ee20000300a00 */
[----:B------:R-:W-:-:S03]  /*3c3b0*/  IMAD.WIDE R12, R4, 0x4, R212 ;  /* 0x00000004040c7825 */ /* 0x000fc600078e02d4 */
[----:B------:R-:W3:Y:S04]  /*3c3c0*/  LDL.LU.64 R212, [R1+0x520] ;  /* 0x0005200001d47983 */ /* 0x000ee80000300a00 */
[----:B------:R-:W3:Y:S01]  /*3c3d0*/  LDL.LU.64 R218, [R1+0x518] ;  /* 0x0005180001da7983 */ /* 0x000ee20000300a00 */
[----:B-1----:R-:W-:-:S03]  /*3c3e0*/  IMAD.WIDE R10, R4, 0x4, R208 ;  /* 0x00000004040a7825 */ /* 0x002fc600078e02d0 */
[----:B------:R-:W3:Y:S04]  /*3c3f0*/  LDL.LU.64 R208, [R1+0x510] ;  /* 0x0005100001d07983 */ /* 0x000ee80000300a00 */
[----:B------:R-:W-:Y:S04]  /*3c400*/  LDGSTS.E [R252+-0x6f900], desc[UR4][R12.64], P3 ;  /* 0x907000000cfc7fae */ /* 0x000fe80009921844 */
[----:B------:R-:W-:Y:S01]  /*3c410*/  LDGSTS.E [R223+-0x6f500], desc[UR4][R10.64], P3 ;  /* 0x90b000000adf7fae */ /* 0x000fe20009921844 */
[----:B----4-:R-:W-:-:S05]  /*3c420*/  IMAD.WIDE R224, R4, 0x4, R220 ;  /* 0x0000000404e07825 */ /* 0x010fca00078e02dc */
[----:B------:R1:W-:Y:S01]  /*3c430*/  LDGSTS.E [R222+-0x6f100], desc[UR4][R224.64], P3 ;  /* 0x90f00000e0de7fae */ /* 0x0003e20009921844 */
[----:B--2---:R-:W-:-:S03]  /*3c440*/  IMAD.WIDE R220, R4, 0x4, R216 ;  /* 0x0000000404dc7825 */ /* 0x004fc600078e02d8 */
[----:B------:R-:W2:Y:S04]  /*3c450*/  LDL.LU.64 R216, [R1+0x508] ;  /* 0x0005080001d87983 */ /* 0x000ea80000300a00 */
[----:B------:R1:W-:Y:S04]  /*3c460*/  STL.64 [R1+0xfe0], R224 ;  /* 0x000fe0e001007387 */ /* 0x0003e80000100a00 */
[----:B------:R4:W-:Y:S04]  /*3c470*/  STL.64 [R1+0xfc0], R220 ;  /* 0x000fc0dc01007387 */ /* 0x0009e80000100a00 */
[----:B------:R-:W-:Y:S01]  /*3c480*/  LDGSTS.E [R7+-0x6ed00], desc[UR4][R220.64], P3 ;  /* 0x91300000dc077fae */ /* 0x000fe20009921844 */
[----:B------:R-:W-:-:S05]  /*3c490*/  IMAD.WIDE R214, R4, 0x4, R214 ;  /* 0x0000000404d67825 */ /* 0x000fca00078e02d6 */
[----:B------:R4:W-:Y:S01]  /*3c4a0*/  STL.64 [R1+0xfa0], R214 ;  /* 0x000fa0d601007387 */ /* 0x0009e20000100a00 */
[----:B------:R-:W-:-:S03]  /*3c4b0*/  IMAD.WIDE R226, R4, 0x4, R206 ;  /* 0x0000000404e27825 */ /* 0x000fc600078e02ce */
[----:B------:R-:W-:Y:S01]  /*3c4c0*/  LDGSTS.E [R252+-0x6e900], desc[UR4][R214.64], P3 ;  /* 0x91700000d6fc7fae */ /* 0x000fe20009921844 */
[----:B-1----:R-:W-:-:S03]  /*3c4d0*/  IMAD.WIDE R224, R4, 0x4, R204 ;  /* 0x0000000404e07825 */ /* 0x002fc600078e02cc */
[----:B----4-:R-:W4:Y:S04]  /*3c4e0*/  LDL.LU.64 R220, [R1+0x500] ;  /* 0x0005000001dc7983 */ /* 0x010f280000300a00 */
[----:B------:R-:W-:Y:S04]  /*3c4f0*/  LDGSTS.E [R223+-0x6e500], desc[UR4][R226.64], P3 ;  /* 0x91b00000e2df7fae */ /* 0x000fe80009921844 */
[----:B------:R-:W4:Y:S04]  /*3c500*/  LDL.LU.64 R214, [R1+0x4f8] ;  /* 0x0004f80001d67983 */ /* 0x000f280000300a00 */
[----:B------:R-:W-:Y:S04]  /*3c510*/  STL.64 [R1+0xf80], R226 ;  /* 0x000f80e201007387 */ /* 0x000fe80000100a00 */
[----:B------:R-:W4:Y:S04]  /*3c520*/  LDL.LU.64 R204, [R1+0x4f0] ;  /* 0x0004f00001cc7983 */ /* 0x000f280000300a00 */
[----:B------:R-:W-:Y:S04]  /*3c530*/  STL.64 [R1+0xf60], R224 ;  /* 0x000f60e001007387 */ /* 0x000fe80000100a00 */
[----:B------:R-:W-:Y:S01]  /*3c540*/  LDGSTS.E [R222+-0x6e100], desc[UR4][R224.64], P3 ;  /* 0x91f00000e0de7fae */ /* 0x000fe20009921844 */
[----:B------:R-:W-:-:S03]  /*3c550*/  IMAD.WIDE R202, R4, 0x4, R202 ;  /* 0x0000000404ca7825 */ /* 0x000fc600078e02ca */
[----:B------:R-:W4:Y:S04]  /*3c560*/  LDL.LU.64 R206, [R1+0x4e8] ;  /* 0x0004e80001ce7983 */ /* 0x000f280000300a00 */
[----:B------:R1:W-:Y:S04]  /*3c570*/  STL.64 [R1+0xf40], R202 ;  /* 0x000f40ca01007387 */ /* 0x0003e80000100a00 */
[----:B------:R1:W-:Y:S01]  /*3c580*/  LDGSTS.E [R7+-0x6dd00], desc[UR4][R202.64], P3 ;  /* 0x92300000ca077fae */ /* 0x0003e20009921844 */
[----:B---3--:R-:W-:-:S04]  /*3c590*/  IMAD.WIDE R210, R4, 0x4, R210 ;  /* 0x0000000404d27825 */ /* 0x008fc800078e02d2 */
[C---:B-1----:R-:W-:Y:S01]  /*3c5a0*/  VIADD R202, R0.reuse, 0x200000 ;  /* 0x0020000000ca7836 */ /* 0x042fe20000000000 */
[----:B------:R1:W-:Y:S04]  /*3c5b0*/  STL.64 [R1+0xf20], R210 ;  /* 0x000f20d201007387 */ /* 0x0003e80000100a00 */
[----:B------:R1:W-:Y:S02]  /*3c5c0*/  LDGSTS.E [R252+-0x6d900], desc[UR4][R210.64], P3 ;  /* 0x92700000d2fc7fae */ /* 0x0003e40009921844 */
[----:B-1----:R-:W-:Y:S02]  /*3c5d0*/  VIADD R210, R0, 0x200000 ;  /* 0x0020000000d27836 */ /* 0x002fe40000000000 */
[----:B------:R-:W-:-:S04]  /*3c5e0*/  IMAD.WIDE R212, R4, 0x4, R212 ;  /* 0x0000000404d47825 */ /* 0x000fc800078e02d4 */
[C---:B------:R-:W-:Y:S01]  /*3c5f0*/  IMAD.WIDE R224, R4.reuse, 0x4, R218 ;  /* 0x0000000404e07825 */ /* 0x040fe200078e02da */
[----:B------:R1:W-:Y:S03]  /*3c600*/  STL.64 [R1+0xf00], R212 ;  /* 0x000f00d401007387 */ /* 0x0003e60000100a00 */
[C---:B------:R-:W-:Y:S01]  /*3c610*/  IMAD.WIDE R208, R4.reuse, 0x4, R208 ;  /* 0x0000000404d07825 */ /* 0x040fe200078e02d0 */
[----:B------:R-:W-:Y:S04]  /*3c620*/  STL.64 [R1+0xee0], R224 ;  /* 0x000ee0e001007387 */ /* 0x000fe80000100a00 */
[----:B------:R3:W-:Y:S04]  /*3c630*/  STL.64 [R1+0xec0], R208 ;  /* 0x000ec0d001007387 */ /* 0x0007e80000100a00 */
[----:B------:R-:W-:Y:S04]  /*3c640*/  LDGSTS.E [R202+-0x6d500], desc[UR4][R212.64], P3 ;  /* 0x92b00000d4ca7fae */ /* 0x000fe80009921844 */
[----:B------:R-:W-:Y:S04]  /*3c650*/  LDGSTS.E [R210+-0x6d100], desc[UR4][R224.64], P3 ;  /* 0x92f00000e0d27fae */ /* 0x000fe80009921844 */
[----:B------:R3:W-:Y:S01]  /*3c660*/  LDGSTS.E [R7+-0x6cd00], desc[UR4][R208.64], P3 ;  /* 0x93300000d0077fae */ /* 0x0007e20009921844 */
[----:B--2---:R-:W-:-:S03]  /*3c670*/  IMAD.WIDE R222, R4, 0x4, R216 ;  /* 0x0000000404de7825 */ /* 0x004fc600078e02d8 */
[----:B------:R-:W2:Y:S04]  /*3c680*/  LDL.LU.64 R216, [R1+0x4e0] ;  /* 0x0004e00001d87983 */ /* 0x000ea80000300a00 */
[----:B------:R-:W2:Y:S04]  /*3c690*/  LDL.LU.64 R202, [R1+0x4d8] ;  /* 0x0004d80001ca7983 */ /* 0x000ea80000300a00 */
[----:B------:R-:W-:Y:S04]  /*3c6a0*/  STL.64 [R1+0xea0], R222 ;  /* 0x000ea0de01007387 */ /* 0x000fe80000100a00 */
[----:B------:R-:W2:Y:S04]  /*3c6b0*/  LDL.LU.64 R218, [R1+0x4d0] ;  /* 0x0004d00001da7983 */ /* 0x000ea80000300a00 */
[----:B-1----:R-:W2:Y:S04]  /*3c6c0*/  LDL.LU.64 R212, [R1+0x4c8] ;  /* 0x0004c80001d47983 */ /* 0x002ea80000300a00 */
[----:B------:R-:W2:Y:S01]  /*3c6d0*/  LDL.LU.64 R210, [R1+0x4c0] ;  /* 0x0004c00001d27983 */ /* 0x000ea20000300a00 */
[----:B---3--:R-:W-:-:S02]  /*3c6e0*/  VIADD R209, R0, 0x200000 ;  /* 0x0020000000d17836 */ /* 0x008fc40000000000 */
[----:B------:R-:W-:Y:S01]  /*3c6f0*/  VIADD R208, R0, 0x200000 ;  /* 0x0020000000d07836 */ /* 0x000fe20000000000 */
[----:B------:R-:W-:Y:S01]  /*3c700*/  LDGSTS.E [R252+-0x6c900], desc[UR4][R222.64], P3 ;  /* 0x93700000defc7fae */ /* 0x000fe20009921844 */
[----:B----4-:R-:W-:-:S04]  /*3c710*/  IMAD.WIDE R220, R4, 0x4, R220 ;  /* 0x0000000404dc7825 */ /* 0x010fc800078e02dc */
[C---:B------:R-:W-:Y:S01]  /*3c720*/  IMAD.WIDE R214, R4.reuse, 0x4, R214 ;  /* 0x0000000404d67825 */ /* 0x040fe200078e02d6 */
[----:B------:R1:W-:Y:S03]  /*3c730*/  STL.64 [R1+0xe80], R220 ;  /* 0x000e80dc01007387 */ /* 0x0003e60000100a00 */
[C---:B------:R-:W-:Y:S01]  /*3c740*/  IMAD.WIDE R204, R4.reuse, 0x4, R204 ;  /* 0x0000000404cc7825 */ /* 0x040fe200078e02cc */
[----:B------:R-:W-:Y:S04]  /*3c750*/  STL.64 [R1+0xe60], R214 ;  /* 0x000e60d601007387 */ /* 0x000fe80000100a00 */
[----:B------:R-:W-:Y:S01]  /*3c760*/  LDGSTS.E [R209+-0x6c500], desc[UR4][R220.64], P3 ;  /* 0x93b00000dcd17fae */ /* 0x000fe20009921844 */
[----:B------:R-:W-:-:S03]  /*3c770*/  IMAD.WIDE R206, R4, 0x4, R206 ;  /* 0x0000000404ce7825 */ /* 0x000fc600078e02ce */
[----:B------:R3:W-:Y:S04]  /*3c780*/  STL.64 [R1+0xe40], R204 ;  /* 0x000e40cc01007387 */ /* 0x0007e80000100a00 */
[----:B------:R4:W-:Y:S04]  /*3c790*/  LDGSTS.E [R208+-0x6c100], desc[UR4][R214.64], P3 ;  /* 0x93f00000d6d07fae */ /* 0x0009e80009921844 */
[----:B------:R3:W-:Y:S04]  /*3c7a0*/  STL.64 [R1+0xe20], R206 ;  /* 0x000e20ce01007387 */ /* 0x0007e80000100a00 */
[----:B------:R-:W-:Y:S04]  /*3c7b0*/  LDGSTS.E [R7+-0x6bd00], desc[UR4][R204.64], P3 ;  /* 0x94300000cc077fae */ /* 0x000fe80009921844 */
[----:B-1----:R-:W2:Y:S01]  /*3c7c0*/  LDL.LU.64 R220, [R1+0x4b8] ;  /* 0x0004b80001dc7983 */ /* 0x002ea20000300a00 */
[----:B----4-:R-:W1:Y:S03]  /*3c7d0*/  LDC R208, c[0x0][0x230] ;  /* 0x00008c00ffd07b82 */ /* 0x010e660000000800 */
[----:B------:R4:W-:Y:S04]  /*3c7e0*/  LDGSTS.E [R252+-0x6b900], desc[UR4][R206.64], P3 ;  /* 0x94700000cefc7fae */ /* 0x0009e80009921844 */
[----:B---3--:R-:W3:Y:S04]  /*3c7f0*/  LDL.LU.64 R204, [R1+0x4b0] ;  /* 0x0004b00001cc7983 */ /* 0x008ee80000300a00 */
[----:B------:R-:W3:Y:S04]  /*3c800*/  LDL.LU.64 R226, [R1+0x4a8] ;  /* 0x0004a80001e27983 */ /* 0x000ee80000300a00 */
[----:B------:R-:W3:Y:S01]  /*3c810*/  LDL.LU.64 R224, [R1+0x4a0] ;  /* 0x0004a00001e07983 */ /* 0x000ee20000300a00 */
[----:B----4-:R-:W-:-:S03]  /*3c820*/  VIADD R207, R0, 0x200000 ;  /* 0x0020000000cf7836 */ /* 0x010fc60000000000 */
[----:B------:R-:W4:Y:S01]  /*3c830*/  LDL.LU.64 R214, [R1+0x498] ;  /* 0x0004980001d67983 */ /* 0x000f220000300a00 */
[----:B------:R-:W-:Y:S02]  /*3c840*/  VIADD R206, R0, 0x200000 ;  /* 0x0020000000ce7836 */ /* 0x000fe40000000000 */
[----:B--2---:R-:W-:-:S04]  /*3c850*/  IMAD.WIDE R216, R4, 0x4, R216 ;  /* 0x0000000404d87825 */ /* 0x004fc800078e02d8 */
[C---:B------:R-:W-:Y:S01]  /*3c860*/  IMAD.WIDE R202, R4.reuse, 0x4, R202 ;  /* 0x0000000404ca7825 */ /* 0x040fe200078e02ca */
[----:B------:R2:W-:Y:S03]  /*3c870*/  STL.64 [R1+0xe00], R216 ;  /* 0x000e00d801007387 */ /* 0x0005e60000100a00 */
[C---:B------:R-:W-:Y:S01]  /*3c880*/  IMAD.WIDE R228, R4.reuse, 0x4, R218 ;  /* 0x0000000404e47825 */ /* 0x040fe200078e02da */
[----:B------:R1:W-:Y:S03]  /*3c890*/  STL.64 [R1+0xde0], R202 ;  /* 0x000de0ca01007387 */ /* 0x0003e60000100a00 */
[C---:B------:R-:W-:Y:S01]  /*3c8a0*/  IMAD.WIDE R212, R4.reuse, 0x4, R212 ;  /* 0x0000000404d47825 */ /* 0x040fe200078e02d4 */
[----:B------:R-:W-:Y:S03]  /*3c8b0*/  LDGSTS.E [R209+-0x6b500], desc[UR4][R216.64], P3 ;  /* 0x94b00000d8d17fae */ /* 0x000fe60009921844 */
[----:B------:R-:W-:Y:S01]  /*3c8c0*/  IMAD.WIDE R210, R4, 0x4, R210 ;  /* 0x0000000404d27825 */ /* 0x000fe200078e02d2 */
[----:B------:R-:W-:Y:S04]  /*3c8d0*/  STL.64 [R1+0xdc0], R228 ;  /* 0x000dc0e401007387 */ /* 0x000fe80000100a00 */
[----:B------:R-:W-:Y:S04]  /*3c8e0*/  LDGSTS.E [R207+-0x6b100], desc[UR4][R202.64], P3 ;  /* 0x94f00000cacf7fae */ /* 0x000fe80009921844 */
[----:B--2---:R-:W2:Y:S04]  /*3c8f0*/  LDL.LU.64 R216, [R1+0x490] ;  /* 0x0004900001d87983 */ /* 0x004ea80000300a00 */
[----:B------:R1:W-:Y:S04]  /*3c900*/  STL.64 [R1+0xda0], R212 ;  /* 0x000da0d401007387 */ /* 0x0003e80000100a00 */
[----:B------:R-:W2:Y:S04]  /*3c910*/  LDL.LU.64 R222, [R1+0x488] ;  /* 0x0004880001de7983 */ /* 0x000ea80000300a00 */
[----:B------:R1:W-:Y:S04]  /*3c920*/  STL.64 [R1+0xd80], R210 ;  /* 0x000d80d201007387 */ /* 0x0003e80000100a00 */
[----:B------:R-:W2:Y:S04]  /*3c930*/  LDL.LU.64 R218, [R1+0x480] ;  /* 0x0004800001da7983 */ /* 0x000ea80000300a00 */
[----:B-1----:R-:W2:Y:S04]  /*3c940*/  LDL.LU.64 R202, [R1+0x3298] ;  /* 0x0032980001ca7983 */ /* 0x002ea80000300a00 */
[----:B------:R-:W-:Y:S04]  /*3c950*/  LDGSTS.E [R206+-0x6ad00], desc[UR4][R228.64], P3 ;  /* 0x95300000e4ce7fae */ /* 0x000fe80009921844 */
[----:B------:R1:W-:Y:S04]  /*3c960*/  LDGSTS.E [R7+-0x6a900], desc[UR4][R212.64], P3 ;  /* 0x95700000d4077fae */ /* 0x0003e80009921844 */
[----:B------:R1:W-:Y:S04]  /*3c970*/  LDGSTS.E [R252+-0x6a500], desc[UR4][R210.64], P3 ;  /* 0x95b00000d2fc7fae */ /* 0x0003e80009921844 */
[----:B------:R-:W2:Y:S01]  /*3c980*/  LDL.LU.64 R206, [R1+0x478] ;  /* 0x0004780001ce7983 */ /* 0x000ea20000300a00 */
[----:B-1----:R-:W-:-:S02]  /*3c990*/  VIADD R212, R0, 0x200000 ;  /* 0x0020000000d47836 */ /* 0x002fc40000000000 */
[----:B------:R-:W-:Y:S01]  /*3c9a0*/  VIADD R211, R0, 0x200000 ;  /* 0x0020000000d37836 */ /* 0x000fe20000000000 */
[----:B------:R-:W1:Y:S01]  /*3c9b0*/  LDC R210, c[0x0][0x230] ;  /* 0x00008c00ffd27b82 */ /* 0x000e620000000800 */
[----:B------:R-:W-:-:S04]  /*3c9c0*/  IMAD.WIDE R220, R4, 0x4, R220 ;  /* 0x0000000404dc7825 */ /* 0x000fc800078e02dc */
[C---:B---3--:R-:W-:Y:S01]  /*3c9d0*/  IMAD.WIDE R204, R4.reuse, 0x4, R204 ;  /* 0x0000000404cc7825 */ /* 0x048fe200078e02cc */
[----:B------:R3:W-:Y:S03]  /*3c9e0*/  STL.64 [R1+0xd60], R220 ;  /* 0x000d60dc01007387 */ /* 0x0007e60000100a00 */
[C---:B------:R-:W-:Y:S01]  /*3c9f0*/  IMAD.WIDE R228, R4.reuse, 0x4, R226 ;  /* 0x0000000404e47825 */ /* 0x040fe200078e02e2 */
[----:B------:R1:W-:Y:S03]  /*3ca00*/  STL.64 [R1+0xd40], R204 ;  /* 0x000d40cc01007387 */ /* 0x0003e60000100a00 */
[C---:B------:R-:W-:Y:S01]  /*3ca10*/  IMAD.WIDE R226, R4.reuse, 0x4, R224 ;  /* 0x0000000404e27825 */ /* 0x040fe200078e02e0 */
[----:B------:R2:W-:Y:S03]  /*3ca20*/  STL.64 [R1+0xd20], R228 ;  /* 0x000d20e401007387 */ /* 0x0005e60000100a00 */
[----:B----4-:R-:W-:Y:S01]  /*3ca30*/  IMAD.WIDE R214, R4, 0x4, R214 ;  /* 0x0000000404d67825 */ /* 0x010fe200078e02d6 */
[----:B------:R-:W-:Y:S04]  /*3ca40*/  LDGSTS.E [R212+-0x6a100], desc[UR4][R220.64], P3 ;  /* 0x95f00000dcd47fae */ /* 0x000fe80009921844 */
[----:B------:R-:W4:Y:S04]  /*3ca50*/  LDL.LU.64 R224, [R1+0x470] ;  /* 0x0004700001e07983 */ /* 0x000f280000300a00 */
[----:B------:R2:W-:Y:S04]  /*3ca60*/  STL.64 [R1+0xd00], R226 ;  /* 0x000d00e201007387 */ /* 0x0005e80000100a00 */
[----:B------:R-:W-:Y:S04]  /*3ca70*/  LDGSTS.E [R7+-0x69d00], desc[UR4][R204.64], P3 ;  /* 0x96300000cc077fae */ /* 0x000fe80009921844 */
[----:B---3--:R-:W3:Y:S04]  /*3ca80*/  LDL.LU.64 R220, [R1+0x468] ;  /* 0x0004680001dc7983 */ /* 0x008ee80000300a00 */
[----:B------:R1:W-:Y:S04]  /*3ca90*/  LDGSTS.E [R211+-0x69900], desc[UR4][R228.64], P3 ;  /* 0x96700000e4d37fae */ /* 0x0003e80009921844 */
[----:B------:R-:W-:Y:S04]  /*3caa0*/  STL.64 [R1+0xce0], R214 ;  /* 0x000ce0d601007387 */ /* 0x000fe80000100a00 */
[----:B------:R-:W3:Y:S04]  /*3cab0*/  LDL.LU.64 R212, [R1+0x460] ;  /* 0x0004600001d47983 */ /* 0x000ee80000300a00 */
[----:B------:R2:W-:Y:S01]  /*3cac0*/  LDGSTS.E [R209+-0x69500], desc[UR4][R226.64], P3 ;  /* 0x96b00000e2d17fae */ /* 0x0005e20009921844 */
[----:B-1----:R-:W-:-:S03]  /*3cad0*/  VIADD R211, R208, 0xfffffebf ;  /* 0xfffffebfd0d37836 */ /* 0x002fc60000000000 */
[----:B------:R-:W3:Y:S01]  /*3cae0*/  LDL.LU.64 R204, [R1+0x3290] ;  /* 0x0032900001cc7983 */ /* 0x000ee20000300a00 */
[----:B------:R-:W-:-:S03]  /*3caf0*/  VIADD R208, R0, 0x200000 ;  /* 0x0020000000d07836 */ /* 0x000fc60000000000 */
[----:B------:R-:W5:Y:S04]  /*3cb00*/  LDL.LU R7, [R1+0x3288] ;  /* 0x0032880001077983 */ /* 0x000f680000300800 */
[----:B------:R1:W-:Y:S01]  /*3cb10*/  LDGSTS.E [R252+-0x69100], desc[UR4][R214.64], P3 ;  /* 0x96f00000d6fc7fae */ /* 0x0003e20009921844 */
[----:B--2---:R-:W-:-:S04]  /*3cb20*/  IMAD.WIDE R216, R4, 0x4, R216 ;  /* 0x0000000404d87825 */ /* 0x004fc800078e02d8 */
[C---:B------:R-:W-:Y:S01]  /*3cb30*/  IMAD.WIDE R228, R4.reuse, 0x4, R222 ;  /* 0x0000000404e47825 */ /* 0x040fe200078e02de */
[----:B------:R2:W-:Y:S04]  /*3cb40*/  STL.64 [R1+0xcc0], R216 ;  /* 0x000cc0d801007387 */ /* 0x0005e80000100a00 */
[----:B------:R-:W-:Y:S01]  /*3cb50*/  STL.64 [R1+0xca0], R228 ;  /* 0x000ca0e401007387 */ /* 0x000fe20000100a00 */
[----:B------:R-:W-:-:S03]  /*3cb60*/  IMAD.WIDE R226, R4, 0x4, R218 ;  /* 0x0000000404e27825 */ /* 0x000fc600078e02da */
[----:B------:R-:W3:Y:S04]  /*3cb70*/  LDL.LU.64 R222, [R1+0x458] ;  /* 0x0004580001de7983 */ /* 0x000ee80000300a00 */
[----:B------:R-:W-:Y:S04]  /*3cb80*/  STL.64 [R1+0xc98], R226 ;  /* 0x000c98e201007387 */ /* 0x000fe80000100a00 */
[----:B------:R-:W-:Y:S04]  /*3cb90*/  LDGSTS.E [R209+-0x68d00], desc[UR4][R216.64], P3 ;  /* 0x97300000d8d17fae */ /* 0x000fe80009921844 */
[----:B------:R-:W-:Y:S01]  /*3cba0*/  LDGSTS.E [R208+-0x68900], desc[UR4][R228.64], P3 ;  /* 0x97700000e4d07fae */ /* 0x000fe20009921844 */
[----:B------:R-:W-:-:S03]  /*3cbb0*/  IMAD.WIDE R206, R4, 0x4, R206 ;  /* 0x0000000404ce7825 */ /* 0x000fc600078e02ce */
[----:B--2---:R-:W2:Y:S04]  /*3cbc0*/  LDL.LU.64 R216, [R1+0x450] ;  /* 0x0004500001d87983 */ /* 0x004ea80000300a00 */
[----:B------:R1:W-:Y:S04]  /*3cbd0*/  STL.64 [R1+0xc90], R206 ;  /* 0x000c90ce01007387 */ /* 0x0003e80000100a00 */
[----:B------:R-:W2:Y:S04]  /*3cbe0*/  LDL.LU.64 R218, [R1+0x448] ;  /* 0x0004480001da7983 */ /* 0x000ea80000300a00 */
[----:B------:R-:W2:Y:S01]  /*3cbf0*/  LDL.LU.64 R208, [R1+0x440] ;  /* 0x0004400001d07983 */ /* 0x000ea20000300a00 */
[----:B-1----:R-:W-:-:S05]  /*3cc00*/  VIADD R214, R0, 0x200000 ;  /* 0x0020000000d67836 */ /* 0x002fca0000000000 */
[----:B------:R1:W-:Y:S04]  /*3cc10*/  LDGSTS.E [R214+-0x68500], desc[UR4][R226.64], P3 ;  /* 0x97b00000e2d67fae */ /* 0x0003e80009921844 */
[----:B------:R1:W-:Y:S04]  /*3cc20*/  LDGSTS.E [R252+-0x68100], desc[UR4][R206.64], P3 ;  /* 0x97f00000cefc7fae */ /* 0x0003e80009921844 */
[----:B------:R-:W0:Y:S01]  /*3cc30*/  LDGDEPBAR ;  /* 0x00000000000079af */ /* 0x000e220000000000 */
[----:B------:R-:W-:Y:S02]  /*3cc40*/  ISETP.GE.U32.AND P1, PT, R211, 0x7ffffe80, PT ;  /* 0x7ffffe80d300780c */ /* 0x000fe40003f26070 */
[----:B------:R-:W-:Y:S01]  /*3cc50*/  IADD3 R210, R210, -0x142, RZ ;  /* 0xfffffebed2d27810 */ /* 0x000fe20007ffe0ff */
[----:B------:R-:W-:-:S02]  /*3cc60*/  VIADD R211, R21, 0x100000 ;  /* 0x0010000015d37836 */ /* 0x000fc40000000000 */
[C---:B-1----:R-:W-:Y:S01]  /*3cc70*/  VIADD R214, R21.reuse, 0x100000 ;  /* 0x0010000015d67836 */ /* 0x042fe20000000000 */
[----:B------:R-:W-:Y:S01]  /*3cc80*/  ISETP.GE.U32.AND P2, PT, R210, 0x7ffffe7f, PT ;  /* 0x7ffffe7fd200780c */ /* 0x000fe20003f46070 */
[----:B------:R-:W-:Y:S01]  /*3cc90*/  VIADD R252, R21, 0x100000 ;  /* 0x0010000015fc7836 */ /* 0x000fe20000000000 */
[----:B------:R-:W1:Y:S08]  /*3cca0*/  LDC R206, c[0x0][0x230] ;  /* 0x00008c00ffce7b82 */ /* 0x000e700000000800 */
[----:B------:R-:W1:Y:S01]  /*3ccb0*/  LDC R207, c[0x0][0x230] ;  /* 0x00008c00ffcf7b82 */ /* 0x000e620000000800 */
[----:B----4-:R-:W-:-:S07]  /*3ccc0*/  IMAD.WIDE R224, R2, 0x4, R224 ;  /* 0x0000000402e07825 */ /* 0x010fce00078e02e0 */
[----:B------:R-:W-:Y:S01]  /*3ccd0*/  BAR.SYNC.DEFER_BLOCKING 0x0 ;  /* 0x0000000000007b1d */ /* 0x000fe20000010000 */
[----:B---3--:R-:W-:-:S05]  /*3cce0*/  IMAD.WIDE R220, R2, 0x4, R220 ;  /* 0x0000000402dc7825 */ /* 0x008fca00078e02dc */
[----:B------:R3:W-:Y:S04]  /*3ccf0*/  STL.64 [R1+0xc88], R224 ;  /* 0x000c88e001007387 */ /* 0x0007e80000100a00 */
[----:B------:R4:W-:Y:S01]  /*3cd00*/  STL.64 [R1+0xc58], R220 ;  /* 0x000c58dc01007387 */ /* 0x0009e20000100a00 */
[----:B------:R-:W-:-:S03]  /*3cd10*/  IMAD.WIDE R212, R2, 0x4, R212 ;  /* 0x0000000402d47825 */ /* 0x000fc600078e02d4 */
[----:B------:R-:W-:Y:S01]  /*3cd20*/  @!PT LDS RZ, [RZ] ;  /* 0x00000000fffff984 */ /* 0x000fe20000000800 */
[----:B------:R-:W-:Y:S01]  /*3cd30*/  @!PT LDS RZ, [RZ] ;  /* 0x00000000fffff984 */ /* 0x000fe20000000800 */
[----:B------:R-:W-:Y:S01]  /*3cd40*/  @!PT LDS RZ, [RZ] ;  /* 0x00000000fffff984 */ /* 0x000fe20000000800 */
[----:B------:R-:W-:Y:S04]  /*3cd50*/  LDGSTS.E [R211+-0x60000], desc[UR4][R224.64], !P1 ;  /* 0xa0000000e0d37fae */ /* 0x000fe8000c921844 */
[----:B------:R1:W-:Y:S04]  /*3cd60*/  STL.64 [R1+0xc50], R212 ;  /* 0x000c50d401007387 */ /* 0x0003e80000100a00 */
[----:B------:R-:W2:Y:S04]  /*3cd70*/  LDL.LU.64 R226, [R1+0x438] ;  /* 0x0004380001e27983 */ /* 0x000ea80000300a00 */
[----:B------:R-:W-:Y:S04]  /*3cd80*/  LDGSTS.E [R214+-0x5c000], desc[UR4][R220.64], !P1 ;  /* 0xa4000000dcd67fae */ /* 0x000fe8000c921844 */
[----:B---3--:R-:W3:Y:S04]  /*3cd90*/  LDL.LU.64 R224, [R1+0x430] ;  /* 0x0004300001e07983 */ /* 0x008ee80000300a00 */
[----:B------:R1:W-:Y:S04]  /*3cda0*/  LDGSTS.E [R252+-0x58000], desc[UR4][R212.64], !P1 ;  /* 0xa8000000d4fc7fae */ /* 0x0003e8000c921844 */
[----:B------:R-:W3:Y:S04]  /*3cdb0*/  LDL.LU.64 R210, [R1+0x428] ;  /* 0x0004280001d27983 */ /* 0x000ee80000300a00 */
[----:B----4-:R-:W4:Y:S01]  /*3cdc0*/  LDL.LU.64 R220, [R1+0x420] ;  /* 0x0004200001dc7983 */ /* 0x010f220000300a00 */
[----:B-1----:R-:W-:-:S02]  /*3cdd0*/  VIADD R213, R21, 0x100000 ;  /* 0x0010000015d57836 */ /* 0x002fc40000000000 */
[----:B------:R-:W-:Y:S02]  /*3cde0*/  VIADD R212, R21, 0x100000 ;  /* 0x0010000015d47836 */ /* 0x000fe40000000000 */
[----:B------:R-:W-:-:S05]  /*3cdf0*/  IMAD.WIDE R222, R2, 0x4, R222 ;  /* 0x0000000402de7825 */ /* 0x000fca00078e02de */
[----:B------:R1:W-:Y:S04]  /*3ce00*/  STL.64 [R1+0xc48], R222 ;  /* 0x000c48de01007387 */ /* 0x0003e80000100a00 */
[----:B------:R-:W-:Y:S01]  /*3ce10*/  LDGSTS.E [R213+-0x54000], desc[UR4][R222.64], !P1 ;  /* 0xac000000ded57fae */ /* 0x000fe2000c921844 */
[----:B--2---:R-:W-:-:S04]  /*3ce20*/  IMAD.WIDE R216, R2, 0x4, R216 ;  /* 0x0000000402d87825 */ /* 0x004fc800078e02d8 */
[C---:B------:R-:W-:Y:S01]  /*3ce30*/  IMAD.WIDE R218, R2.reuse, 0x4, R218 ;  /* 0x0000000402da7825 */ /* 0x040fe200078e02da */
[----:B------:R2:W-:Y:S03]  /*3ce40*/  STL.64 [R1+0xc40], R216 ;  /* 0x000c40d801007387 */ /* 0x0005e60000100a00 */
[----:B------:R-:W-:Y:S01]  /*3ce50*/  IMAD.WIDE R208, R2, 0x4, R208 ;  /* 0x0000000402d07825 */ /* 0x000fe200078e02d0 */
[----:B------:R2:W-:Y:S04]  /*3ce60*/  STL.64 [R1+0xc38], R218 ;  /* 0x000c38da01007387 */ /* 0x0005e80000100a00 */
[----:B-1----:R-:W4:Y:S04]  /*3ce70*/  LDL.LU.64 R222, [R1+0x418] ;  /* 0x0004180001de7983 */ /* 0x002f280000300a00 */
[----:B------:R1:W-:Y:S04]  /*3ce80*/  STL.64 [R1+0xc30], R208 ;  /* 0x000c30d001007387 */ /* 0x0003e80000100a00 */
[----:B------:R-:W-:Y:S04]  /*3ce90*/  LDGSTS.E [R212+-0x5fffc], desc[UR4][R216.64], !P2 ;  /* 0xa0004000d8d47fae */ /* 0x000fe8000d121844 */
[----:B------:R1:W-:Y:S01]  /*3cea0*/  LDGSTS.E [R214+-0x5bffc], desc[UR4][R218.64], !P2 ;  /* 0xa4004000dad67fae */ /* 0x0003e2000d121844 */
[----:B------:R-:W-:-:S03]  /*3ceb0*/  VIADD R206, R206, 0xfffffebd ;  /* 0xfffffebdcece7836 */ /* 0x000fc60000000000 */
[----:B------:R1:W-:Y:S04]  /*3cec0*/  LDGSTS.E [R252+-0x57ffc], desc[UR4][R208.64], !P2 ;  /* 0xa8004000d0fc7fae */ /* 0x0003e8000d121844 */
[----:B--2---:R-:W2:Y:S04]  /*3ced0*/  LDL.LU.64 R216, [R1+0x410] ;  /* 0x0004100001d87983 */ /* 0x004ea80000300a00 */
[----:B------:R-:W2:Y:S04]  /*3cee0*/  LDL.LU.64 R212, [R1+0x408] ;  /* 0x0004080001d47983 */ /* 0x000ea80000300a00 */
[----:B------:R-:W2:Y:S01]  /*3cef0*/  LDL.LU.64 R214, [R1+0x400] ;  /* 0x0004000001d67983 */ /* 0x000ea20000300a00 */
[----:B------:R-:W-:Y:S01]  /*3cf00*/  ISETP.GE.U32.AND P1, PT, R206, 0x7ffffe7e, PT ;  /* 0x7ffffe7ece00780c */ /* 0x000fe20003f26070 */
[----:B-1----:R-:W-:Y:S01]  /*3cf10*/  VIADD R219, R21, 0x100000 ;  /* 0x0010000015db7836 */ /* 0x002fe20000000000 */
[----:B------:R-:W1:Y:S01]  /*3cf20*/  LDC R206, c[0x0][0x230] ;  /* 0x00008c00ffce7b82 */ /* 0x000e620000000800 */
[----:B------:R-:W-:-:S02]  /*3cf30*/  VIADD R209, R207, 0xfffffebc ;  /* 0xfffffebccfd17836 */ /* 0x000fc40000000000 */
[C---:B------:R-:W-:Y:S02]  /*3cf40*/  VIADD R218, R21.reuse, 0x100000 ;  /* 0x0010000015da7836 */ /* 0x040fe40000000000 */
[----:B------:R-:W-:-:S03]  /*3cf50*/  VIADD R207, R21, 0x100000 ;  /* 0x0010000015cf7836 */ /* 0x000fc60000000000 */
[----:B------:R-:W1:Y:S01]  /*3cf60*/  LDC R208, c[0x0][0x230] ;  /* 0x00008c00ffd07b82 */ /* 0x000e620000000800 */
[----:B------:R-:W-:-:S05]  /*3cf70*/  IMAD.WIDE R226, R2, 0x4, R226 ;  /* 0x0000000402e27825 */ /* 0x000fca00078e02e2 */
[----:B------:R-:W-:Y:S01]  /*3cf80*/  LDGSTS.E [R219+-0x53ffc], desc[UR4][R226.64], !P2 ;  /* 0xac004000e2db7fae */ /* 0x000fe2000d121844 */
[----:B---3--:R-:W-:-:S03]  /*3cf90*/  IMAD.WIDE R224, R2, 0x4, R224 ;  /* 0x0000000402e07825 */ /* 0x008fc600078e02e0 */
[----:B------:R3:W-:Y:S01]  /*3cfa0*/  STL.64 [R1+0xc28], R226 ;  /* 0x000c28e201007387 */ /* 0x0007e20000100a00 */
[----:B------:R-:W-:Y:S01]  /*3cfb0*/  ISETP.GE.U32.AND P2, PT, R209, 0x7ffffe7d, PT ;  /* 0x7ffffe7dd100780c */ /* 0x000fe20003f46070 */
[C---:B------:R-:W-:Y:S02]  /*3cfc0*/  IMAD.WIDE R210, R2.reuse, 0x4, R210 ;  /* 0x0000000402d27825 */ /* 0x040fe400078e02d2 */
[----:B------:R1:W-:Y:S02]  /*3cfd0*/  STL.64 [R1+0xc20], R224 ;  /* 0x000c20e001007387 */ /* 0x0003e40000100a00 */
[----:B----4-:R-:W-:Y:S02]  /*3cfe0*/  IMAD.WIDE R220, R2, 0x4, R220 ;  /* 0x0000000402dc7825 */ /* 0x010fe400078e02dc */
[----:B------:R4:W-:Y:S04]  /*3cff0*/  STL.64 [R1+0xc18], R210 ;  /* 0x000c18d201007387 */ /* 0x0009e80000100a00 */
[----:B------:R-:W-:Y:S04]  /*3d000*/  LDGSTS.E [R218+-0x5fff8], desc[UR4][R224.64], !P1 ;  /* 0xa0008000e0da7fae */ /* 0x000fe8000c921844 */
[----:B---3--:R-:W3:Y:S04]  /*3d010*/  LDL.LU.64 R226, [R1+0x3f0] ;  /* 0x0003f00001e27983 */ /* 0x008ee80000300a00 */
[----:B------:R4:W-:Y:S04]  /*3d020*/  STL.64 [R1+0xc10], R220 ;  /* 0x000c10dc01007387 */ /* 0x0009e80000100a00 */
[----:B------:R-:W-:Y:S01]  /*3d030*/  LDGSTS.E [R207+-0x5bff8], desc[UR4][R210.64], !P1 ;  /* 0xa4008000d2cf7fae */ /* 0x000fe2000c921844 */
[----:B------:R-:W-:-:S03]  /*3d040*/  VIADD R209, R21, 0x100000 ;  /* 0x0010000015d17836 */ /* 0x000fc60000000000 */
[----:B-1----:R-:W3:Y:S04]  /*3d050*/  LDL.LU.64 R224, [R1+0x3e8] ;  /* 0x0003e80001e07983 */ /* 0x002ee80000300a00 */
[----:B------:R1:W-:Y:S04]  /*3d060*/  LDGSTS.E [R252+-0x57ff8], desc[UR4][R220.64], !P1 ;  /* 0xa8008000dcfc7fae */ /* 0x0003e8000c921844 */
[----:B------:R-:W3:Y:S04]  /*3d070*/  LDL.LU.64 R218, [R1+0x3e0] ;  /* 0x0003e00001da7983 */ /* 0x000ee80000300a00 */
[----:B----4-:R-:W4:Y:S01]  /*3d080*/  LDL.LU.64 R210, [R1+0x3d8] ;  /* 0x0003d80001d27983 */ /* 0x010f220000300a00 */
[----:B-1----:R-:W-:-:S02]  /*3d090*/  VIADD R220, R21, 0x100000 ;  /* 0x0010000015dc7836 */ /* 0x002fc40000000000 */
        /* <DEDUP_REMOVED lines=15> */
[----:B------:R-:W2:Y:S01]  /*3d190*/  LDL.LU.64 R220, [R1+0x3c0] ;  /* 0x0003c00001dc7983 */ /* 0x000ea20000300a00 */
[----:B------:R-:W-:Y:S01]  /*3d1a0*/  VIADD R208, R208, 0xfffffe9e ;  /* 0xfffffe9ed0d07836 */ /* 0x000fe20000000000 */
[----:B-1----:R-:W1:Y:S02]  /*3d1b0*/  LDC R207, c[0x0][0x230] ;  /* 0x00008c00ffcf7b82 */ /* 0x002e640000000800 */
[----:B------:R-:W2:Y:S01]  /*3d1c0*/  LDL.LU.64 R212, [R1+0x3b8] ;  /* 0x0003b80001d47983 */ /* 0x000ea20000300a00 */
[----:B------:R-:W-:Y:S01]  /*3d1d0*/  ISETP.GE.U32.AND P1, PT, R206, 0x7ffffe60, PT ;  /* 0x7ffffe60ce00780c */ /* 0x000fe20003f26070 */
[C---:B------:R-:W-:Y:S01]  /*3d1e0*/  VIADD R215, R21.reuse, 0x100000 ;  /* 0x0010000015d77836 */ /* 0x040fe20000000000 */
[----:B------:R-:W-:-:S03]  /*3d1f0*/  IADD3 R214, R21, 0x100000, RZ ;  /* 0x0010000015d67810 */ /* 0x000fc60007ffe0ff */
[----:B------:R-:W1:Y:S01]  /*3d200*/  LDC R206, c[0x0][0x230] ;  /* 0x00008c00ffce7b82 */ /* 0x000e620000000800 */
[----:B---3--:R-:W-:-:S05]  /*3d210*/  IMAD.WIDE R226, R2, 0x4, R226 ;  /* 0x0000000402e27825 */ /* 0x008fca00078e02e2 */
[----:B------:R-:W-:Y:S01]  /*3d220*/  LDGSTS.E [R215+-0x53ff4], desc[UR4][R226.64], !P2 ;  /* 0xac00c000e2d77fae */ /* 0x000fe2000d121844 */
[----:B------:R-:W-:Y:S01]  /*3d230*/  ISETP.GE.U32.AND P2, PT, R208, 0x7ffffe5f, PT ;  /* 0x7ffffe5fd000780c */ /* 0x000fe20003f46070 */
[C---:B------:R-:W-:Y:S02]  /*3d240*/  IMAD.WIDE R224, R2.reuse, 0x4, R224 ;  /* 0x0000000402e07825 */ /* 0x040fe400078e02e0 */
[----:B------:R3:W-:Y:S02]  /*3d250*/  STL.64 [R1+0xbe8], R226 ;  /* 0x000be8e201007387 */ /* 0x0007e40000100a00 */
[C---:B------:R-:W-:Y:S02]  /*3d260*/  IMAD.WIDE R218, R2.reuse, 0x4, R218 ;  /* 0x0000000402da7825 */ /* 0x040fe400078e02da */
[----:B------:R1:W-:Y:S02]  /*3d270*/  STL.64 [R1+0xbe0], R224 ;  /* 0x000be0e001007387 */ /* 0x0003e40000100a00 */
[----:B----4-:R-:W-:-:S02]  /*3d280*/  IMAD.WIDE R210, R2, 0x4, R210 ;  /* 0x0000000402d27825 */ /* 0x010fc400078e02d2 */
[----:B------:R4:W-:Y:S04]  /*3d290*/  STL.64 [R1+0xbd8], R218 ;  /* 0x000bd8da01007387 */ /* 0x0009e80000100a00 */
[----:B------:R-:W-:Y:S04]  /*3d2a0*/  LDGSTS.E [R209+-0x50000], desc[UR4][R224.64], !P1 ;  /* 0xb0000000e0d17fae */ /* 0x000fe8000c921844 */
[----:B---3--:R-:W3:Y:S04]  /*3d2b0*/  LDL.LU.64 R226, [R1+0x3b0] ;  /* 0x0003b00001e27983 */ /* 0x008ee80000300a00 */
[----:B------:R4:W-:Y:S04]  /*3d2c0*/  STL.64 [R1+0xbd0], R210 ;  /* 0x000bd0d201007387 */ /* 0x0009e80000100a00 */
[----:B------:R-:W-:Y:S04]  /*3d2d0*/  LDGSTS.E [R214+-0x4c000], desc[UR4][R218.64], !P1 ;  /* 0xb4000000dad67fae */ /* 0x000fe8000c921844 */
[----:B-1----:R-:W3:Y:S04]  /*3d2e0*/  LDL.LU.64 R224, [R1+0x3a8] ;  /* 0x0003a80001e07983 */ /* 0x002ee80000300a00 */
        /* <DEDUP_REMOVED lines=68> */
[----:B------:R-:W-:-:S02]  /*3d730*/  VIADD R215, R21, 0x100000 ;  /* 0x0010000015d77836 */ /* 0x000fc40000000000 */
[C---:B------:R-:W-:Y:S02]  /*3d740*/  VIADD R213, R20.reuse, 0x100000 ;  /* 0x0010000014d57836 */ /* 0x040fe40000000000 */
[C---:B------:R-:W-:Y:S01]  /*3d750*/  VIADD R214, R20.reuse, 0x100000 ;  /* 0x0010000014d67836 */ /* 0x040fe20000000000 */
[----:B------:R-:W1:Y:S01]  /*3d760*/  LDC R206, c[0x0][0x230] ;  /* 0x00008c00ffce7b82 */ /* 0x000e620000000800 */
[----:B------:R-:W-:Y:S02]  /*3d770*/  VIADD R252, R20, 0x100000 ;  /* 0x0010000014fc7836 */ /* 0x000fe40000000000 */
        /* <DEDUP_REMOVED lines=17> */
[C---:B-1----:R-:W-:Y:S01]  /*3d890*/  IADD3 R209, R20.reuse, 0x100000, RZ ;  /* 0x0010000014d17810 */ /* 0x042fe20007ffe0ff */
[----:B------:R-:W-:-:S02]  /*3d8a0*/  VIADD R208, R20, 0x100000 ;  /* 0x0010000014d07836 */ /* 0x000fc40000000000 */
        /* <DEDUP_REMOVED lines=64> */
[----:B------:R-:W-:Y:S02]  /*3dcb0*/  VIADD R214, R20, 0x100000 ;  /* 0x0010000014d67836 */ /* 0x000fe40000000000 */
        /* <DEDUP_REMOVED lines=38> */
[C---:B-1----:R-:W-:Y:S01]  /*3df20*/  VIADD R221, R20.reuse, 0x100000 ;  /* 0x0010000014dd7836 */ /* 0x042fe20000000000 */
[----:B------:R-:W-:Y:S01]  /*3df30*/  IADD3 R209, R207, -0x168, RZ ;  /* 0xfffffe98cfd17810 */ /* 0x000fe20007ffe0ff */
[C---:B------:R-:W-:Y:S01]  /*3df40*/  VIADD R220, R20.reuse, 0x100000 ;  /* 0x0010000014dc7836 */ /* 0x040fe20000000000 */
[----:B------:R-:W1:Y:S01]  /*3df50*/  LDC R206, c[0x0][0x230] ;  /* 0x00008c00ffce7b82 */ /* 0x000e620000000800 */
[----:B------:R-:W-:-:S07]  /*3df60*/  VIADD R207, R20, 0x100000 ;  /* 0x0010000014cf7836 */ /* 0x000fce0000000000 */
        /* <DEDUP_REMOVED lines=71> */
[----:B------:R-:W-:Y:S04]  /*3e3e0*/  STL.64 [R1+0xa38], R218 ;  /* 0x000a38da01007387 */ /* 0x000fe80000100a00 */
[----:B-1----:R-:W4:Y:S04]  /*3e3f0*/  LDL.LU.64 R222, [R1+0x218] ;  /* 0x0002180001de7983 */ /* 0x002f280000300a00 */
[----:B------:R1:W-:Y:S04]  /*3e400*/  STL.64 [R1+0xa30], R212 ;  /* 0x000a30d401007387 */ /* 0x0003e80000100a00 */
[----:B------:R-:W-:Y:S04]  /*3e410*/  LDGSTS.E [R210+-0x5fffc], desc[UR4][R216.64], !P2 ;  /* 0xa0004000d8d27fae */ /* 0x000fe8000d121844 */
[----:B------:R-:W-:Y:S01]  /*3e420*/  LDGSTS.E [R214+-0x5bffc], desc[UR4][R218.64], !P2 ;  /* 0xa4004000dad67fae */ /* 0x000fe2000d121844 */
[----:B------:R-:W-:-:S03]  /*3e430*/  VIADD R206, R206, 0xfffffeb5 ;  /* 0xfffffeb5cece7836 */ /* 0x000fc60000000000 */
[----:B------:R1:W-:Y:S04]  /*3e440*/  LDGSTS.E [R252+-0x57ffc], desc[UR4][R212.64], !P2 ;  /* 0xa8004000d4fc7fae */ /* 0x0003e8000d121844 */
[----:B--2---:R-:W2:Y:S04]  /*3e450*/  LDL.LU.64 R216, [R1+0x210] ;  /* 0x0002100001d87983 */ /* 0x004ea80000300a00 */
[----:B------:R-:W2:Y:S04]  /*3e460*/  LDL.LU.64 R210, [R1+0x208] ;  /* 0x0002080001d27983 */ /* 0x000ea80000300a00 */
[----:B------:R-:W2:Y:S01]  /*3e470*/  LDL.LU.64 R214, [R1+0x200] ;  /* 0x0002000001d67983 */ /* 0x000ea20000300a00 */
[----:B------:R-:W-:Y:S01]  /*3e480*/  ISETP.GE.U32.AND P1, PT, R206, 0x7ffffe76, PT ;  /* 0x7ffffe76ce00780c */ /* 0x000fe20003f26070 */
[----:B-1----:R-:W-:Y:S01]  /*3e490*/  VIADD R213, R207, 0xfffffeb4 ;  /* 0xfffffeb4cfd57836 */ /* 0x002fe20000000000 */
[C---:B------:R-:W-:Y:S01]  /*3e4a0*/  IADD3 R219, R19.reuse, 0x100000, RZ ;  /* 0x0010000013db7810 */ /* 0x040fe20007ffe0ff */
[C---:B------:R-:W-:Y:S01]  /*3e4b0*/  VIADD R218, R19.reuse, 0x100000 ;  /* 0x0010000013da7836 */ /* 0x040fe20000000000 */
[----:B------:R-:W1:Y:S01]  /*3e4c0*/  LDC R206, c[0x0][0x230] ;  /* 0x00008c00ffce7b82 */ /* 0x000e620000000800 */
[----:B------:R-:W-:-:S07]  /*3e4d0*/  VIADD R207, R19, 0x100000 ;  /* 0x0010000013cf7836 */ /* 0x000fce0000000000 */
[----:B------:R-:W1:Y:S01]  /*3e4e0*/  LDC R212, c[0x0][0x230] ;  /* 0x00008c00ffd47b82 */ /* 0x000e620000000800 */
[----:B---3--:R-:W-:-:S05]  /*3e4f0*/  IMAD.WIDE R226, R2, 0x4, R226 ;  /* 0x0000000402e27825 */ /* 0x008fca00078e02e2 */
[----:B------:R-:W-:Y:S04]  /*3e500*/  STL.64 [R1+0xa28], R226 ;  /* 0x000a28e201007387 */ /* 0x000fe80000100a00 */
[----:B------:R-:W-:Y:S01]  /*3e510*/  LDGSTS.E [R219+-0x53ffc], desc[UR4][R226.64], !P2 ;  /* 0xac004000e2db7fae */ /* 0x000fe2000d121844 */
[----:B------:R-:W-:Y:S01]  /*3e520*/  IMAD.WIDE R224, R2, 0x4, R224 ;  /* 0x0000000402e07825 */ /* 0x000fe200078e02e0 */
[----:B------:R-:W-:-:S03]  /*3e530*/  ISETP.GE.U32.AND P2, PT, R213, 0x7ffffe75, PT ;  /* 0x7ffffe75d500780c */ /* 0x000fc60003f46070 */
[C---:B------:R-:W-:Y:S01]  /*3e540*/  IMAD.WIDE R208, R2.reuse, 0x4, R208 ;  /* 0x0000000402d07825 */ /* 0x040fe200078e02d0 */
[----:B------:R3:W-:Y:S03]  /*3e550*/  STL.64 [R1+0xa20], R224 ;  /* 0x000a20e001007387 */ /* 0x0007e60000100a00 */
[----:B----4-:R-:W-:Y:S01]  /*3e560*/  IMAD.WIDE R220, R2, 0x4, R220 ;  /* 0x0000000402dc7825 */ /* 0x010fe200078e02dc */
[----:B------:R-:W-:Y:S04]  /*3e570*/  LDGSTS.E [R218+-0x5fff8], desc[UR4][R224.64], !P1 ;  /* 0xa0008000e0da7fae */ /* 0x000fe8000c921844 */
[----:B------:R4:W-:Y:S04]  /*3e580*/  STL.64 [R1+0xa18], R208 ;  /* 0x000a18d001007387 */ /* 0x0009e80000100a00 */
[----:B------:R-:W-:Y:S04]  /*3e590*/  LDGSTS.E [R207+-0x5bff8], desc[UR4][R208.64], !P1 ;  /* 0xa4008000d0cf7fae */ /* 0x000fe8000c921844 */
[----:B---3--:R-:W3:Y:S04]  /*3e5a0*/  LDL.LU.64 R224, [R1+0x1f8] ;  /* 0x0001f80001e07983 */ /* 0x008ee80000300a00 */
[----:B------:R1:W-:Y:S04]  /*3e5b0*/  STL.64 [R1+0xa10], R220 ;  /* 0x000a10dc01007387 */ /* 0x0003e80000100a00 */
[----:B------:R-:W3:Y:S04]  /*3e5c0*/  LDL.LU.64 R218, [R1+0x1e8] ;  /* 0x0001e80001da7983 */ /* 0x000ee80000300a00 */
[----:B------:R1:W-:Y:S01]  /*3e5d0*/  LDGSTS.E [R252+-0x57ff8], desc[UR4][R220.64], !P1 ;  /* 0xa8008000dcfc7fae */ /* 0x0003e2000c921844 */
[----:B------:R-:W-:-:S03]  /*3e5e0*/  VIADD R213, R19, 0x100000 ;  /* 0x0010000013d57836 */ /* 0x000fc60000000000 */
[----:B------:R-:W3:Y:S04]  /*3e5f0*/  LDL.LU.64 R228, [R1+0x1e0] ;  /* 0x0001e00001e47983 */ /* 0x000ee80000300a00 */
[----:B----4-:R-:W4:Y:S01]  /*3e600*/  LDL.LU.64 R208, [R1+0x1d8] ;  /* 0x0001d80001d07983 */ /* 0x010f220000300a00 */
[----:B-1----:R-:W-:Y:S02]  /*3e610*/  VIADD R220, R19, 0x100000 ;  /* 0x0010000013dc7836 */ /* 0x002fe40000000000 */
[----:B------:R-:W-:-:S05]  /*3e620*/  IMAD.WIDE R222, R2, 0x4, R222 ;  /* 0x0000000402de7825 */ /* 0x000fca00078e02de */
[----:B------:R1:W-:Y:S04]  /*3e630*/  STL.64 [R1+0xa08], R222 ;  /* 0x000a08de01007387 */ /* 0x0003e80000100a00 */
[----:B------:R-:W-:Y:S01]  /*3e640*/  LDGSTS.E [R220+-0x53ff8], desc[UR4][R222.64], !P1 ;  /* 0xac008000dedc7fae */ /* 0x000fe2000c921844 */
[----:B--2---:R-:W-:-:S04]  /*3e650*/  IMAD.WIDE R216, R2, 0x4, R216 ;  /* 0x0000000402d87825 */ /* 0x004fc800078e02d8 */
[C---:B------:R-:W-:Y:S01]  /*3e660*/  IMAD.WIDE R210, R2.reuse, 0x4, R210 ;  /* 0x0000000402d27825 */ /* 0x040fe200078e02d2 */
[----:B------:R-:W-:Y:S03]  /*3e670*/  STL.64 [R1+0xa00], R216 ;  /* 0x000a00d801007387 */ /* 0x000fe60000100a00 */
[----:B------:R-:W-:Y:S01]  /*3e680*/  IMAD.WIDE R214, R2, 0x4, R214 ;  /* 0x0000000402d67825 */ /* 0x000fe200078e02d6 */
[----:B------:R2:W-:Y:S04]  /*3e690*/  STL.64 [R1+0x9f8], R210 ;  /* 0x0009f8d201007387 */ /* 0x0005e80000100a00 */
[----:B------:R-:W4:Y:S04]  /*3e6a0*/  LDL.LU.64 R220, [R1+0x1d0] ;  /* 0x0001d00001dc7983 */ /* 0x000f280000300a00 */
[----:B------:R2:W-:Y:S04]  /*3e6b0*/  STL.64 [R1+0x9f0], R214 ;  /* 0x0009f0d601007387 */ /* 0x0005e80000100a00 */
[----:B------:R-:W4:Y:S04]  /*3e6c0*/  LDL.LU.64 R226, [R1+0x1c8] ;  /* 0x0001c80001e27983 */ /* 0x000f280000300a00 */
[----:B------:R2:W-:Y:S04]  /*3e6d0*/  LDGSTS.E [R213+-0x5fff4], desc[UR4][R216.64], !P2 ;  /* 0xa000c000d8d57fae */ /* 0x0005e8000d121844 */
[----:B-1----:R-:W4:Y:S04]  /*3e6e0*/  LDL.LU.64 R222, [R1+0x1c0] ;  /* 0x0001c00001de7983 */ /* 0x002f280000300a00 */
[----:B------:R1:W-:Y:S01]  /*3e6f0*/  LDGSTS.E [R207+-0x5bff4], desc[UR4][R210.64], !P2 ;  /* 0xa400c000d2cf7fae */ /* 0x0003e2000d121844 */
[----:B------:R-:W-:-:S03]  /*3e700*/  VIADD R206, R206, 0xfffffe97 ;  /* 0xfffffe97cece7836 */ /* 0x000fc60000000000 */
[----:B------:R1:W-:Y:S04]  /*3e710*/  LDGSTS.E [R252+-0x57ff4], desc[UR4][R214.64], !P2 ;  /* 0xa800c000d6fc7fae */ /* 0x0003e8000d121844 */
[----:B--2---:R-:W2:Y:S01]  /*3e720*/  LDL.LU.64 R210, [R1+0x1b8] ;  /* 0x0001b80001d27983 */ /* 0x004ea20000300a00 */
[----:B------:R-:W-:Y:S01]  /*3e730*/  ISETP.GE.U32.AND P1, PT, R206, 0x7ffffe58, PT ;  /* 0x7ffffe58ce00780c */ /* 0x000fe20003f26070 */
[----:B------:R-:W-:Y:S01]  /*3e740*/  VIADD R213, R212, 0xfffffe96 ;  /* 0xfffffe96d4d57836 */ /* 0x000fe20000000000 */
[----:B-1----:R-:W1:Y:S01]  /*3e750*/  LDC R207, c[0x0][0x230] ;  /* 0x00008c00ffcf7b82 */ /* 0x002e620000000800 */
[C---:B------:R-:W-:Y:S02]  /*3e760*/  VIADD R214, R19.reuse, 0x100000 ;  /* 0x0010000013d67836 */ /* 0x040fe40000000000 */
[----:B------:R-:W-:-:S02]  /*3e770*/  VIADD R216, R19, 0x100000 ;  /* 0x0010000013d87836 */ /* 0x000fc40000000000 */
[----:B------:R-:W-:-:S03]  /*3e780*/  VIADD R212, R19, 0x100000 ;  /* 0x0010000013d47836 */ /* 0x000fc60000000000 */
[----:B------:R-:W1:Y:S01]  /*3e790*/  LDC R206, c[0x0][0x230] ;  /* 0x00008c00ffce7b82 */ /* 0x000e620000000800 */
[----:B---3--:R-:W-:-:S04]  /*3e7a0*/  IMAD.WIDE R224, R2, 0x4, R224 ;  /* 0x0000000402e07825 */ /* 0x008fc800078e02e0 */
[C---:B------:R-:W-:Y:S01]  /*3e7b0*/  IMAD.WIDE R218, R2.reuse, 0x4, R218 ;  /* 0x0000000402da7825 */ /* 0x040fe200078e02da */
[----:B------:R3:W-:Y:S04]  /*3e7c0*/  STL.64 [R1+0x9e8], R224 ;  /* 0x0009e8e001007387 */ /* 0x0007e80000100a00 */
[----:B------:R1:W-:Y:S01]  /*3e7d0*/  STL.64 [R1+0x9e0], R218 ;  /* 0x0009e0da01007387 */ /* 0x0003e20000100a00 */
[----:B------:R-:W-:-:S03]  /*3e7e0*/  IMAD.WIDE R228, R2, 0x4, R228 ;  /* 0x0000000402e47825 */ /* 0x000fc600078e02e4 */
[----:B------:R-:W-:Y:S01]  /*3e7f0*/  LDGSTS.E [R214+-0x53ff4], desc[UR4][R224.64], !P2 ;  /* 0xac00c000e0d67fae */ /* 0x000fe2000d121844 */
[----:B----4-:R-:W-:-:S03]  /*3e800*/  IMAD.WIDE R208, R2, 0x4, R208 ;  /* 0x0000000402d07825 */ /* 0x010fc600078e02d0 */
[----:B------:R-:W-:Y:S04]  /*3e810*/  LDGSTS.E [R216+-0x50000], desc[UR4][R218.64], !P1 ;  /* 0xb0000000dad87fae */ /* 0x000fe8000c921844 */
[----:B------:R-:W-:Y:S04]  /*3e820*/  LDGSTS.E [R212+-0x4c000], desc[UR4][R228.64], !P1 ;  /* 0xb4000000e4d47fae */ /* 0x000fe8000c921844 */
[----:B---3--:R-:W3:Y:S04]  /*3e830*/  LDL.LU.64 R224, [R1+0x1b0] ;  /* 0x0001b00001e07983 */ /* 0x008ee80000300a00 */
[----:B------:R-:W-:Y:S04]  /*3e840*/  STL.64 [R1+0x9d8], R228 ;  /* 0x0009d8e401007387 */ /* 0x000fe80000100a00 */
[----:B------:R-:W4:Y:S04]  /*3e850*/  LDL.LU.64 R214, [R1+0x1a8] ;  /* 0x0001a80001d67983 */ /* 0x000f280000300a00 */
[----:B------:R1:W-:Y:S04]  /*3e860*/  STL.64 [R1+0x9d0], R208 ;  /* 0x0009d0d001007387 */ /* 0x0003e80000100a00 */
[----:B------:R1:W-:Y:S04]  /*3e870*/  LDGSTS.E [R252+-0x48000], desc[UR4][R208.64], !P1 ;  /* 0xb8000000d0fc7fae */ /* 0x0003e8000c921844 */
[----:B------:R-:W4:Y:S04]  /*3e880*/  LDL.LU.64 R216, [R1+0x1a0] ;  /* 0x0001a00001d87983 */ /* 0x000f280000300a00 */
[----:B-1----:R-:W4:Y:S01]  /*3e890*/  LDL.LU.64 R218, [R1+0x198] ;  /* 0x0001980001da7983 */ /* 0x002f220000300a00 */
[----:B------:R-:W-:-:S02]  /*3e8a0*/  VIADD R208, R19, 0x100000 ;  /* 0x0010000013d07836 */ /* 0x000fc40000000000 */
[----:B------:R-:W-:-:S05]  /*3e8b0*/  IMAD.WIDE R220, R2, 0x4, R220 ;  /* 0x0000000402dc7825 */ /* 0x000fca00078e02dc */
[----:B------:R1:W-:Y:S01]  /*3e8c0*/  STL.64 [R1+0x9c8], R220 ;  /* 0x0009c8dc01007387 */ /* 0x0003e20000100a00 */
[----:B------:R-:W-:-:S03]  /*3e8d0*/  IMAD.WIDE R228, R2, 0x4, R226 ;  /* 0x0000000402e47825 */ /* 0x000fc600078e02e2 */
[----:B------:R-:W-:Y:S01]  /*3e8e0*/  LDGSTS.E [R208+-0x44000], desc[UR4][R220.64], !P1 ;  /* 0xbc000000dcd07fae */ /* 0x000fe2000c921844 */
[----:B------:R-:W-:-:S03]  /*3e8f0*/  IMAD.WIDE R226, R2, 0x4, R222 ;  /* 0x0000000402e27825 */ /* 0x000fc600078e02de */
[----:B------:R-:W4:Y:S04]  /*3e900*/  LDL.LU.64 R222, [R1+0x190] ;  /* 0x0001900001de7983 */ /* 0x000f280000300a00 */
[----:B------:R-:W-:Y:S04]  /*3e910*/  STL.64 [R1+0x9c0], R228 ;  /* 0x0009c0e401007387 */ /* 0x000fe80000100a00 */
[----:B------:R1:W-:Y:S04]  /*3e920*/  STL.64 [R1+0x9b8], R226 ;  /* 0x0009b8e201007387 */ /* 0x0003e80000100a00 */
[----:B------:R-:W4:Y:S01]  /*3e930*/  LDL.LU.64 R208, [R1+0x188] ;  /* 0x0001880001d07983 */ /* 0x000f220000300a00 */
[----:B--2---:R-:W-:-:S05]  /*3e940*/  IMAD.WIDE R210, R2, 0x4, R210 ;  /* 0x0000000402d27825 */ /* 0x004fca00078e02d2 */
[----:B------:R2:W-:Y:S04]  /*3e950*/  STL.64 [R1+0x9b0], R210 ;  /* 0x0009b0d201007387 */ /* 0x0005e80000100a00 */
[----:B-1----:R-:W4:Y:S01]  /*3e960*/  LDL.LU.64 R220, [R1+0x180] ;  /* 0x0001800001dc7983 */ /* 0x002f220000300a00 */
[----:B------:R-:W-:Y:S01]  /*3e970*/  ISETP.GE.U32.AND P2, PT, R213, 0x7ffffe57, PT ;  /* 0x7ffffe57d500780c */ /* 0x000fe20003f46070 */
[----:B------:R-:W-:Y:S02]  /*3e980*/  VIADD R207, R207, 0xfffffe95 ;  /* 0xfffffe95cfcf7836 */ /* 0x000fe40000000000 */
[----:B------:R-:W-:-:S03]  /*3e990*/  VIADD R213, R19, 0x100000 ;  /* 0x0010000013d57836 */ /* 0x000fc60000000000 */
[----:B------:R-:W-:Y:S02]  /*3e9a0*/  ISETP.GE.U32.AND P1, PT, R207, 0x7ffffe56, PT ;  /* 0x7ffffe56cf00780c */ /* 0x000fe40003f26070 */
[----:B------:R-:W1:Y:S05]  /*3e9b0*/  LDC R207, c[0x0][0x230] ;  /* 0x00008c00ffcf7b82 */ /* 0x000e6a0000000800 */
[----:B------:R-:W-:Y:S04]  /*3e9c0*/  LDGSTS.E [R213+-0x4fffc], desc[UR4][R228.64], !P2 ;  /* 0xb0004000e4d57fae */ /* 0x000fe8000d121844 */
[----:B------:R2:W-:Y:S04]  /*3e9d0*/  LDGSTS.E [R212+-0x4bffc], desc[UR4][R226.64], !P2 ;  /* 0xb4004000e2d47fae */ /* 0x0005e8000d121844 */
[----:B------:R2:W-:Y:S02]  /*3e9e0*/  LDGSTS.E [R252+-0x47ffc], desc[UR4][R210.64], !P2 ;  /* 0xb8004000d2fc7fae */ /* 0x0005e4000d121844 */
[----:B--2---:R-:W2:Y:S01]  /*3e9f0*/  LDC R227, c[0x0][0x230] ;  /* 0x00008c00ffe37b82 */ /* 0x004ea20000000800 */
[----:B------:R-:W-:-:S02]  /*3ea00*/  VIADD R211, R206, 0xfffffe94 ;  /* 0xfffffe94ced37836 */ /* 0x000fc40000000000 */
[----:B------:R-:W-:-:S05]  /*3ea10*/  VIADD R206, R19, 0x100000 ;  /* 0x0010000013ce7836 */ /* 0x000fca0000000000 */
[----:B------:R-:W2:Y:S08]  /*3ea20*/  LDC R210, c[0x0][0x230] ;  /* 0x00008c00ffd27b82 */ /* 0x000eb00000000800 */
[----:B------:R-:W2:Y:S01]  /*3ea30*/  LDC R226, c[0x0][0x230] ;  /* 0x00008c00ffe27b82 */ /* 0x000ea20000000800 */
[----:B---3--:R-:W-:-:S04]  /*3ea40*/  IMAD.WIDE R224, R2, 0x4, R224 ;  /* 0x0000000402e07825 */ /* 0x008fc800078e02e0 */
[C---:B----4-:R-:W-:Y:S01]  /*3ea50*/  IMAD.WIDE R214, R2.reuse, 0x4, R214 ;  /* 0x0000000402d67825 */ /* 0x050fe200078e02d6 */
[----:B------:R-:W-:Y:S04]  /*3ea60*/  STL.64 [R1+0x9a8], R224 ;  /* 0x0009a8e001007387 */ /* 0x000fe80000100a00 */
[----:B------:R3:W-:Y:S04]  /*3ea70*/  STL.64 [R1+0x9a0], R214 ;  /* 0x0009a0d601007387 */ /* 0x0007e80000100a00 */
[----:B------:R-:W-:Y:S01]  /*3ea80*/  LDGSTS.E [R213+-0x43ffc], desc[UR4][R224.64], !P2 ;  /* 0xbc004000e0d57fae */ /* 0x000fe2000d121844 */
[----:B------:R-:W-:-:S03]  /*3ea90*/  IMAD.WIDE R216, R2, 0x4, R216 ;  /* 0x0000000402d87825 */ /* 0x000fc600078e02d8 */
[----:B------:R-:W-:Y:S01]  /*3eaa0*/  LDGSTS.E [R212+-0x4fff8], desc[UR4][R214.64], !P1 ;  /* 0xb0008000d6d47fae */ /* 0x000fe2000c921844 */
[----:B------:R-:W-:-:S03]  /*3eab0*/  IMAD.WIDE R218, R2, 0x4, R218 ;  /* 0x0000000402da7825 */ /* 0x000fc600078e02da */
[----:B------:R4:W-:Y:S01]  /*3eac0*/  STL.64 [R1+0x998], R216 ;  /* 0x000998d801007387 */ /* 0x0009e20000100a00 */
[----:B------:R-:W-:-:S03]  /*3ead0*/  ISETP.GE.U32.AND P2, PT, R211, 0x7ffffe55, PT ;  /* 0x7ffffe55d300780c */ /* 0x000fc60003f46070 */
[----:B------:R-:W-:Y:S04]  /*3eae0*/  LDGSTS.E [R206+-0x4bff8], desc[UR4][R216.64], !P1 ;  /* 0xb4008000d8ce7fae */ /* 0x000fe8000c921844 */
[----:B------:R-:W2:Y:S04]  /*3eaf0*/  LDL.LU.64 R212, [R1+0x178] ;  /* 0x0001780001d47983 */ /* 0x000ea80000300a00 */
[----:B------:R1:W-:Y:S04]  /*3eb00*/  STL.64 [R1+0x990], R218 ;  /* 0x000990da01007387 */ /* 0x0003e80000100a00 */
[----:B------:R1:W-:Y:S04]  /*3eb10*/  LDGSTS.E [R252+-0x47ff8], desc[UR4][R218.64], !P1 ;  /* 0xb8008000dafc7fae */ /* 0x0003e8000c921844 */
[----:B---3--:R-:W3:Y:S04]  /*3eb20*/  LDL.LU.64 R214, [R1+0x170] ;  /* 0x0001700001d67983 */ /* 0x008ee80000300a00 */
[----:B----4-:R-:W4:Y:S01]  /*3eb30*/  LDL.LU.64 R216, [R1+0x168] ;  /* 0x0001680001d87983 */ /* 0x010f220000300a00 */
[C---:B-1----:R-:W-:Y:S01]  /*3eb40*/  VIADD R218, R19.reuse, 0x100000 ;  /* 0x0010000013da7836 */ /* 0x042fe20000000000 */
[----:B------:R-:W-:Y:S01]  /*3eb50*/  IADD3 R211, R19, 0x100000, RZ ;  /* 0x0010000013d37810 */ /* 0x000fe20007ffe0ff */
[----:B------:R-:W-:-:S05]  /*3eb60*/  IMAD.WIDE R224, R2, 0x4, R222 ;  /* 0x0000000402e07825 */ /* 0x000fca00078e02de */
[----:B------:R-:W-:Y:S04]  /*3eb70*/  STL.64 [R1+0x988], R224 ;  /* 0x000988e001007387 */ /* 0x000fe80000100a00 */
[----:B------:R-:W-:Y:S01]  /*3eb80*/  LDGSTS.E [R218+-0x43ff8], desc[UR4][R224.64], !P1 ;  /* 0xbc008000e0da7fae */ /* 0x000fe2000c921844 */
[----:B------:R-:W-:-:S05]  /*3eb90*/  IMAD.WIDE R208, R2, 0x4, R208 ;  /* 0x0000000402d07825 */ /* 0x000fca00078e02d0 */
[----:B------:R1:W-:Y:S04]  /*3eba0*/  STL.64 [R1+0x980], R208 ;  /* 0x000980d001007387 */ /* 0x0003e80000100a00 */
[----:B------:R-:W-:Y:S01]  /*3ebb0*/  LDGSTS.E [R206+-0x4fff4], desc[UR4][R208.64], !P2 ;  /* 0xb000c000d0ce7fae */ /* 0x000fe2000d121844 */
[----:B------:R-:W-:-:S05]  /*3ebc0*/  IMAD.WIDE R222, R2, 0x4, R220 ;  /* 0x0000000402de7825 */ /* 0x000fca00078e02dc */
[----:B------:R-:W-:Y:S01]  /*3ebd0*/  STL.64 [R1+0x978], R222 ;  /* 0x000978de01007387 */ /* 0x000fe20000100a00 */
[----:B------:R-:W-:-:S03]  /*3ebe0*/  IMAD.WIDE R220, R2, 0x4, R120 ;  /* 0x0000000402dc7825 */ /* 0x000fc600078e0278 */
[----:B------:R-:W4:Y:S01]  /*3ebf0*/  LDL.LU.64 R218, [R1+0x160] ;  /* 0x0001600001da7983 */ /* 0x000f220000300a00 */
[----:B------:R-:W-:-:S03]  /*3ec00*/  VIADD R120, R207, 0xfffffeb3 ;  /* 0xfffffeb3cf787836 */ /* 0x000fc60000000000 */
[----:B------:R1:W-:Y:S04]  /*3ec10*/  STL.64 [R1+0x970], R220 ;  /* 0x000970dc01007387 */ /* 0x0003e80000100a00 */
[----:B------:R-:W4:Y:S04]  /*3ec20*/  LDL.LU.64 R206, [R1+0x158] ;  /* 0x0001580001ce7983 */ /* 0x000f280000300a00 */
[----:B-1----:R-:W4:Y:S04]  /*3ec30*/  LDL.LU.64 R208, [R1+0x150] ;  /* 0x0001500001d07983 */ /* 0x002f280000300a00 */
[----:B------:R1:W-:Y:S04]  /*3ec40*/  LDGSTS.E [R211+-0x4bff4], desc[UR4][R222.64], !P2 ;  /* 0xb400c000ded37fae */ /* 0x0003e8000d121844 */
[----:B------:R-:W-:Y:S04]  /*3ec50*/  LDGSTS.E [R252+-0x47ff4], desc[UR4][R220.64], !P2 ;  /* 0xb800c000dcfc7fae */ /* 0x000fe8000d121844 */
[----:B------:R-:W4:Y:S01]  /*3ec60*/  LDL.LU.64 R220, [R1+0x148] ;  /* 0x0001480001dc7983 */ /* 0x000f220000300a00 */
[----:B------:R-:W-:Y:S01]  /*3ec70*/  ISETP.GE.U32.AND P1, PT, R120, 0x7ffffe74, PT ;  /* 0x7ffffe747800780c */ /* 0x000fe20003f26070 */
[----:B-1----:R-:W-:-:S04]  /*3ec80*/  IMAD.WIDE R222, R2, 0x4, R118 ;  /* 0x0000000402de7825 */ /* 0x002fc800078e0276 */
[----:B--2---:R-:W-:Y:S01]  /*3ec90*/  VIADD R210, R210, 0xfffffeb2 ;  /* 0xfffffeb2d2d27836 */ /* 0x004fe20000000000 */
[----:B------:R-:W-:Y:S01]  /*3eca0*/  STL.64 [R1+0x968], R222 ;  /* 0x000968de01007387 */ /* 0x000fe20000100a00 */
[C---:B------:R-:W-:Y:S02]  /*3ecb0*/  VIADD R121, R18.reuse, 0x100000 ;  /* 0x0010000012797836 */ /* 0x040fe40000000000 */
[C---:B------:R-:W-:Y:S01]  /*3ecc0*/  VIADD R120, R18.reuse, 0x100000 ;  /* 0x0010000012787836 */ /* 0x040fe20000000000 */
[----:B------:R1:W-:Y:S01]  /*3ecd0*/  LDGSTS.E [R252+-0x43ff4], desc[UR4][R222.64], !P2 ;  /* 0xbc00c000defc7fae */ /* 0x0003e2000d121844 */
[----:B------:R-:W-:Y:S01]  /*3ece0*/  VIADD R118, R18, 0x100000 ;  /* 0x0010000012767836 */ /* 0x000fe20000000000 */
[----:B------:R-:W-:Y:S01]  /*3ecf0*/  ISETP.GE.U32.AND P2, PT, R210, 0x7ffffe73, PT ;  /* 0x7ffffe73d200780c */ /* 0x000fe20003f46070 */
[----:B------:R-:W-:Y:S02]  /*3ed00*/  VIADD R119, R18, 0x100000 ;  /* 0x0010000012777836 */ /* 0x000fe40000000000 */
[----:B------:R-:W-:-:S05]  /*3ed10*/  IMAD.WIDE R212, R2, 0x4, R212 ;  /* 0x0000000402d47825 */ /* 0x000fca00078e02d4 */
[----:B------:R2:W-:Y:S04]  /*3ed20*/  STL.64 [R1+0x960], R212 ;  /* 0x000960d401007387 */ /* 0x0005e80000100a00 */
[----:B------:R-:W-:Y:S01]  /*3ed30*/  LDGSTS.E [R121+-0x60000], desc[UR4][R212.64], !P1 ;  /* 0xa0000000d4797fae */ /* 0x000fe2000c921844 */
[----:B---3--:R-:W-:-:S04]  /*3ed40*/  IMAD.WIDE R214, R2, 0x4, R214 ;  /* 0x0000000402d67825 */ /* 0x008fc800078e02d6 */
[----:B----4-:R-:W-:Y:S01]  /*3ed50*/  IMAD.WIDE R216, R2, 0x4, R216 ;  /* 0x0000000402d87825 */ /* 0x010fe200078e02d8 */
[----:B------:R3:W-:Y:S04]  /*3ed60*/  STL.64 [R1+0x958], R214 ;  /* 0x000958d601007387 */ /* 0x0007e80000100a00 */
[----:B------:R4:W-:Y:S04]  /*3ed70*/  STL.64 [R1+0x950], R216 ;  /* 0x000950d801007387 */ /* 0x0009e80000100a00 */
[----:B------:R-:W4:Y:S04]  /*3ed80*/  LDL.LU.64 R210, [R1+0x140] ;  /* 0x0001400001d27983 */ /* 0x000f280000300a00 */
[----:B--2---:R-:W2:Y:S04]  /*3ed90*/  LDL.LU.64 R212, [R1+0x138] ;  /* 0x0001380001d47983 */ /* 0x004ea80000300a00 */
[----:B------:R-:W-:Y:S04]  /*3eda0*/  LDGSTS.E [R120+-0x5c000], desc[UR4][R214.64], !P1 ;  /* 0xa4000000d6787fae */ /* 0x000fe8000c921844 */
[----:B------:R-:W-:Y:S04]  /*3edb0*/  LDGSTS.E [R118+-0x58000], desc[UR4][R216.64], !P1 ;  /* 0xa8000000d8767fae */ /* 0x000fe8000c921844 */
[----:B---3--:R-:W3:Y:S04]  /*3edc0*/  LDL.LU.64 R214, [R1+0x130] ;  /* 0x0001300001d67983 */ /* 0x008ee80000300a00 */
[----:B----4-:R-:W4:Y:S01]  /*3edd0*/  LDL.LU.64 R216, [R1+0x128] ;  /* 0x0001280001d87983 */ /* 0x010f220000300a00 */
[----:B-1----:R-:W-:-:S02]  /*3ede0*/  VIADD R252, R226, 0xfffffeb0 ;  /* 0xfffffeb0e2fc7836 */ /* 0x002fc40000000000 */
[----:B------:R-:W-:-:S05]  /*3edf0*/  IMAD.WIDE R224, R2, 0x4, R218 ;  /* 0x0000000402e07825 */ /* 0x000fca00078e02da */
[----:B------:R1:W-:Y:S04]  /*3ee00*/  STL.64 [R1+0x948], R224 ;  /* 0x000948e001007387 */ /* 0x0003e80000100a00 */
[----:B------:R-:W4:Y:S01]  /*3ee10*/  LDL.LU.64 R218, [R1+0x120] ;  /* 0x0001200001da7983 */ /* 0x000f220000300a00 */
[----:B------:R-:W-:-:S03]  /*3ee20*/  IMAD.WIDE R206, R2, 0x4, R206 ;  /* 0x0000000402ce7825 */ /* 0x000fc600078e02ce */
[----:B------:R1:W-:Y:S01]  /*3ee30*/  LDGSTS.E [R121+-0x54000], desc[UR4][R224.64], !P1 ;  /* 0xac000000e0797fae */ /* 0x0003e2000c921844 */
[----:B------:R-:W-:-:S03]  /*3ee40*/  IMAD.WIDE R208, R2, 0x4, R208 ;  /* 0x0000000402d07825 */ /* 0x000fc600078e02d0 */
[----:B------:R1:W-:Y:S04]  /*3ee50*/  STL.64 [R1+0x940], R206 ;  /* 0x000940ce01007387 */ /* 0x0003e80000100a00 */
[----:B------:R-:W-:Y:S04]  /*3ee60*/  LDGSTS.E [R120+-0x5fffc], desc[UR4][R206.64], !P2 ;  /* 0xa0004000ce787fae */ /* 0x000fe8000d121844 */
[----:B------:R-:W-:Y:S01]  /*3ee70*/  LDGSTS.E [R119+-0x5bffc], desc[UR4][R208.64], !P2 ;  /* 0xa4004000d0777fae */ /* 0x000fe2000d121844 */
[----:B------:R-:W-:-:S03]  /*3ee80*/  IMAD.WIDE R228, R2, 0x4, R220 ;  /* 0x0000000402e47825 */ /* 0x000fc600078e02dc */
[----:B------:R-:W4:Y:S04]  /*3ee90*/  LDL.LU.64 R220, [R1+0x118] ;  /* 0x0001180001dc7983 */ /* 0x000f280000300a00 */
[----:B------:R1:W-:Y:S04]  /*3eea0*/  STL.64 [R1+0x938], R208 ;  /* 0x000938d001007387 */ /* 0x0003e80000100a00 */
[----:B------:R-:W4:Y:S01]  /*3eeb0*/  LDL.LU.64 R222, [R1+0x110] ;  /* 0x0001100001de7983 */ /* 0x000f220000300a00 */
[----:B-1----:R-:W-:-:S03]  /*3eec0*/  VIADD R121, R227, 0xfffffeb1 ;  /* 0xfffffeb1e3797836 */ /* 0x002fc60000000000 */
[----:B------:R1:W-:Y:S04]  /*3eed0*/  STL.64 [R1+0x930], R228 ;  /* 0x000930e401007387 */ /* 0x0003e80000100a00 */
[----:B------:R-:W4:Y:S04]  /*3eee0*/  LDL.LU.64 R224, [R1+0x108] ;  /* 0x0001080001e07983 */ /* 0x000f280000300a00 */
[----:B------:R-:W4:Y:S04]  /*3eef0*/  LDL.LU.64 R206, [R1+0x3280] ;  /* 0x0032800001ce7983 */ /* 0x000f280000300a00 */
[----:B------:R-:W4:Y:S04]  /*3ef00*/  LDL.LU.64 R208, [R1+0x3278] ;  /* 0x0032780001d07983 */ /* 0x000f280000300a00 */
[----:B------:R-:W4:Y:S04]  /*3ef10*/  LDL.LU.64 R226, [R1+0x100] ;  /* 0x0001000001e27983 */ /* 0x000f280000300a00 */
[----:B------:R1:W-:Y:S01]  /*3ef20*/  LDGSTS.E [R118+-0x57ffc], desc[UR4][R228.64], !P2 ;  /* 0xa8004000e4767fae */ /* 0x0003e2000d121844 */
[----:B------:R-:W-:Y:S01]  /*3ef30*/  ISETP.GE.U32.AND P1, PT, R121, 0x7ffffe72, PT ;  /* 0x7ffffe727900780c */ /* 0x000fe20003f26070 */
[----:B-1----:R-:W1:Y:S01]  /*3ef40*/  LDC R229, c[0x0][0x230] ;  /* 0x00008c00ffe57b82 */ /* 0x002e620000000800 */
[----:B------:R-:W-:-:S07]  /*3ef50*/  VIADD R121, R18, 0x100000 ;  /* 0x0010000012797836 */ /* 0x000fce0000000000 */
[----:B------:R-:W1:Y:S01]  /*3ef60*/  LDC R228, c[0x0][0x230] ;  /* 0x00008c00ffe47b82 */ /* 0x000e620000000800 */
[----:B------:R-:W-:-:S04]  /*3ef70*/  IMAD.WIDE R210, R2, 0x4, R210 ;  /* 0x0000000402d27825 */ /* 0x000fc800078e02d2 */
[----:B--2---:R-:W-:Y:S01]  /*3ef80*/  IMAD.WIDE R212, R2, 0x4, R212 ;  /* 0x0000000402d47825 */ /* 0x004fe200078e02d4 */
[----:B------:R-:W-:Y:S01]  /*3ef90*/  LDGSTS.E [R121+-0x53ffc], desc[UR4][R210.64], !P2 ;  /* 0xac004000d2797fae */ /* 0x000fe2000d121844 */
[----:B------:R-:W-:Y:S02]  /*3efa0*/  ISETP.GE.U32.AND P2, PT, R252, 0x7ffffe71, PT ;  /* 0x7ffffe71fc00780c */ /* 0x000fe40003f46070 */
[----:B------:R-:W2:Y:S01]  /*3efb0*/  LDC R252, c[0x0][0x230] ;  /* 0x00008c00fffc7b82 */ /* 0x000ea20000000800 */
[----:B------:R-:W-:Y:S01]  /*3efc0*/  LDGSTS.E [R120+-0x5fff8], desc[UR4][R212.64], !P1 ;  /* 0xa0008000d4787fae */ /* 0x000fe2000c921844 */
[----:B---3--:R-:W-:-:S04]  /*3efd0*/  IMAD.WIDE R214, R2, 0x4, R214 ;  /* 0x0000000402d67825 */ /* 0x008fc800078e02d6 */
[C---:B----4-:R-:W-:Y:S01]  /*3efe0*/  IMAD.WIDE R216, R2.reuse, 0x4, R216 ;  /* 0x0000000402d87825 */ /* 0x050fe200078e02d8 */
[----:B------:R-:W-:Y:S04]  /*3eff0*/  LDGSTS.E [R119+-0x5bff8], desc[UR4][R214.64], !P1 ;  /* 0xa4008000d6777fae */ /* 0x000fe8000c921844 */
[----:B------:R-:W-:Y:S04]  /*3f000*/  LDGSTS.E [R118+-0x57ff8], desc[UR4][R216.64], !P1 ;  /* 0xa8008000d8767fae */ /* 0x000fe8000c921844 */
[----:B------:R3:W-:Y:S04]  /*3f010*/  STL.64 [R1+0x928], R210 ;  /* 0x000928d201007387 */ /* 0x0007e80000100a00 */
[----:B------:R4:W-:Y:S04]  /*3f020*/  STL.64 [R1+0x920], R212 ;  /* 0x000920d401007387 */ /* 0x0009e80000100a00 */
[----:B---3--:R-:W3:Y:S04]  /*3f030*/  LDL.LU.64 R210, [R1+0x3270] ;  /* 0x0032700001d27983 */ /* 0x008ee80000300a00 */
[----:B----4-:R-:W4:Y:S04]  /*3f040*/  LDL.LU.64 R212, [R1+0x3268] ;  /* 0x0032680001d47983 */ /* 0x010f280000300a00 */
[----:B------:R1:W-:Y:S04]  /*3f050*/  STL.64 [R1+0x918], R214 ;  /* 0x000918d601007387 */ /* 0x0003e80000100a00 */
[----:B------:R2:W-:Y:S04]  /*3f060*/  STL.64 [R1+0x910], R216 ;  /* 0x000910d801007387 */ /* 0x0005e80000100a00 */
[----:B-1----:R-:W4:Y:S04]  /*3f070*/  LDL.LU.64 R214, [R1+0x3260] ;  /* 0x0032600001d67983 */ /* 0x002f280000300a00 */
[----:B--2---:R-:W2:Y:S01]  /*3f080*/  LDL.LU.64 R216, [R1+0x3258] ;  /* 0x0032580001d87983 */ /* 0x004ea20000300a00 */
        /* <DEDUP_REMOVED lines=8> */
[----:B------:R-:W-:-:S05]  /*3f110*/  IMAD.WIDE R218, R2, 0x4, R218 ;  /* 0x0000000402da7825 */ /* 0x000fca00078e02da */
[----:B------:R1:W-:Y:S04]  /*3f120*/  LDGSTS.E [R121+-0x53ff8], desc[UR4][R218.64], !P1 ;  /* 0xac008000da797fae */ /* 0x0003e8000c921844 */
[----:B------:R1:W-:Y:S02]  /*3f130*/  STL.64 [R1+0x908], R218 ;  /* 0x000908da01007387 */ /* 0x0003e40000100a00 */
[----:B-1----:R-:W-:Y:S02]  /*3f140*/  VIADD R121, R229, 0xfffffe93 ;  /* 0xfffffe93e5797836 */ /* 0x002fe40000000000 */
[----:B------:R-:W2:Y:S03]  /*3f150*/  LDL.LU.64 R218, [R1+0x3250] ;  /* 0x0032500001da7983 */ /* 0x000ea60000300a00 */
[----:B------:R-:W-:Y:S01]  /*3f160*/  ISETP.GE.U32.AND P1, PT, R121, 0x7ffffe54, PT ;  /* 0x7ffffe547900780c */ /* 0x000fe20003f26070 */
[----:B------:R-:W-:-:S04]  /*3f170*/  IMAD.WIDE R220, R2, 0x4, R220 ;  /* 0x0000000402dc7825 */ /* 0x000fc800078e02dc */
[----:B------:R-:W-:Y:S02]  /*3f180*/  VIADD R121, R228, 0xfffffe92 ;  /* 0xfffffe92e4797836 */ /* 0x000fe40000000000 */
[C---:B------:R-:W-:Y:S01]  /*3f190*/  IMAD.WIDE R222, R2.reuse, 0x4, R222 ;  /* 0x0000000402de7825 */ /* 0x040fe200078e02de */
[----:B------:R1:W-:Y:S03]  /*3f1a0*/  STL.64 [R1+0x900], R220 ;  /* 0x000900dc01007387 */ /* 0x0003e60000100a00 */
[C---:B------:R-:W-:Y:S01]  /*3f1b0*/  IMAD.WIDE R228, R2.reuse, 0x4, R116 ;  /* 0x0000000402e47825 */ /* 0x040fe200078e0274 */
[----:B------:R1:W-:Y:S01]  /*3f1c0*/  STL.64 [R1+0x8f8], R222 ;  /* 0x0008f8de01007387 */ /* 0x0003e20000100a00 */
[----:B------:R-:W3:Y:S02]  /*3f1d0*/  LDC R117, c[0x0][0x230] ;  /* 0x00008c00ff757b82 */ /* 0x000ee40000000800 */
[C---:B------:R-:W-:Y:S01]  /*3f1e0*/  IMAD.WIDE R224, R2.reuse, 0x4, R224 ;  /* 0x0000000402e07825 */ /* 0x040fe200078e02e0 */
[----:B------:R-:W-:Y:S04]  /*3f1f0*/  LDGSTS.E [R120+-0x5fff4], desc[UR4][R220.64], !P2 ;  /* 0xa000c000dc787fae */ /* 0x000fe8000d121844 */
[----:B------:R-:W-:Y:S04]  /*3f200*/  LDGSTS.E [R119+-0x5bff4], desc[UR4][R222.64], !P2 ;  /* 0xa400c000de777fae */ /* 0x000fe8000d121844 */
[----:B------:R-:W-:Y:S01]  /*3f210*/  LDGSTS.E [R118+-0x57ff4], desc[UR4][R224.64], !P2 ;  /* 0xa800c000e0767fae */ /* 0x000fe2000d121844 */
[----:B------:R-:W-:-:S03]  /*3f220*/  IMAD.WIDE R226, R2, 0x4, R226 ;  /* 0x0000000402e27825 */ /* 0x000fc600078e02e2 */
[----:B-1----:R-:W2:Y:S04]  /*3f230*/  LDL.LU.64 R220, [R1+0x3248] ;  /* 0x0032480001dc7983 */ /* 0x002ea80000300a00 */
[----:B------:R1:W-:Y:S04]  /*3f240*/  STL.64 [R1+0x8f0], R224 ;  /* 0x0008f0e001007387 */ /* 0x0003e80000100a00 */
[----:B------:R-:W2:Y:S01]  /*3f250*/  LDL.LU.64 R222, [R1+0x3240] ;  /* 0x0032400001de7983 */ /* 0x000ea20000300a00 */
[----:B------:R-:W-:-:S03]  /*3f260*/  VIADD R116, R18, 0x100000 ;  /* 0x0010000012747836 */ /* 0x000fc60000000000 */
[----:B------:R1:W-:Y:S01]  /*3f270*/  LDGSTS.E [R120+-0x53ff4], desc[UR4][R226.64], !P2 ;  /* 0xac00c000e2787fae */ /* 0x0003e2000d121844 */
[----:B------:R-:W-:-:S03]  /*3f280*/  ISETP.GE.U32.AND P2, PT, R121, 0x7ffffe53, PT ;  /* 0x7ffffe537900780c */ /* 0x000fc60003f46070 */
[----:B-1----:R-:W2:Y:S04]  /*3f290*/  LDL.LU.64 R224, [R1+0x3238] ;  /* 0x0032380001e07983 */ /* 0x002ea80000300a00 */
[----:B------:R1:W-:Y:S04]  /*3f2a0*/  STL.64 [R1+0x8e8], R226 ;  /* 0x0008e8e201007387 */ /* 0x0003e80000100a00 */
[----:B------:R1:W-:Y:S01]  /*3f2b0*/  STL.64 [R1+0x8e0], R228 ;  /* 0x0008e0e401007387 */ /* 0x0003e20000100a00 */
[----:B------:R-:W-:-:S03]  /*3f2c0*/  IMAD.WIDE R120, R2, 0x4, R110 ;  /* 0x0000000402787825 */ /* 0x000fc600078e026e */
[----:B------:R-:W-:Y:S04]  /*3f2d0*/  LDGSTS.E [R119+-0x50000], desc[UR4][R228.64], !P1 ;  /* 0xb0000000e4777fae */ /* 0x000fe8000c921844 */
[----:B-1----:R-:W2:Y:S04]  /*3f2e0*/  LDL.LU.64 R226, [R1+0x3230] ;  /* 0x0032300001e27983 */ /* 0x002ea80000300a00 */
[----:B------:R1:W-:Y:S04]  /*3f2f0*/  LDGSTS.E [R118+-0x4c000], desc[UR4][R114.64], !P1 ;  /* 0xb400000072767fae */ /* 0x0003e8000c921844 */
[----:B------:R-:W2:Y:S04]  /*3f300*/  LDL.LU.64 R228, [R1+0x3228] ;  /* 0x0032280001e47983 */ /* 0x000ea80000300a00 */
[----:B------:R1:W-:Y:S02]  /*3f310*/  STL.64 [R1+0x8d8], R114 ;  /* 0x0008d87201007387 */ /* 0x0003e40000100a00 */
[----:B-1----:R-:W-:-:S02]  /*3f320*/  IMAD.WIDE R118, R2, 0x4, R104 ;  /* 0x0000000402767825 */ /* 0x002fc400078e0268 */
[----:B------:R1:W-:Y:S02]  /*3f330*/  STL.64 [R1+0x8d0], R112 ;  /* 0x0008d07001007387 */ /* 0x0003e40000100a00 */
[----:B------:R-:W-:Y:S02]  /*3f340*/  VIADD R104, R252, 0xfffffe91 ;  /* 0xfffffe91fc687836 */ /* 0x000fe40000000000 */
[----:B------:R1:W-:Y:S01]  /*3f350*/  LDGSTS.E [R116+-0x48000], desc[UR4][R112.64], !P1 ;  /* 0xb800000070747fae */ /* 0x0003e2000c921844 */
[C---:B------:R-:W-:Y:S01]  /*3f360*/  VIADD R114, R18.reuse, 0x100000 ;  /* 0x0010000012727836 */ /* 0x040fe20000000000 */
[----:B------:R-:W-:-:S04]  /*3f370*/  IADD3 R110, R18, 0x100000, RZ ;  /* 0x00100000126e7810 */ /* 0x000fc80007ffe0ff */
[----:B------:R-:W-:Y:S01]  /*3f380*/  LDGSTS.E [R114+-0x44000], desc[UR4][R120.64], !P1 ;  /* 0xbc00000078727fae */ /* 0x000fe2000c921844 */
[----:B------:R-:W-:Y:S01]  /*3f390*/  ISETP.GE.U32.AND P1, PT, R104, 0x7ffffe52, PT ;  /* 0x7ffffe526800780c */ /* 0x000fe20003f26070 */
[C---:B-1----:R-:W-:Y:S02]  /*3f3a0*/  VIADD R113, R18.reuse, 0x100000 ;  /* 0x0010000012717836 */ /* 0x042fe40000000000 */
[C---:B------:R-:W-:Y:S01]  /*3f3b0*/  VIADD R112, R18.reuse, 0x100000 ;  /* 0x0010000012707836 */ /* 0x040fe20000000000 */
[----:B------:R-:W-:Y:S04]  /*3f3c0*/  STL.64 [R1+0x8c8], R120 ;  /* 0x0008c87801007387 */ /* 0x000fe80000100a00 */
[----:B------:R1:W-:Y:S04]  /*3f3d0*/  LDGSTS.E [R113+-0x4fffc], desc[UR4][R108.64], !P2 ;  /* 0xb00040006c717fae */ /* 0x0003e8000d121844 */
[----:B------:R-:W-:Y:S04]  /*3f3e0*/  LDGSTS.E [R112+-0x4bffc], desc[UR4][R106.64], !P2 ;  /* 0xb40040006a707fae */ /* 0x000fe8000d121844 */
[----:B------:R1:W-:Y:S04]  /*3f3f0*/  STL.64 [R1+0x8c0], R108 ;  /* 0x0008c06c01007387 */ /* 0x0003e80000100a00 */
[----:B------:R1:W-:Y:S01]  /*3f400*/  LDGSTS.E [R110+-0x47ffc], desc[UR4][R118.64], !P2 ;  /* 0xb8004000766e7fae */ /* 0x0003e2000d121844 */
[----:B------:R-:W-:-:S03]  /*3f410*/  VIADD R105, R18, 0x100000 ;  /* 0x0010000012697836 */ /* 0x000fc60000000000 */
[----:B------:R3:W-:Y:S04]  /*3f420*/  STL.64 [R1+0x8b8], R106 ;  /* 0x0008b86a01007387 */ /* 0x0007e80000100a00 */
[----:B------:R-:W-:Y:S01]  /*3f430*/  STL.64 [R1+0x8b0], R118 ;  /* 0x0008b07601007387 */ /* 0x000fe20000100a00 */
[----:B------:R-:W-:Y:S01]  /*3f440*/  VIADD R104, R18, 0x100000 ;  /* 0x0010000012687836 */ /* 0x000fe20000000000 */
[----:B-1----:R-:W1:Y:S01]  /*3f450*/  LDC R108, c[0x0][0x230] ;  /* 0x00008c00ff6c7b82 */ /* 0x002e620000000800 */
[----:B------:R-:W-:Y:S01]  /*3f460*/  IMAD.WIDE R110, R2, 0x4, R100 ;  /* 0x00000004026e7825 */ /* 0x000fe200078e0264 */
[----:B------:R4:W-:Y:S03]  /*3f470*/  STL.64 [R1+0x8a8], R102 ;  /* 0x0008a86601007387 */ /* 0x0009e60000100a00 */
[----:B---3--:R-:W-:-:S02]  /*3f480*/  VIADD R106, R18, 0x100000 ;  /* 0x00100000126a7836 */ /* 0x008fc40000000000 */
[----:B------:R-:W-:Y:S01]  /*3f490*/  VIADD R107, R117, 0xfffffe90 ;  /* 0xfffffe90756b7836 */ /* 0x000fe20000000000 */
[----:B------:R3:W-:Y:S01]  /*3f4a0*/  STL.64 [R1+0x8a0], R110 ;  /* 0x0008a06e01007387 */ /* 0x0007e20000100a00 */
[----:B------:R-:W1:Y:S03]  /*3f4b0*/  LDC R109, c[0x0][0x230] ;  /* 0x00008c00ff6d7b82 */ /* 0x000e660000000800 */
[----:B------:R3:W-:Y:S01]  /*3f4c0*/  LDGSTS.E [R106+-0x43ffc], desc[UR4][R102.64], !P2 ;  /* 0xbc004000666a7fae */ /* 0x0007e2000d121844 */
[----:B------:R-:W-:-:S03]  /*3f4d0*/  ISETP.GE.U32.AND P2, PT, R107, 0x7ffffe51, PT ;  /* 0x7ffffe516b00780c */ /* 0x000fc60003f46070 */
[----:B------:R1:W-:Y:S04]  /*3f4e0*/  STL.64 [R1+0x898], R98 ;  /* 0x0008986201007387 */ /* 0x0003e80000100a00 */
[----:B------:R-:W-:Y:S04]  /*3f4f0*/  LDGSTS.E [R105+-0x4fff8], desc[UR4][R110.64], !P1 ;  /* 0xb00080006e697fae */ /* 0x000fe8000c921844 */
[----:B----4-:R-:W4:Y:S01]  /*3f500*/  LDL.LU.64 R102, [R1+0xf8] ;  /* 0x0000f80001667983 */ /* 0x010f220000300a00 */
[----:B---3--:R-:W-:-:S03]  /*3f510*/  IMAD.WIDE R106, R2, 0x4, R94 ;  /* 0x00000004026a7825 */ /* 0x008fc600078e025e */
[----:B------:R3:W-:Y:S04]  /*3f520*/  STL.64 [R1+0x890], R96 ;  /* 0x0008906001007387 */ /* 0x0007e80000100a00 */
[----:B------:R-:W2:Y:S04]  /*3f530*/  LDL.LU.64 R110, [R1+0xf0] ;  /* 0x0000f000016e7983 */ /* 0x000ea80000300a00 */
[----:B------:R-:W2:Y:S04]  /*3f540*/  LDL.LU.64 R112, [R1+0xe8] ;  /* 0x0000e80001707983 */ /* 0x000ea80000300a00 */
[----:B------:R3:W-:Y:S04]  /*3f550*/  LDGSTS.E [R104+-0x4bff8], desc[UR4][R98.64], !P1 ;  /* 0xb400800062687fae */ /* 0x0007e8000c921844 */
[----:B------:R-:W-:Y:S04]  /*3f560*/  STL.64 [R1+0x888], R106 ;  /* 0x0008886a01007387 */ /* 0x000fe80000100a00 */
[----:B------:R1:W-:Y:S01]  /*3f570*/  STL.64 [R1+0x880], R92 ;  /* 0x0008805c01007387 */ /* 0x0003e20000100a00 */
[----:B---3--:R-:W-:-:S03]  /*3f580*/  IMAD.WIDE R104, R2, 0x4, R88 ;  /* 0x0000000402687825 */ /* 0x008fc600078e0258 */
[----:B------:R-:W3:Y:S04]  /*3f590*/  LDL.LU.64 R114, [R1+0xe0] ;  /* 0x0000e00001727983 */ /* 0x000ee80000300a00 */
[----:B------:R1:W-:Y:S04]  /*3f5a0*/  STL.64 [R1+0x878], R90 ;  /* 0x0008785a01007387 */ /* 0x0003e80000100a00 */
[----:B------:R2:W-:Y:S04]  /*3f5b0*/  STL.64 [R1+0x870], R104 ;  /* 0x0008706801007387 */ /* 0x0005e80000100a00 */
[----:B------:R-:W3:Y:S04]  /*3f5c0*/  LDL.LU.64 R116, [R1+0xd8] ;  /* 0x0000d80001747983 */ /* 0x000ee80000300a00 */
[----:B------:R-:W3:Y:S04]  /*3f5d0*/  LDL.LU.64 R118, [R1+0xd0] ;  /* 0x0000d00001767983 */ /* 0x000ee80000300a00 */
[----:B------:R-:W3:Y:S01]  /*3f5e0*/  LDL.LU.64 R120, [R1+0xc8] ;  /* 0x0000c80001787983 */ /* 0x000ee20000300a00 */
[----:B------:R-:W-:-:S02]  /*3f5f0*/  VIADD R100, R18, 0x100000 ;  /* 0x0010000012647836 */ /* 0x000fc40000000000 */
[----:B-1----:R-:W-:Y:S02]  /*3f600*/  VIADD R98, R18, 0x100000 ;  /* 0x0010000012627836 */ /* 0x002fe40000000000 */
[----:B------:R-:W-:Y:S01]  /*3f610*/  VIADD R88, R108, 0xfffffeaf ;  /* 0xfffffeaf6c587836 */ /* 0x000fe20000000000 */
[----:B------:R1:W-:Y:S04]  /*3f620*/  LDGSTS.E [R100+-0x47ff8], desc[UR4][R96.64], !P1 ;  /* 0xb800800060647fae */ /* 0x0003e8000c921844 */
[----:B------:R-:W-:Y:S01]  /*3f630*/  LDGSTS.E [R98+-0x43ff8], desc[UR4][R106.64], !P1 ;  /* 0xbc0080006a627fae */ /* 0x000fe2000c921844 */
[----:B------:R-:W-:Y:S01]  /*3f640*/  ISETP.GE.U32.AND P1, PT, R88, 0x7ffffe70, PT ;  /* 0x7ffffe705800780c */ /* 0x000fe20003f26070 */
[C---:B------:R-:W-:Y:S02]  /*3f650*/  VIADD R94, R18.reuse, 0x100000 ;  /* 0x00100000125e7836 */ /* 0x040fe40000000000 */
[----:B-1----:R-:W-:-:S02]  /*3f660*/  VIADD R97, R18, 0x100000 ;  /* 0x0010000012617836 */ /* 0x002fc40000000000 */
[----:B------:R-:W-:Y:S02]  /*3f670*/  VIADD R96, R18, 0x100000 ;  /* 0x0010000012607836 */ /* 0x000fe40000000000 */
[----:B------:R-:W-:Y:S01]  /*3f680*/  IMAD.WIDE R100, R2, 0x4, R86 ;  /* 0x0000000402647825 */ /* 0x000fe200078e0256 */
[----:B------:R1:W-:Y:S04]  /*3f690*/  LDGSTS.E [R97+-0x4fff4], desc[UR4][R92.64], !P2 ;  /* 0xb000c0005c617fae */ /* 0x0003e8000d121844 */
[----:B------:R1:W-:Y:S01]  /*3f6a0*/  LDGSTS.E [R96+-0x4bff4], desc[UR4][R90.64], !P2 ;  /* 0xb400c0005a607fae */ /* 0x0003e2000d121844 */
[----:B------:R-:W-:-:S03]  /*3f6b0*/  VIADD R89, R17, 0x100000 ;  /* 0x0010000011597836 */ /* 0x000fc60000000000 */
[----:B------:R2:W-:Y:S01]  /*3f6c0*/  LDGSTS.E [R94+-0x47ff4], desc[UR4][R104.64], !P2 ;  /* 0xb800c000685e7fae */ /* 0x0005e2000d121844 */
[----:B------:R-:W-:-:S03]  /*3f6d0*/  VIADD R88, R17, 0x100000 ;  /* 0x0010000011587836 */ /* 0x000fc60000000000 */
[----:B------:R-:W-:Y:S01]  /*3f6e0*/  STL.64 [R1+0x868], R100 ;  /* 0x0008686401007387 */ /* 0x000fe20000100a00 */
[----:B------:R-:W-:Y:S01]  /*3f6f0*/  IADD3 R86, R17, 0x100000, RZ ;  /* 0x0010000011567810 */ /* 0x000fe20007ffe0ff */
[----:B-1----:R-:W1:Y:S01]  /*3f700*/  LDC R92, c[0x0][0x230] ;  /* 0x00008c00ff5c7b82 */ /* 0x002e620000000800 */
[----:B------:R-:W-:-:S05]  /*3f710*/  VIADD R90, R18, 0x100000 ;  /* 0x00100000125a7836 */ /* 0x000fca0000000000 */
[----:B------:R-:W-:Y:S01]  /*3f720*/  LDGSTS.E [R90+-0x43ff4], desc[UR4][R100.64], !P2 ;  /* 0xbc00c000645a7fae */ /* 0x000fe2000d121844 */
[----:B------:R-:W-:Y:S01]  /*3f730*/  VIADD R91, R109, 0xfffffeae ;  /* 0xfffffeae6d5b7836 */ /* 0x000fe20000000000 */
[----:B------:R-:W1:Y:S04]  /*3f740*/  LDC R93, c[0x0][0x230] ;  /* 0x00008c00ff5d7b82 */ /* 0x000e680000000800 */
[----:B------:R-:W-:Y:S01]  /*3f750*/  ISETP.GE.U32.AND P2, PT, R91, 0x7ffffe6f, PT ;  /* 0x7ffffe6f5b00780c */ /* 0x000fe20003f46070 */
[----:B----4-:R-:W-:-:S04]  /*3f760*/  IMAD.WIDE R98, R2, 0x4, R102 ;  /* 0x0000000402627825 */ /* 0x010fc800078e0266 */
[C---:B--2---:R-:W-:Y:S01]  /*3f770*/  IMAD.WIDE R96, R2.reuse, 0x4, R110 ;  /* 0x0000000402607825 */ /* 0x044fe200078e026e */
[----:B------:R3:W-:Y:S03]  /*3f780*/  STL.64 [R1+0x860], R98 ;  /* 0x0008606201007387 */ /* 0x0007e60000100a00 */
[C---:B------:R-:W-:Y:S01]  /*3f790*/  IMAD.WIDE R94, R2.reuse, 0x4, R112 ;  /* 0x00000004025e7825 */ /* 0x040fe200078e0270 */
[----:B------:R2:W-:Y:S04]  /*3f7a0*/  STL.64 [R1+0x858], R96 ;  /* 0x0008586001007387 */ /* 0x0005e80000100a00 */
[----:B------:R3:W-:Y:S04]  /*3f7b0*/  LDGSTS.E [R89+-0x60000], desc[UR4][R98.64], !P1 ;  /* 0xa000000062597fae */ /* 0x0007e8000c921844 */
[----:B------:R-:W4:Y:S04]  /*3f7c0*/  LDL.LU.64 R104, [R1+0xc0] ;  /* 0x0000c00001687983 */ /* 0x000f280000300a00 */
[----:B------:R1:W-:Y:S01]  /*3f7d0*/  STL.64 [R1+0x850], R94 ;  /* 0x0008505e01007387 */ /* 0x0003e20000100a00 */
[----:B---3--:R-:W-:-:S03]  /*3f7e0*/  IMAD.WIDE R98, R2, 0x4, R114 ;  /* 0x0000000402627825 */ /* 0x008fc600078e0272 */
[----:B------:R-:W3:Y:S04]  /*3f7f0*/  LDL.LU.64 R106, [R1+0xb8] ;  /* 0x0000b800016a7983 */ /* 0x000ee80000300a00 */
[----:B------:R-:W3:Y:S04]  /*3f800*/  LDL.LU.64 R102, [R1+0xb0] ;  /* 0x0000b00001667983 */ /* 0x000ee80000300a00 */
[----:B------:R2:W-:Y:S04]  /*3f810*/  LDGSTS.E [R88+-0x5c000], desc[UR4][R96.64], !P1 ;  /* 0xa400000060587fae */ /* 0x0005e8000c921844 */
[----:B------:R-:W3:Y:S04]  /*3f820*/  LDL.LU.64 R110, [R1+0xa8] ;  /* 0x0000a800016e7983 */ /* 0x000ee80000300a00 */
[----:B------:R-:W-:Y:S01]  /*3f830*/  STL.64 [R1+0x848], R98 ;  /* 0x0008486201007387 */ /* 0x000fe20000100a00 */
[----:B--2---:R-:W-:-:S03]  /*3f840*/  IMAD.WIDE R96, R2, 0x4, R116 ;  /* 0x0000000402607825 */ /* 0x004fc600078e0274 */
[----:B------:R1:W-:Y:S04]  /*3f850*/  LDGSTS.E [R86+-0x58000], desc[UR4][R94.64], !P1 ;  /* 0xa80000005e567fae */ /* 0x0003e8000c921844 */
[----:B------:R-:W2:Y:S01]  /*3f860*/  LDL.LU.64 R112, [R1+0xa0] ;  /* 0x0000a00001707983 */ /* 0x000ea20000300a00 */
[----:B------:R-:W-:-:S03]  /*3f870*/  IMAD.WIDE R90, R2, 0x4, R120 ;  /* 0x00000004025a7825 */ /* 0x000fc600078e0278 */
[----:B------:R-:W-:Y:S01]  /*3f880*/  STL.64 [R1+0x840], R96 ;  /* 0x0008406001007387 */ /* 0x000fe20000100a00 */
[----:B-1----:R-:W-:-:S03]  /*3f890*/  IMAD.WIDE R94, R2, 0x4, R118 ;  /* 0x00000004025e7825 */ /* 0x002fc600078e0276 */
[----:B------:R-:W2:Y:S04]  /*3f8a0*/  LDL.LU.64 R114, [R1+0x98] ;  /* 0x0000980001727983 */ /* 0x000ea80000300a00 */
[----:B------:R-:W-:Y:S04]  /*3f8b0*/  STL.64 [R1+0x838], R94 ;  /* 0x0008385e01007387 */ /* 0x000fe80000100a00 */
[----:B------:R-:W2:Y:S04]  /*3f8c0*/  LDL.LU.64 R116, [R1+0x90] ;  /* 0x0000900001747983 */ /* 0x000ea80000300a00 */
[----:B------:R1:W-:Y:S04]  /*3f8d0*/  STL.64 [R1+0x830], R90 ;  /* 0x0008305a01007387 */ /* 0x0003e80000100a00 */
[----:B------:R-:W2:Y:S04]  /*3f8e0*/  LDL.LU.64 R118, [R1+0x88] ;  /* 0x0000880001767983 */ /* 0x000ea80000300a00 */
[----:B------:R-:W2:Y:S01]  /*3f8f0*/  LDL.LU.64 R120, [R1+0x80] ;  /* 0x0000800001787983 */ /* 0x000ea20000300a00 */
[----:B------:R-:W-:-:S03]  /*3f900*/  VIADD R87, R17, 0x100000 ;  /* 0x0010000011577836 */ /* 0x000fc60000000000 */
[----:B------:R1:W-:Y:S04]  /*3f910*/  LDGSTS.E [R89+-0x54000], desc[UR4][R98.64], !P1 ;  /* 0xac00000062597fae */ /* 0x0003e8000c921844 */
[----:B------:R-:W-:Y:S04]  /*3f920*/  LDGSTS.E [R88+-0x5fffc], desc[UR4][R96.64], !P2 ;  /* 0xa000400060587fae */ /* 0x000fe8000d121844 */
[----:B------:R-:W-:Y:S04]  /*3f930*/  LDGSTS.E [R87+-0x5bffc], desc[UR4][R94.64], !P2 ;  /* 0xa40040005e577fae */ /* 0x000fe8000d121844 */
[----:B------:R1:W-:Y:S02]  /*3f940*/  LDGSTS.E [R86+-0x57ffc], desc[UR4][R90.64], !P2 ;  /* 0xa80040005a567fae */ /* 0x0003e4000d121844 */
[----:B-1----:R-:W-:-:S02]  /*3f950*/  VIADD R89, R92, 0xfffffead ;  /* 0xfffffead5c597836 */ /* 0x002fc40000000000 */
[----:B------:R-:W1:Y:S08]  /*3f960*/  LDC R92, c[0x0][0x230] ;  /* 0x00008c00ff5c7b82 */ /* 0x000e700000000800 */
[----:B------:R-:W1:Y:S01]  /*3f970*/  LDC R91, c[0x0][0x230] ;  /* 0x00008c00ff5b7b82 */ /* 0x000e620000000800 */
[----:B------:R-:W-:Y:S01]  /*3f980*/  ISETP.GE.U32.AND P1, PT, R89, 0x7ffffe6e, PT ;  /* 0x7ffffe6e5900780c */ /* 0x000fe20003f26070 */
[----:B------:R-:W-:-:S02]  /*3f990*/  VIADD R89, R17, 0x100000 ;  /* 0x0010000011597836 */ /* 0x000fc40000000000 */
        /* <DEDUP_REMOVED lines=10> */
[----:B----4-:R-:W-:-:S05]  /*3fa40*/  IMAD.WIDE R100, R2, 0x4, R104 ;  /* 0x0000000402647825 */ /* 0x010fca00078e0268 */
[----:B------:R2:W-:Y:S01]  /*3fa50*/  LDGSTS.E [R89+-0x53ffc], desc[UR4][R100.64], !P2 ;  /* 0xac00400064597fae */ /* 0x0005e2000d121844 */
[----:B------:R-:W-:Y:S02]  /*3fa60*/  ISETP.GE.U32.AND P2, PT, R90, 0x7ffffe6d, PT ;  /* 0x7ffffe6d5a00780c */ /* 0x000fe40003f46070 */
[----:B------:R-:W4:Y:S01]  /*3fa70*/  LDC R90, c[0x0][0x230] ;  /* 0x00008c00ff5a7b82 */ /* 0x000f220000000800 */
[C---:B---3--:R-:W-:Y:S01]  /*3fa80*/  IMAD.WIDE R98, R2.reuse, 0x4, R106 ;  /* 0x0000000402627825 */ /* 0x048fe200078e026a */
[----:B------:R2:W-:Y:S03]  /*3fa90*/  STL.64 [R1+0x828], R100 ;  /* 0x0008286401007387 */ /* 0x0005e60000100a00 */
[C---:B------:R-:W-:Y:S01]  /*3faa0*/  IMAD.WIDE R96, R2.reuse, 0x4, R102 ;  /* 0x0000000402607825 */ /* 0x040fe200078e0266 */
[----:B------:R3:W-:Y:S04]  /*3fab0*/  LDGSTS.E [R88+-0x5fff8], desc[UR4][R98.64], !P1 ;  /* 0xa000800062587fae */ /* 0x0007e8000c921844 */
[----:B------:R-:W-:Y:S01]  /*3fac0*/  LDGSTS.E [R87+-0x5bff8], desc[UR4][R96.64], !P1 ;  /* 0xa400800060577fae */ /* 0x000fe2000c921844 */
[----:B------:R-:W-:-:S03]  /*3fad0*/  IMAD.WIDE R94, R2, 0x4, R110 ;  /* 0x00000004025e7825 */ /* 0x000fc600078e026e */
[----:B------:R3:W-:Y:S04]  /*3fae0*/  STL.64 [R1+0x820], R98 ;  /* 0x0008206201007387 */ /* 0x0007e80000100a00 */
[----:B------:R-:W-:Y:S01]  /*3faf0*/  LDGSTS.E [R86+-0x57ff8], desc[UR4][R94.64], !P1 ;  /* 0xa80080005e567fae */ /* 0x000fe2000c921844 */
[----:B--2---:R-:W-:-:S03]  /*3fb00*/  IMAD.WIDE R100, R2, 0x4, R112 ;  /* 0x0000000402647825 */ /* 0x004fc600078e0270 */
[----:B------:R2:W-:Y:S04]  /*3fb10*/  STL.64 [R1+0x818], R96 ;  /* 0x0008186001007387 */ /* 0x0005e80000100a00 */
[----:B------:R1:W-:Y:S01]  /*3fb20*/  LDGSTS.E [R89+-0x53ff8], desc[UR4][R100.64], !P1 ;  /* 0xac00800064597fae */ /* 0x0003e2000c921844 */
[----:B---3--:R-:W-:-:S03]  /*3fb30*/  IMAD.WIDE R98, R2, 0x4, R114 ;  /* 0x0000000402627825 */ /* 0x008fc600078e0272 */
[----:B------:R3:W-:Y:S01]  /*3fb40*/  STL.64 [R1+0x810], R94 ;  /* 0x0008105e01007387 */ /* 0x0007e20000100a00 */
[----:B-1----:R-:W-:Y:S02]  /*3fb50*/  VIADD R89, R91, 0xfffffe8f ;  /* 0xfffffe8f5b597836 */ /* 0x002fe40000000000 */
[C---:B--2---:R-:W-:Y:S01]  /*3fb60*/  IMAD.WIDE R96, R2.reuse, 0x4, R116 ;  /* 0x0000000402607825 */ /* 0x044fe200078e0274 */
[----:B------:R-:W-:Y:S01]  /*3fb70*/  STL.64 [R1+0x808], R100 ;  /* 0x0008086401007387 */ /* 0x000fe20000100a00 */
[----:B------:R-:W1:Y:S01]  /*3fb80*/  LDC R91, c[0x0][0x230] ;  /* 0x00008c00ff5b7b82 */ /* 0x000e620000000800 */
[----:B------:R-:W-:Y:S02]  /*3fb90*/  ISETP.GE.U32.AND P1, PT, R89, 0x7ffffe50, PT ;  /* 0x7ffffe505900780c */ /* 0x000fe40003f26070 */
[----:B------:R-:W-:Y:S01]  /*3fba0*/  LDGSTS.E [R88+-0x5fff4], desc[UR4][R98.64], !P2 ;  /* 0xa000c00062587fae */ /* 0x000fe2000d121844 */
[----:B---3--:R-:W-:-:S03]  /*3fbb0*/  IMAD.WIDE R94, R2, 0x4, R118 ;  /* 0x00000004025e7825 */ /* 0x008fc600078e0276 */
[----:B------:R-:W-:Y:S01]  /*3fbc0*/  STL.64 [R1+0x800], R98 ;  /* 0x0008006201007387 */ /* 0x000fe20000100a00 */
[----:B------:R-:W-:-:S03]  /*3fbd0*/  VIADD R89, R92, 0xfffffe8e ;  /* 0xfffffe8e5c597836 */ /* 0x000fc60000000000 */
[----:B------:R-:W-:Y:S04]  /*3fbe0*/  STL.64 [R1+0x7f8], R96 ;  /* 0x0007f86001007387 */ /* 0x000fe80000100a00 */
[----:B------:R-:W-:Y:S04]  /*3fbf0*/  LDGSTS.E [R87+-0x5bff4], desc[UR4][R96.64], !P2 ;  /* 0xa400c00060577fae */ /* 0x000fe8000d121844 */
[----:B------:R2:W-:Y:S04]  /*3fc00*/  STL.64 [R1+0x7f0], R94 ;  /* 0x0007f05e01007387 */ /* 0x0005e80000100a00 */
[----:B------:R2:W-:Y:S01]  /*3fc10*/  LDGSTS.E [R86+-0x57ff4], desc[UR4][R94.64], !P2 ;  /* 0xa800c0005e567fae */ /* 0x0005e2000d121844 */
[----:B------:R-:W-:-:S04]  /*3fc20*/  IMAD.WIDE R92, R2, 0x4, R84 ;  /* 0x00000004025c7825 */ /* 0x000fc800078e0254 */
[----:B--2---:R-:W-:-:S05]  /*3fc30*/  IMAD.WIDE R94, R2, 0x4, R120 ;  /* 0x00000004025e7825 */ /* 0x004fca00078e0278 */
[----:B------:R2:W-:Y:S01]  /*3fc40*/  LDGSTS.E [R88+-0x53ff4], desc[UR4][R94.64], !P2 ;  /* 0xac00c0005e587fae */ /* 0x0005e2000d121844 */
[----:B------:R-:W-:Y:S01]  /*3fc50*/  ISETP.GE.U32.AND P2, PT, R89, 0x7ffffe4f, PT ;  /* 0x7ffffe4f5900780c */ /* 0x000fe20003f46070 */
[----:B------:R-:W-:Y:S02]  /*3fc60*/  VIADD R84, R17, 0x100000 ;  /* 0x0010000011547836 */ /* 0x000fe40000000000 */
[----:B------:R-:W-:Y:S04]  /*3fc70*/  STL.64 [R1+0x7e8], R94 ;  /* 0x0007e85e01007387 */ /* 0x000fe80000100a00 */
[----:B------:R-:W-:Y:S04]  /*3fc80*/  STL.64 [R1+0x7e0], R92 ;  /* 0x0007e05c01007387 */ /* 0x000fe80000100a00 */
[----:B------:R-:W-:Y:S01]  /*3fc90*/  LDGSTS.E [R87+-0x50000], desc[UR4][R92.64], !P1 ;  /* 0xb00000005c577fae */ /* 0x000fe2000c921844 */
[----:B--2---:R-:W-:-:S03]  /*3fca0*/  IMAD.WIDE R88, R2, 0x4, R78 ;  /* 0x0000000402587825 */ /* 0x004fc600078e024e */
[----:B------:R2:W-:Y:S04]  /*3fcb0*/  STL.64 [R1+0x7d8], R82 ;  /* 0x0007d85201007387 */ /* 0x0005e80000100a00 */
[----:B------:R2:W-:Y:S04]  /*3fcc0*/  LDGSTS.E [R86+-0x4c000], desc[UR4][R82.64], !P1 ;  /* 0xb400000052567fae */ /* 0x0005e8000c921844 */
[----:B------:R3:W-:Y:S04]  /*3fcd0*/  STL.64 [R1+0x7d0], R80 ;  /* 0x0007d05001007387 */ /* 0x0007e80000100a00 */
[----:B------:R3:W-:Y:S01]  /*3fce0*/  LDGSTS.E [R84+-0x48000], desc[UR4][R80.64], !P1 ;  /* 0xb800000050547fae */ /* 0x0007e2000c921844 */
[----:B--2---:R-:W-:-:S02]  /*3fcf0*/  VIADD R82, R17, 0x100000 ;  /* 0x0010000011527836 */ /* 0x004fc40000000000 */
[----:B------:R-:W-:-:S03]  /*3fd00*/  IMAD.WIDE R86, R2, 0x4, R72 ;  /* 0x0000000402567825 */ /* 0x000fc600078e0248 */
[----:B------:R-:W-:Y:S01]  /*3fd10*/  LDGSTS.E [R82+-0x44000], desc[UR4][R88.64], !P1 ;  /* 0xbc00000058527fae */ /* 0x000fe2000c921844 */
[----:B----4-:R-:W-:Y:S02]  /*3fd20*/  VIADD R72, R90, 0xfffffe8d ;  /* 0xfffffe8d5a487836 */ /* 0x010fe40000000000 */
[C---:B---3--:R-:W-:Y:S02]  /*3fd30*/  VIADD R81, R17.reuse, 0x100000 ;  /* 0x0010000011517836 */ /* 0x048fe40000000000 */
[C---:B------:R-:W-:Y:S01]  /*3fd40*/  VIADD R80, R17.reuse, 0x100000 ;  /* 0x0010000011507836 */ /* 0x040fe20000000000 */
[----:B------:R-:W-:Y:S02]  /*3fd50*/  ISETP.GE.U32.AND P1, PT, R72, 0x7ffffe4e, PT ;  /* 0x7ffffe4e4800780c */ /* 0x000fe40003f26070 */
[----:B------:R-:W-:Y:S01]  /*3fd60*/  LDGSTS.E [R81+-0x4fffc], desc[UR4][R76.64], !P2 ;  /* 0xb00040004c517fae */ /* 0x000fe2000d121844 */
[----:B------:R-:W-:-:S03]  /*3fd70*/  VIADD R78, R17, 0x100000 ;  /* 0x00100000114e7836 */ /* 0x000fc60000000000 */
[----:B------:R2:W-:Y:S04]  /*3fd80*/  LDGSTS.E [R80+-0x4bffc], desc[UR4][R74.64], !P2 ;  /* 0xb40040004a507fae */ /* 0x0005e8000d121844 */
[----:B------:R-:W-:Y:S01]  /*3fd90*/  STL.64 [R1+0x7c8], R88 ;  /* 0x0007c85801007387 */ /* 0x000fe20000100a00 */
[----:B------:R-:W-:-:S03]  /*3fda0*/  VIADD R73, R17, 0x100000 ;  /* 0x0010000011497836 */ /* 0x000fc60000000000 */
[----:B------:R3:W-:Y:S01]  /*3fdb0*/  STL.64 [R1+0x7c0], R76 ;  /* 0x0007c04c01007387 */ /* 0x0007e20000100a00 */
[----:B--2---:R-:W-:-:S03]  /*3fdc0*/  IMAD.WIDE R80, R2, 0x4, R68 ;  /* 0x0000000402507825 */ /* 0x004fc600078e0244 */
[----:B------:R2:W-:Y:S01]  /*3fdd0*/  STL.64 [R1+0x7b8], R74 ;  /* 0x0007b84a01007387 */ /* 0x0005e20000100a00 */
[----:B------:R-:W-:-:S03]  /*3fde0*/  IADD3 R72, R17, 0x100000, RZ ;  /* 0x0010000011487810 */ /* 0x000fc60007ffe0ff */
[----:B------:R-:W-:Y:S01]  /*3fdf0*/  STL.64 [R1+0x7b0], R86 ;  /* 0x0007b05601007387 */ /* 0x000fe20000100a00 */
[----:B---3--:R-:W3:Y:S03]  /*3fe00*/  LDC R76, c[0x0][0x230] ;  /* 0x00008c00ff4c7b82 */ /* 0x008ee60000000800 */
[----:B------:R4:W-:Y:S01]  /*3fe10*/  STL.64 [R1+0x7a8], R70 ;  /* 0x0007a84601007387 */ /* 0x0009e20000100a00 */
[----:B--2---:R-:W-:-:S03]  /*3fe20*/  VIADD R74, R17, 0x100000 ;  /* 0x00100000114a7836 */ /* 0x004fc60000000000 */
[----:B------:R-:W-:Y:S01]  /*3fe30*/  STL.64 [R1+0x7a0], R80 ;  /* 0x0007a05001007387 */ /* 0x000fe20000100a00 */
[----:B------:R-:W2:Y:S03]  /*3fe40*/  LDC R77, c[0x0][0x230] ;  /* 0x00008c00ff4d7b82 */ /* 0x000ea60000000800 */
[----:B------:R1:W-:Y:S04]  /*3fe50*/  STL.64 [R1+0x798], R66 ;  /* 0x0007984201007387 */ /* 0x0003e80000100a00 */
[----:B------:R-:W-:Y:S04]  /*3fe60*/  LDGSTS.E [R78+-0x47ffc], desc[UR4][R86.64], !P2 ;  /* 0xb8004000564e7fae */ /* 0x000fe8000d121844 */
[----:B------:R-:W2:Y:S04]  /*3fe70*/  LDL.LU.64 R102, [R1+0x78] ;  /* 0x0000780001667983 */ /* 0x000ea80000300a00 */
[----:B------:R4:W-:Y:S04]  /*3fe80*/  LDGSTS.E [R74+-0x43ffc], desc[UR4][R70.64], !P2 ;  /* 0xbc004000464a7fae */ /* 0x0009e8000d121844 */
[----:B------:R3:W-:Y:S04]  /*3fe90*/  STL.64 [R1+0x790], R64 ;  /* 0x0007904001007387 */ /* 0x0007e80000100a00 */
[----:B------:R-:W-:Y:S04]  /*3fea0*/  LDGSTS.E [R73+-0x4fff8], desc[UR4][R80.64], !P1 ;  /* 0xb000800050497fae */ /* 0x000fe8000c921844 */
[----:B------:R-:W2:Y:S04]  /*3feb0*/  LDL.LU.64 R110, [R1+0x70] ;  /* 0x00007000016e7983 */ /* 0x000ea80000300a00 */
[----:B------:R1:W-:Y:S01]  /*3fec0*/  LDGSTS.E [R72+-0x4bff8], desc[UR4][R66.64], !P1 ;  /* 0xb400800042487fae */ /* 0x0003e2000c921844 */
[----:B----4-:R-:W-:-:S03]  /*3fed0*/  IMAD.WIDE R70, R2, 0x4, R56 ;  /* 0x0000000402467825 */ /* 0x010fc600078e0238 */
[----:B------:R-:W4:Y:S01]  /*3fee0*/  LDL.LU.64 R112, [R1+0x68] ;  /* 0x0000680001707983 */ /* 0x000f220000300a00 */
[----:B-1----:R-:W-:-:S05]  /*3fef0*/  IMAD.WIDE R72, R2, 0x4, R62 ;  /* 0x0000000402487825 */ /* 0x002fca00078e023e */
[----:B------:R-:W-:Y:S04]  /*3ff00*/  STL.64 [R1+0x788], R72 ;  /* 0x0007884801007387 */ /* 0x000fe80000100a00 */
[----:B------:R1:W-:Y:S04]  /*3ff10*/  STL.64 [R1+0x780], R60 ;  /* 0x0007803c01007387 */ /* 0x0003e80000100a00 */
[----:B------:R-:W4:Y:S04]  /*3ff20*/  LDL.LU.64 R114, [R1+0x60] ;  /* 0x0000600001727983 */ /* 0x000f280000300a00 */
[----:B------:R1:W-:Y:S04]  /*3ff30*/  STL.64 [R1+0x778], R58 ;  /* 0x0007783a01007387 */ /* 0x0003e80000100a00 */
[----:B------:R-:W-:Y:S04]  /*3ff40*/  STL.64 [R1+0x770], R70 ;  /* 0x0007704601007387 */ /* 0x000fe80000100a00 */
[----:B------:R-:W4:Y:S04]  /*3ff50*/  LDL.LU.64 R116, [R1+0x58] ;  /* 0x0000580001747983 */ /* 0x000f280000300a00 */
[----:B------:R-:W4:Y:S04]  /*3ff60*/  LDL.LU.64 R118, [R1+0x50] ;  /* 0x0000500001767983 */ /* 0x000f280000300a00 */
[----:B------:R-:W4:Y:S01]  /*3ff70*/  LDL.LU.64 R120, [R1+0x48] ;  /* 0x0000480001787983 */ /* 0x000f220000300a00 */
[----:B------:R-:W-:-:S02]  /*3ff80*/  VIADD R75, R91, 0xfffffe8c ;  /* 0xfffffe8c5b4b7836 */ /* 0x000fc40000000000 */
[----:B------:R-:W-:-:S03]  /*3ff90*/  VIADD R68, R17, 0x100000 ;  /* 0x0010000011447836 */ /* 0x000fc60000000000 */
[----:B------:R-:W-:Y:S01]  /*3ffa0*/  ISETP.GE.U32.AND P2, PT, R75, 0x7ffffe4d, PT ;  /* 0x7ffffe4d4b00780c */ /* 0x000fe20003f46070 */
[----:B------:R-:W-:Y:S01]  /*3ffb0*/  VIADD R66, R17, 0x100000 ;  /* 0x0010000011427836 */ /* 0x000fe20000000000 */
[----:B------:R1:W-:Y:S01]  /*3ffc0*/  LDGSTS.E [R68+-0x47ff8], desc[UR4][R64.64], !P1 ;  /* 0xb800800040447fae */ /* 0x0003e2000c921844 */
[----:B---3--:R-:W-:-:S03]  /*3ffd0*/  VIADD R56, R76, 0xfffffeab ;  /* 0xfffffeab4c387836 */ /* 0x008fc60000000000 */
[----:B------:R-:W-:Y:S02]  /*3ffe0*/  LDGSTS.E [R66+-0x43ff8], desc[UR4][R72.64], !P1 ;  /* 0xbc00800048427fae */ /* 0x000fe4000c921844 */
[----:B------:R-:W-:Y:S01]  /*3fff0*/  ISETP.GE.U32.AND P1, PT, R56, 0x7ffffe6c, PT ;  /* 0x7ffffe6c3800780c */ /* 0x000fe20003f26070 */
[C---:B-1----:R-:W-:Y:S02]  /*40000*/  VIADD R65, R17.reuse, 0x100000 ;  /* 0x0010000011417836 */ /* 0x042fe40000000000 */
[C---:B------:R-:W-:Y:S02]  /*40010*/  VIADD R64, R17.reuse, 0x100000 ;  /* 0x0010000011407836 */ /* 0x040fe40000000000 */
[----:B------:R-:W-:Y:S01]  /*40020*/  IMAD.WIDE R68, R2, 0x4, R54 ;  /* 0x0000000402447825 */ /* 0x000fe200078e0236 */
[----:B------:R1:W-:Y:S03]  /*40030*/  LDGSTS.E [R65+-0x4fff4], desc[UR4][R60.64], !P2 ;  /* 0xb000c0003c417fae */ /* 0x0003e6000d121844 */
[----:B------:R-:W-:Y:S01]  /*40040*/  VIADD R62, R17, 0x100000 ;  /* 0x00100000113e7836 */ /* 0x000fe20000000000 */
[----:B------:R3:W-:Y:S01]  /*40050*/  LDGSTS.E [R64+-0x4bff4], desc[UR4][R58.64], !P2 ;  /* 0xb400c0003a407fae */ /* 0x0007e2000d121844 */
[----:B------:R-:W-:-:S03]  /*40060*/  VIADD R57, R16, 0x100000 ;  /* 0x0010000010397836 */ /* 0x000fc60000000000 */
[----:B------:R-:W-:Y:S01]  /*40070*/  STL.64 [R1+0x768], R68 ;  /* 0x0007684401007387 */ /* 0x000fe20000100a00 */
[----:B------:R-:W-:-:S03]  /*40080*/  VIADD R56, R16, 0x100000 ;  /* 0x0010000010387836 */ /* 0x000fc60000000000 */
[----:B------:R4:W-:Y:S01]  /*40090*/  LDGSTS.E [R62+-0x47ff4], desc[UR4][R70.64], !P2 ;  /* 0xb800c000463e7fae */ /* 0x0009e2000d121844 */
[----:B------:R-:W-:Y:S01]  /*400a0*/  VIADD R54, R16, 0x100000 ;  /* 0x0010000010367836 */ /* 0x000fe20000000000 */
[----:B-1----:R-:W1:Y:S01]  /*400b0*/  LDC R60, c[0x0][0x230] ;  /* 0x00008c00ff3c7b82 */ /* 0x002e620000000800 */
[----:B---3--:R-:W-:Y:S02]  /*400c0*/  VIADD R58, R17, 0x100000 ;  /* 0x00100000113a7836 */ /* 0x008fe40000000000 */
[----:B--2---:R-:W-:-:S03]  /*400d0*/  VIADD R59, R77, 0xfffffeaa ;  /* 0xfffffeaa4d3b7836 */ /* 0x004fc60000000000 */
[----:B------:R-:W-:Y:S02]  /*400e0*/  LDGSTS.E [R58+-0x43ff4], desc[UR4][R68.64], !P2 ;  /* 0xbc00c000443a7fae */ /* 0x000fe4000d121844 */
[----:B------:R-:W2:Y:S01]  /*400f0*/  LDC R61, c[0x0][0x230] ;  /* 0x00008c00ff3d7b82 */ /* 0x000ea20000000800 */
[----:B------:R-:W-:Y:S01]  /*40100*/  ISETP.GE.U32.AND P2, PT, R59, 0x7ffffe6b, PT ;  /* 0x7ffffe6b3b00780c */ /* 0x000fe20003f46070 */
[----:B------:R-:W-:-:S05]  /*40110*/  IMAD.WIDE R66, R2, 0x4, R102 ;  /* 0x0000000402427825 */ /* 0x000fca00078e0266 */
[----:B------:R3:W-:Y:S04]  /*40120*/  STL.64 [R1+0x760], R66 ;  /* 0x0007604201007387 */ /* 0x0007e80000100a00 */
[----:B------:R3:W-:Y:S01]  /*40130*/  LDGSTS.E [R57+-0x60000], desc[UR4][R66.64], !P1 ;  /* 0xa000000042397fae */ /* 0x0007e2000c921844 */
[----:B------:R-:W-:-:S05]  /*40140*/  IMAD.WIDE R64, R2, 0x4, R110 ;  /* 0x0000000402407825 */ /* 0x000fca00078e026e */
[----:B------:R1:W-:Y:S01]  /*40150*/  STL.64 [R1+0x758], R64 ;  /* 0x0007584001007387 */ /* 0x0003e20000100a00 */
[----:B----4-:R-:W-:-:S03]  /*40160*/  IMAD.WIDE R62, R2, 0x4, R112 ;  /* 0x00000004023e7825 */ /* 0x010fc600078e0270 */
[----:B------:R-:W4:Y:S04]  /*40170*/  LDL.LU.64 R104, [R1+0x40] ;  /* 0x0000400001687983 */ /* 0x000f280000300a00 */
[----:B------:R2:W-:Y:S04]  /*40180*/  STL.64 [R1+0x750], R62 ;  /* 0x0007503e01007387 */ /* 0x0005e80000100a00 */
[----:B------:R1:W-:Y:S04]  /*40190*/  LDGSTS.E [R56+-0x5c000], desc[UR4][R64.64], !P1 ;  /* 0xa400000040387fae */ /* 0x0003e8000c921844 */
[----:B------:R-:W4:Y:S04]  /*401a0*/  LDL.LU.64 R106, [R1+0x38] ;  /* 0x00003800016a7983 */ /* 0x000f280000300a00 */
[----:B------:R-:W4:Y:S01]  /*401b0*/  LDL.LU.64 R102, [R1+0x30] ;  /* 0x0000300001667983 */ /* 0x000f220000300a00 */
[----:B---3--:R-:W-:-:S03]  /*401c0*/  IMAD.WIDE R66, R2, 0x4, R114 ;  /* 0x0000000402427825 */ /* 0x008fc600078e0272 */
[----:B------:R2:W-:Y:S04]  /*401d0*/  LDGSTS.E [R54+-0x58000], desc[UR4][R62.64], !P1 ;  /* 0xa80000003e367fae */ /* 0x0005e8000c921844 */
[----:B------:R-:W3:Y:S04]  /*401e0*/  LDL.LU.64 R110, [R1+0x28] ;  /* 0x00002800016e7983 */ /* 0x000ee80000300a00 */
[----:B------:R-:W-:Y:S01]  /*401f0*/  STL.64 [R1+0x748], R66 ;  /* 0x0007484201007387 */ /* 0x000fe20000100a00 */
[----:B-1----:R-:W-:-:S03]  /*40200*/  IMAD.WIDE R64, R2, 0x4, R116 ;  /* 0x0000000402407825 */ /* 0x002fc600078e0274 */
[----:B------:R-:W3:Y:S01]  /*40210*/  LDL.LU.64 R112, [R1+0x20] ;  /* 0x0000200001707983 */ /* 0x000ee20000300a00 */
[----:B--2---:R-:W-:-:S03]  /*40220*/  IMAD.WIDE R62, R2, 0x4, R118 ;  /* 0x00000004023e7825 */ /* 0x004fc600078e0276 */
[----:B------:R-:W-:Y:S01]  /*40230*/  STL.64 [R1+0x740], R64 ;  /* 0x0007404001007387 */ /* 0x000fe20000100a00 */
[----:B------:R-:W-:-:S03]  /*40240*/  IMAD.WIDE R58, R2, 0x4, R120 ;  /* 0x00000004023a7825 */ /* 0x000fc600078e0278 */
[----:B------:R-:W2:Y:S04]  /*40250*/  LDL.LU.64 R114, [R1+0x18] ;  /* 0x0000180001727983 */ /* 0x000ea80000300a00 */
[----:B------:R-:W-:Y:S04]  /*40260*/  STL.64 [R1+0x738], R62 ;  /* 0x0007383e01007387 */ /* 0x000fe80000100a00 */
[----:B------:R-:W2:Y:S04]  /*40270*/  LDL.LU.64 R116, [R1+0x10] ;  /* 0x0000100001747983 */ /* 0x000ea80000300a00 */
[----:B------:R1:W-:Y:S04]  /*40280*/  STL.64 [R1+0x730], R58 ;  /* 0x0007303a01007387 */ /* 0x0003e80000100a00 */
[----:B------:R-:W2:Y:S04]  /*40290*/  LDL.LU.64 R118, [R1+0x8] ;  /* 0x0000080001767983 */ /* 0x000ea80000300a00 */
[----:B------:R-:W2:Y:S01]  /*402a0*/  LDL.LU.64 R120, [R1] ;  /* 0x0000000001787983 */ /* 0x000ea20000300a00 */
        /* <DEDUP_REMOVED lines=23> */
[----:B------:R-:W1:Y:S01]  /*40420*/  LDC R58, c[0x0][0x230] ;  /* 0x00008c00ff3a7b82 */ /* 0x000e620000000800 */
[----:B------:R4:W-:Y:S01]  /*40430*/  STL.64 [R1+0x728], R68 ;  /* 0x0007284401007387 */ /* 0x0009e20000100a00 */
[----:B------:R-:W-:-:S04]  /*40440*/  IMAD.WIDE R66, R2, 0x4, R106 ;  /* 0x0000000402427825 */ /* 0x000fc800078e026a */
[C---:B------:R-:W-:Y:S01]  /*40450*/  IMAD.WIDE R64, R2.reuse, 0x4, R102 ;  /* 0x0000000402407825 */ /* 0x040fe200078e0266 */
[----:B------:R2:W-:Y:S04]  /*40460*/  LDGSTS.E [R56+-0x5fff8], desc[UR4][R66.64], !P1 ;  /* 0xa000800042387fae */ /* 0x0005e8000c921844 */
[----:B------:R2:W-:Y:S01]  /*40470*/  STL.64 [R1+0x720], R66 ;  /* 0x0007204201007387 */ /* 0x0005e20000100a00 */
[----:B---3--:R-:W-:-:S03]  /*40480*/  IMAD.WIDE R62, R2, 0x4, R110 ;  /* 0x00000004023e7825 */ /* 0x008fc600078e026e */
[----:B------:R3:W-:Y:S01]  /*40490*/  LDGSTS.E [R55+-0x5bff8], desc[UR4][R64.64], !P1 ;  /* 0xa400800040377fae */ /* 0x0007e2000c921844 */
[----:B----4-:R-:W-:-:S03]  /*404a0*/  IMAD.WIDE R68, R2, 0x4, R112 ;  /* 0x0000000402447825 */ /* 0x010fc600078e0270 */
[----:B------:R3:W-:Y:S04]  /*404b0*/  STL.64 [R1+0x718], R64 ;  /* 0x0007184001007387 */ /* 0x0007e80000100a00 */
[----:B------:R4:W-:Y:S01]  /*404c0*/  LDGSTS.E [R54+-0x57ff8], desc[UR4][R62.64], !P1 ;  /* 0xa80080003e367fae */ /* 0x0009e2000c921844 */
[----:B--2---:R-:W-:-:S03]  /*404d0*/  IMAD.WIDE R66, R2, 0x4, R114 ;  /* 0x0000000402427825 */ /* 0x004fc600078e0272 */
[----:B------:R4:W-:Y:S04]  /*404e0*/  STL.64 [R1+0x710], R62 ;  /* 0x0007103e01007387 */ /* 0x0009e80000100a00 */
[----:B------:R1:W-:Y:S01]  /*404f0*/  LDGSTS.E [R57+-0x53ff8], desc[UR4][R68.64], !P1 ;  /* 0xac00800044397fae */ /* 0x0003e2000c921844 */
[----:B---3--:R-:W-:-:S03]  /*40500*/  IMAD.WIDE R64, R2, 0x4, R116 ;  /* 0x0000000402407825 */ /* 0x008fc600078e0274 */
[----:B------:R-:W-:Y:S04]  /*40510*/  STL.64 [R1+0x708], R68 ;  /* 0x0007084401007387 */ /* 0x000fe80000100a00 */
[----:B------:R-:W-:Y:S01]  /*40520*/  STL.64 [R1+0x700], R66 ;  /* 0x0007004201007387 */ /* 0x000fe20000100a00 */
[----:B----4-:R-:W-:Y:S01]  /*40530*/  IMAD.WIDE R62, R2, 0x4, R118 ;  /* 0x00000004023e7825 */ /* 0x010fe200078e0276 */
[----:B-1----:R-:W-:Y:S02]  /*40540*/  IADD3 R57, R59, -0x175, RZ ;  /* 0xfffffe8b3b397810 */ /* 0x002fe40007ffe0ff */
[----:B------:R-:W-:Y:S01]  /*40550*/  LDGSTS.E [R56+-0x5fff4], desc[UR4][R66.64], !P2 ;  /* 0xa000c00042387fae */ /* 0x000fe2000d121844 */
[----:B------:R-:W1:Y:S01]  /*40560*/  LDC R59, c[0x0][0x230] ;  /* 0x00008c00ff3b7b82 */ /* 0x000e620000000800 */
[----:B------:R-:W-:-:S02]  /*40570*/  ISETP.GE.U32.AND P1, PT, R57, 0x7ffffe4c, PT ;  /* 0x7ffffe4c3900780c */ /* 0x000fc40003f26070 */
[----:B------:R-:W-:Y:S01]  /*40580*/  STL.64 [R1+0x6f8], R64 ;  /* 0x0006f84001007387 */ /* 0x000fe20000100a00 */
[----:B------:R-:W-:-:S03]  /*40590*/  VIADD R57, R60, 0xfffffe8a ;  /* 0xfffffe8a3c397836 */ /* 0x000fc60000000000 */
        /* <DEDUP_REMOVED lines=16> */
[----:B--2---:R-:W-:-:S03]  /*406a0*/  VIADD R50, R16, 0x100000 ;  /* 0x0010000010327836 */ /* 0x004fc60000000000 */
[----:B------:R-:W-:Y:S01]  /*406b0*/  STL.64 [R1+0x6c8], R56 ;  /* 0x0006c83801007387 */ /* 0x000fe20000100a00 */
[----:B------:R-:W-:-:S03]  /*406c0*/  IMAD.WIDE R54, R2, 0x4, R40 ;  /* 0x0000000402367825 */ /* 0x000fc600078e0228 */
[----:B------:R-:W-:Y:S01]  /*406d0*/  LDGSTS.E [R50+-0x44000], desc[UR4][R56.64], !P1 ;  /* 0xbc00000038327fae */ /* 0x000fe2000c921844 */
[----:B---3--:R-:W-:-:S03]  /*406e0*/  VIADD R49, R16, 0x100000 ;  /* 0x0010000010317836 */ /* 0x008fc60000000000 */
[----:B------:R2:W-:Y:S01]  /*406f0*/  STL.64 [R1+0x6c0], R44 ;  /* 0x0006c02c01007387 */ /* 0x0005e20000100a00 */
[----:B------:R-:W-:Y:S02]  /*40700*/  VIADD R40, R58, 0xfffffe89 ;  /* 0xfffffe893a287836 */ /* 0x000fe40000000000 */
[C---:B------:R-:W-:Y:S01]  /*40710*/  VIADD R48, R16.reuse, 0x100000 ;  /* 0x0010000010307836 */ /* 0x040fe20000000000 */
[----:B------:R2:W-:Y:S01]  /*40720*/  LDGSTS.E [R49+-0x4fffc], desc[UR4][R44.64], !P2 ;  /* 0xb00040002c317fae */ /* 0x0005e2000d121844 */
[----:B------:R-:W-:Y:S01]  /*40730*/  VIADD R46, R16, 0x100000 ;  /* 0x00100000102e7836 */ /* 0x000fe20000000000 */
[----:B------:R-:W-:Y:S02]  /*40740*/  ISETP.GE.U32.AND P1, PT, R40, 0x7ffffe4a, PT ;  /* 0x7ffffe4a2800780c */ /* 0x000fe40003f26070 */
[----:B------:R3:W-:Y:S04]  /*40750*/  STL.64 [R1+0x6b8], R42 ;  /* 0x0006b82a01007387 */ /* 0x0007e80000100a00 */
[----:B------:R3:W-:Y:S01]  /*40760*/  LDGSTS.E [R48+-0x4bffc], desc[UR4][R42.64], !P2 ;  /* 0xb40040002a307fae */ /* 0x0007e2000d121844 */
[----:B--2---:R-:W2:Y:S03]  /*40770*/  LDC R44, c[0x0][0x230] ;  /* 0x00008c00ff2c7b82 */ /* 0x004ea60000000800 */
[----:B------:R-:W-:Y:S01]  /*40780*/  LDGSTS.E [R46+-0x47ffc], desc[UR4][R54.64], !P2 ;  /* 0xb8004000362e7fae */ /* 0x000fe2000d121844 */
[----:B------:R-:W-:-:S02]  /*40790*/  VIADD R41, R16, 0x100000 ;  /* 0x0010000010297836 */ /* 0x000fc40000000000 */
[----:B---3--:R-:W-:Y:S02]  /*407a0*/  VIADD R42, R16, 0x100000 ;  /* 0x00100000102a7836 */ /* 0x008fe40000000000 */
[----:B------:R-:W3:Y:S01]  /*407b0*/  LDC R45, c[0x0][0x230] ;  /* 0x00008c00ff2d7b82 */ /* 0x000ee20000000800 */
[----:B-1----:R-:W-:Y:S02]  /*407c0*/  VIADD R43, R59, 0xfffffe88 ;  /* 0xfffffe883b2b7836 */ /* 0x002fe40000000000 */
[----:B------:R-:W-:Y:S01]  /*407d0*/  IMAD.WIDE R48, R2, 0x4, R36 ;  /* 0x0000000402307825 */ /* 0x000fe200078e0224 */
[----:B------:R-:W-:Y:S02]  /*407e0*/  LDGSTS.E [R42+-0x43ffc], desc[UR4][R38.64], !P2 ;  /* 0xbc004000262a7fae */ /* 0x000fe4000d121844 */
[----:B------:R-:W-:Y:S01]  /*407f0*/  ISETP.GE.U32.AND P2, PT, R43, 0x7ffffe49, PT ;  /* 0x7ffffe492b00780c */ /* 0x000fe20003f46070 */
[C---:B------:R-:W-:Y:S01]  /*40800*/  VIADD R40, R16.reuse, 0x100000 ;  /* 0x0010000010287836 */ /* 0x040fe20000000000 */
[----:B------:R-:W-:Y:S01]  /*40810*/  STL.64 [R1+0x6b0], R54 ;  /* 0x0006b03601007387 */ /* 0x000fe20000100a00 */
[----:B------:R-:W-:-:S03]  /*40820*/  VIADD R36, R16, 0x100000 ;  /* 0x0010000010247836 */ /* 0x000fc60000000000 */
[----:B------:R-:W-:Y:S04]  /*40830*/  STL.64 [R1+0x6a8], R38 ;  /* 0x0006a82601007387 */ /* 0x000fe80000100a00 */
[----:B------:R-:W-:Y:S04]  /*40840*/  STL.64 [R1+0x6a0], R48 ;  /* 0x0006a03001007387 */ /* 0x000fe80000100a00 */
[----:B------:R-:W-:Y:S04]  /*40850*/  LDGSTS.E [R41+-0x4fff8], desc[UR4][R48.64], !P1 ;  /* 0xb000800030297fae */ /* 0x000fe8000c921844 */
[----:B------:R1:W-:Y:S04]  /*40860*/  STL.64 [R1+0x698], R34 ;  /* 0x0006982201007387 */ /* 0x0003e80000100a00 */
[----:B------:R1:W-:Y:S04]  /*40870*/  LDGSTS.E [R40+-0x4bff8], desc[UR4][R34.64], !P1 ;  /* 0xb400800022287fae */ /* 0x0003e8000c921844 */
[----:B------:R4:W-:Y:S04]  /*40880*/  STL.64 [R1+0x690], R32 ;  /* 0x0006902001007387 */ /* 0x0009e80000100a00 */
[----:B------:R4:W-:Y:S01]  /*40890*/  LDGSTS.E [R36+-0x47ff8], desc[UR4][R32.64], !P1 ;  /* 0xb800800020247fae */ /* 0x0009e2000c921844 */
[----:B-1----:R-:W-:-:S02]  /*408a0*/  VIADD R34, R16, 0x100000 ;  /* 0x0010000010227836 */ /* 0x002fc40000000000 */
[----:B------:R-:W-:-:S04]  /*408b0*/  IMAD.WIDE R40, R2, 0x4, R30 ;  /* 0x0000000402287825 */ /* 0x000fc800078e021e */
[----:B----4-:R-:W-:Y:S01]  /*408c0*/  VIADD R33, R16, 0x100000 ;  /* 0x0010000010217836 */ /* 0x010fe20000000000 */
[----:B------:R-:W-:Y:S01]  /*408d0*/  STL.64 [R1+0x688], R40 ;  /* 0x0006882801007387 */ /* 0x000fe20000100a00 */
[----:B------:R-:W-:Y:S01]  /*408e0*/  IMAD.WIDE R38, R2, 0x4, R24 ;  /* 0x0000000402267825 */ /* 0x000fe200078e0218 */
[----:B------:R-:W-:Y:S02]  /*408f0*/  IADD3 R30, R16, 0x100000, RZ ;  /* 0x00100000101e7810 */ /* 0x000fe40007ffe0ff */
[----:B------:R-:W-:Y:S01]  /*40900*/  LDGSTS.E [R34+-0x43ff8], desc[UR4][R40.64], !P1 ;  /* 0xbc00800028227fae */ /* 0x000fe2000c921844 */
[----:B--2---:R-:W-:Y:S02]  /*40910*/  VIADD R24, R44, 0xfffffea7 ;  /* 0xfffffea72c187836 */ /* 0x004fe40000000000 */
[----:B------:R-:W-:Y:S01]  /*40920*/  VIADD R32, R16, 0x100000 ;  /* 0x0010000010207836 */ /* 0x000fe20000000000 */
[----:B------:R1:W-:Y:S04]  /*40930*/  STL.64 [R1+0x680], R28 ;  /* 0x0006801c01007387 */ /* 0x0003e80000100a00 */
[----:B------:R1:W-:Y:S01]  /*40940*/  LDGSTS.E [R33+-0x4fff4], desc[UR4][R28.64], !P2 ;  /* 0xb000c0001c217fae */ /* 0x0003e2000d121844 */
[----:B------:R-:W-:-:S03]  /*40950*/  ISETP.GE.U32.AND P1, PT, R24, 0x7ffffe68, PT ;  /* 0x7ffffe681800780c */ /* 0x000fc60003f26070 */
[----:B------:R2:W-:Y:S04]  /*40960*/  STL.64 [R1+0x678], R26 ;  /* 0x0006781a01007387 */ /* 0x0005e80000100a00 */
[----:B------:R2:W-:Y:S01]  /*40970*/  LDGSTS.E [R32+-0x4bff4], desc[UR4][R26.64], !P2 ;  /* 0xb400c0001a207fae */ /* 0x0005e2000d121844 */
[----:B-1----:R-:W1:Y:S03]  /*40980*/  LDC R28, c[0x0][0x230] ;  /* 0x00008c00ff1c7b82 */ /* 0x002e660000000800 */
[----:B------:R4:W-:Y:S04]  /*40990*/  STL.64 [R1+0x670], R38 ;  /* 0x0006702601007387 */ /* 0x0009e80000100a00 */
[----:B------:R4:W-:Y:S01]  /*409a0*/  LDGSTS.E [R30+-0x47ff4], desc[UR4][R38.64], !P2 ;  /* 0xb800c000261e7fae */ /* 0x0009e2000d121844 */
[----:B--2---:R-:W-:Y:S01]  /*409b0*/  VIADD R26, R16, 0x100000 ;  /* 0x00100000101a7836 */ /* 0x004fe20000000000 */
[----:B------:R-:W2:Y:S01]  /*409c0*/  LDC R29, c[0x0][0x230] ;  /* 0x00008c00ff1d7b82 */ /* 0x000ea20000000800 */
[----:B---3--:R-:W-:-:S02]  /*409d0*/  VIADD R27, R45, 0xfffffea6 ;  /* 0xfffffea62d1b7836 */ /* 0x008fc40000000000 */
[----:B------:R-:W-:Y:S02]  /*409e0*/  VIADD R25, R9, 0x100000 ;  /* 0x0010000009197836 */ /* 0x000fe40000000000 */
[----:B----4-:R-:W-:-:S04]  /*409f0*/  IMAD.WIDE R38, R2, 0x4, R22 ;  /* 0x0000000402267825 */ /* 0x010fc800078e0216 */
[C---:B------:R-:W-:Y:S01]  /*40a00*/  IMAD.WIDE R36, R2.reuse, 0x4, R250 ;  /* 0x0000000402247825 */ /* 0x040fe200078e02fa */
[----:B------:R-:W-:Y:S01]  /*40a10*/  LDGSTS.E [R26+-0x43ff4], desc[UR4][R38.64], !P2 ;  /* 0xbc00c000261a7fae */ /* 0x000fe2000d121844 */
[----:B------:R-:W-:Y:S02]  /*40a20*/  ISETP.GE.U32.AND P2, PT, R27, 0x7ffffe67, PT ;  /* 0x7ffffe671b00780c */ /* 0x000fe40003f46070 */
[C---:B------:R-:W-:Y:S02]  /*40a30*/  VIADD R24, R9.reuse, 0x100000 ;  /* 0x0010000009187836 */ /* 0x040fe40000000000 */
[----:B------:R-:W-:Y:S01]  /*40a40*/  IMAD.WIDE R34, R2, 0x4, R248 ;  /* 0x0000000402227825 */ /* 0x000fe200078e02f8 */
[----:B------:R-:W-:Y:S03]  /*40a50*/  STL.64 [R1+0x668], R38 ;  /* 0x0006682601007387 */ /* 0x000fe60000100a00 */
[----:B------:R-:W-:-:S02]  /*40a60*/  VIADD R22, R9, 0x100000 ;  /* 0x0010000009167836 */ /* 0x000fc40000000000 */
[----:B------:R-:W-:Y:S01]  /*40a70*/  IMAD.WIDE R32, R2, 0x4, R246 ;  /* 0x0000000402207825 */ /* 0x000fe200078e02f6 */
[----:B------:R-:W-:Y:S04]  /*40a80*/  STL.64 [R1+0x660], R36 ;  /* 0x0006602401007387 */ /* 0x000fe80000100a00 */
[----:B------:R-:W-:Y:S04]  /*40a90*/  LDGSTS.E [R25+-0x60000], desc[UR4][R36.64], !P1 ;  /* 0xa000000024197fae */ /* 0x000fe8000c921844 */
[----:B------:R3:W-:Y:S04]  /*40aa0*/  STL.64 [R1+0x658], R34 ;  /* 0x0006582201007387 */ /* 0x0007e80000100a00 */
[----:B------:R3:W-:Y:S01]  /*40ab0*/  LDGSTS.E [R24+-0x5c000], desc[UR4][R34.64], !P1 ;  /* 0xa400000022187fae */ /* 0x0007e2000c921844 */
[----:B------:R-:W-:-:S03]  /*40ac0*/  VIADD R23, R9, 0x100000 ;  /* 0x0010000009177836 */ /* 0x000fc60000000000 */
[----:B------:R4:W-:Y:S01]  /*40ad0*/  STL.64 [R1+0x650], R32 ;  /* 0x0006502001007387 */ /* 0x0009e20000100a00 */
[----:B------:R-:W-:-:S03]  /*40ae0*/  IMAD.WIDE R30, R2, 0x4, R240 ;  /* 0x00000004021e7825 */ /* 0x000fc600078e02f0 */
[----:B------:R4:W-:Y:S01]  /*40af0*/  LDGSTS.E [R22+-0x58000], desc[UR4][R32.64], !P1 ;  /* 0xa800000020167fae */ /* 0x0009e2000c921844 */
[----:B---3--:R-:W-:-:S04]  /*40b00*/  IMAD.WIDE R34, R2, 0x4, R244 ;  /* 0x0000000402227825 */ /* 0x008fc800078e02f4 */
[C---:B------:R-:W-:Y:S01]  /*40b10*/  IMAD.WIDE R26, R2.reuse, 0x4, R238 ;  /* 0x00000004021a7825 */ /* 0x040fe200078e02ee */
[----:B------:R1:W-:Y:S03]  /*40b20*/  LDGSTS.E [R25+-0x54000], desc[UR4][R34.64], !P1 ;  /* 0xac00000022197fae */ /* 0x0003e6000c921844 */
[----:B----4-:R-:W-:Y:S01]  /*40b30*/  IMAD.WIDE R32, R2, 0x4, R242 ;  /* 0x0000000402207825 */ /* 0x010fe200078e02f2 */
[----:B------:R3:W-:Y:S04]  /*40b40*/  STL.64 [R1+0x648], R34 ;  /* 0x0006482201007387 */ /* 0x0007e80000100a00 */
[----:B------:R4:W-:Y:S01]  /*40b50*/  STL.64 [R1+0x640], R32 ;  /* 0x0006402001007387 */ /* 0x0009e20000100a00 */
[----:B-1----:R-:W-:-:S03]  /*40b60*/  VIADD R25, R28, 0xfffffea5 ;  /* 0xfffffea51c197836 */ /* 0x002fc60000000000 */
[----:B------:R4:W-:Y:S01]  /*40b70*/  LDGSTS.E [R24+-0x5fffc], desc[UR4][R32.64], !P2 ;  /* 0xa000400020187fae */ /* 0x0009e2000d121844 */
[----:B------:R-:W-:Y:S01]  /*40b80*/  IMAD.WIDE R36, R2, 0x4, R236 ;  /* 0x0000000402247825 */ /* 0x000fe200078e02ec */
[----:B------:R-:W1:Y:S02]  /*40b90*/  LDC R28, c[0x0][0x230] ;  /* 0x00008c00ff1c7b82 */ /* 0x000e640000000800 */
[----:B------:R-:W-:Y:S01]  /*40ba0*/  STL.64 [R1+0x638], R30 ;  /* 0x0006381e01007387 */ /* 0x000fe20000100a00 */
[----:B------:R-:W-:-:S03]  /*40bb0*/  ISETP.GE.U32.AND P1, PT, R25, 0x7ffffe66, PT ;  /* 0x7ffffe661900780c */ /* 0x000fc60003f26070 */
[----:B------:R-:W-:Y:S04]  /*40bc0*/  LDGSTS.E [R23+-0x5bffc], desc[UR4][R30.64], !P2 ;  /* 0xa40040001e177fae */ /* 0x000fe8000d121844 */
[----:B------:R2:W-:Y:S04]  /*40bd0*/  STL.64 [R1+0x630], R26 ;  /* 0x0006301a01007387 */ /* 0x0005e80000100a00 */
[----:B------:R2:W-:Y:S01]  /*40be0*/  LDGSTS.E [R22+-0x57ffc], desc[UR4][R26.64], !P2 ;  /* 0xa80040001a167fae */ /* 0x0005e2000d121844 */
[----:B------:R-:W-:Y:S02]  /*40bf0*/  VIADD R25, R9, 0x100000 ;  /* 0x0010000009197836 */ /* 0x000fe40000000000 */
[----:B---3--:R-:W-:-:S03]  /*40c00*/  IMAD.WIDE R34, R2, 0x4, R234 ;  /* 0x0000000402227825 */ /* 0x008fc600078e02ea */
[----:B------:R-:W-:Y:S01]  /*40c10*/  LDGSTS.E [R25+-0x53ffc], desc[UR4][R36.64], !P2 ;  /* 0xac00400024197fae */ /* 0x000fe2000d121844 */
[----:B----4-:R-:W-:-:S03]  /*40c20*/  IMAD.WIDE R32, R2, 0x4, R232 ;  /* 0x0000000402207825 */ /* 0x010fc600078e02e8 */
[----:B------:R-:W-:Y:S01]  /*40c30*/  STL.64 [R1+0x628], R36 ;  /* 0x0006282401007387 */ /* 0x000fe20000100a00 */
[----:B--2---:R-:W2:Y:S01]  /*40c40*/  LDC R27, c[0x0][0x230] ;  /* 0x00008c00ff1b7b82 */ /* 0x004ea20000000800 */
[----:B------:R-:W-:Y:S02]  /*40c50*/  VIADD R26, R29, 0xfffffea4 ;  /* 0xfffffea41d1a7836 */ /* 0x000fe40000000000 */
[----:B------:R3:W-:Y:S01]  /*40c60*/  LDGSTS.E [R24+-0x5fff8], desc[UR4][R34.64], !P1 ;  /* 0xa000800022187fae */ /* 0x0007e2000c921844 */
[----:B------:R-:W-:Y:S02]  /*40c70*/  IMAD.WIDE R30, R2, 0x4, R230 ;  /* 0x00000004021e7825 */ /* 0x000fe400078e02e6 */
[----:B------:R-:W-:Y:S01]  /*40c80*/  ISETP.GE.U32.AND P2, PT, R26, 0x7ffffe65, PT ;  /* 0x7ffffe651a00780c */ /* 0x000fe20003f46070 */
[----:B------:R3:W-:Y:S01]  /*40c90*/  STL.64 [R1+0x620], R34 ;  /* 0x0006202201007387 */ /* 0x0007e20000100a00 */
[C---:B------:R-:W-:Y:S01]  /*40ca0*/  IMAD.WIDE R38, R2.reuse, 0x4, R132 ;  /* 0x0000000402267825 */ /* 0x040fe200078e0284 */
[----:B------:R-:W4:Y:S02]  /*40cb0*/  LDC R29, c[0x0][0x230] ;  /* 0x00008c00ff1d7b82 */ /* 0x000f240000000800 */
[----:B------:R1:W-:Y:S04]  /*40cc0*/  STL.64 [R1+0x618], R32 ;  /* 0x0006182001007387 */ /* 0x0003e80000100a00 */
[----:B------:R1:W-:Y:S04]  /*40cd0*/  LDGSTS.E [R23+-0x5bff8], desc[UR4][R32.64], !P1 ;  /* 0xa400800020177fae */ /* 0x0003e8000c921844 */
[----:B------:R1:W-:Y:S01]  /*40ce0*/  STL.64 [R1+0x610], R30 ;  /* 0x0006101e01007387 */ /* 0x0003e20000100a00 */
[----:B---3--:R-:W-:-:S03]  /*40cf0*/  IMAD.WIDE R34, R2, 0x4, R124 ;  /* 0x0000000402227825 */ /* 0x008fc600078e027c */
[----:B------:R3:W-:Y:S01]  /*40d00*/  LDGSTS.E [R22+-0x57ff8], desc[UR4][R30.64], !P1 ;  /* 0xa80080001e167fae */ /* 0x0007e2000c921844 */
[----:B-1----:R-:W-:-:S05]  /*40d10*/  IMAD.WIDE R32, R2, 0x4, R122 ;  /* 0x0000000402207825 */ /* 0x002fca00078e027a */
[----:B------:R-:W-:Y:S01]  /*40d20*/  LDGSTS.E [R22+-0x53ff8], desc[UR4][R32.64], !P1 ;  /* 0xac00800020167fae */ /* 0x000fe2000c921844 */
[----:B---3--:R-:W-:-:S03]  /*40d30*/  IMAD.WIDE R30, R2, 0x4, R126 ;  /* 0x00000004021e7825 */ /* 0x008fc600078e027e */
[----:B------:R-:W-:Y:S04]  /*40d40*/  LDGSTS.E [R25+-0x5fff4], desc[UR4][R34.64], !P2 ;  /* 0xa000c00022197fae */ /* 0x000fe8000d121844 */
[----:B------:R2:W-:Y:S04]  /*40d50*/  LDGSTS.E [R24+-0x5bff4], desc[UR4][R30.64], !P2 ;  /* 0xa400c0001e187fae */ /* 0x0005e8000d121844 */
[----:B------:R1:W-:Y:S01]  /*40d60*/  STL.64 [R1+0x608], R32 ;  /* 0x0006082001007387 */ /* 0x0003e20000100a00 */
[----:B--2---:R-:W-:Y:S02]  /*40d70*/  VIADD R24, R27, 0xfffffe87 ;  /* 0xfffffe871b187836 */ /* 0x004fe40000000000 */
[----:B------:R-:W2:Y:S01]  /*40d80*/  LDC R27, c[0x0][0x230] ;  /* 0x00008c00ff1b7b82 */ /* 0x000ea20000000800 */
[----:B-1----:R-:W-:Y:S01]  /*40d90*/  IMAD.WIDE R32, R2, 0x4, R128 ;  /* 0x0000000402207825 */ /* 0x002fe200078e0280 */
[----:B------:R-:W-:Y:S01]  /*40da0*/  STL.64 [R1+0x600], R34 ;  /* 0x0006002201007387 */ /* 0x000fe20000100a00 */
[----:B------:R-:W-:-:S03]  /*40db0*/  ISETP.GE.U32.AND P1, PT, R24, 0x7ffffe48, PT ;  /* 0x7ffffe481800780c */ /* 0x000fc60003f26070 */
[----:B------:R1:W-:Y:S04]  /*40dc0*/  STL.64 [R1+0x5f8], R30 ;  /* 0x0005f81e01007387 */ /* 0x0003e80000100a00 */
[----:B------:R3:W-:Y:S01]  /*40dd0*/  LDGSTS.E [R23+-0x57ff4], desc[UR4][R32.64], !P2 ;  /* 0xa800c00020177fae */ /* 0x0007e2000d121844 */
[----:B-1----:R-:W-:-:S04]  /*40de0*/  IMAD.WIDE R30, R2, 0x4, R130 ;  /* 0x00000004021e7825 */ /* 0x002fc800078e0282 */
[----:B---3--:R-:W-:Y:S01]  /*40df0*/  VIADD R23, R28, 0xfffffe86 ;  /* 0xfffffe861c177836 */ /* 0x008fe20000000000 */
[----:B------:R1:W-:Y:S01]  /*40e00*/  LDGSTS.E [R22+-0x53ff4], desc[UR4][R30.64], !P2 ;  /* 0xac00c0001e167fae */ /* 0x0003e2000d121844 */
[----:B------:R-:W-:Y:S01]  /*40e10*/  VIADD R26, R9, 0x100000 ;  /* 0x00100000091a7836 */ /* 0x000fe20000000000 */
[----:B------:R-:W3:Y:S02]  /*40e20*/  LDC R28, c[0x0][0x230] ;  /* 0x00008c00ff1c7b82 */ /* 0x000ee40000000800 */
[----:B------:R-:W-:Y:S01]  /*40e30*/  ISETP.GE.U32.AND P2, PT, R23, 0x7ffffe47, PT ;  /* 0x7ffffe471700780c */ /* 0x000fe20003f46070 */
[C---:B------:R-:W-:Y:S01]  /*40e40*/  IMAD.WIDE R36, R2.reuse, 0x4, R134 ;  /* 0x0000000402247825 */ /* 0x040fe200078e0286 */
[----:B------:R4:W-:Y:S03]  /*40e50*/  STL.64 [R1+0x5f0], R32 ;  /* 0x0005f02001007387 */ /* 0x0009e60000100a00 */
[----:B------:R-:W-:Y:S01]  /*40e60*/  VIADD R24, R9, 0x100000 ;  /* 0x0010000009187836 */ /* 0x000fe20000000000 */
[----:B------:R1:W-:Y:S01]  /*40e70*/  STL.64 [R1+0x5e8], R30 ;  /* 0x0005e81e01007387 */ /* 0x0003e20000100a00 */
[----:B------:R-:W-:-:S03]  /*40e80*/  IMAD.WIDE R34, R2, 0x4, R136 ;  /* 0x0000000402227825 */ /* 0x000fc600078e0288 */
[----:B------:R-:W-:Y:S01]  /*40e90*/  LDGSTS.E [R26+-0x50000], desc[UR4][R38.64], !P1 ;  /* 0xb0000000261a7fae */ /* 0x000fe2000c921844 */
[----:B------:R-:W-:Y:S02]  /*40ea0*/  VIADD R23, R9, 0x100000 ;  /* 0x0010000009177836 */ /* 0x000fe40000000000 */
[C---:B----4-:R-:W-:Y:S01]  /*40eb0*/  IMAD.WIDE R32, R2.reuse, 0x4, R138 ;  /* 0x0000000402207825 */ /* 0x050fe200078e028a */
[----:B------:R-:W-:Y:S03]  /*40ec0*/  STL.64 [R1+0x5e0], R38 ;  /* 0x0005e02601007387 */ /* 0x000fe60000100a00 */
[----:B-1----:R-:W-:Y:S01]  /*40ed0*/  IMAD.WIDE R30, R2, 0x4, R140 ;  /* 0x00000004021e7825 */ /* 0x002fe200078e028c */
[----:B------:R2:W-:Y:S04]  /*40ee0*/  LDGSTS.E [R25+-0x4c000], desc[UR4][R36.64], !P1 ;  /* 0xb400000024197fae */ /* 0x0005e8000c921844 */
[----:B------:R-:W-:Y:S04]  /*40ef0*/  STL.64 [R1+0x5d8], R36 ;  /* 0x0005d82401007387 */ /* 0x000fe80000100a00 */
[----:B------:R1:W-:Y:S01]  /*40f00*/  STL.64 [R1+0x5d0], R34 ;  /* 0x0005d02201007387 */ /* 0x0003e20000100a00 */
[----:B--2---:R-:W-:-:S03]  /*40f10*/  IADD3 R25, R27, -0x17b, RZ ;  /* 0xfffffe851b197810 */ /* 0x004fc60007ffe0ff */
[----:B------:R1:W-:Y:S01]  /*40f20*/  LDGSTS.E [R24+-0x48000], desc[UR4][R34.64], !P1 ;  /* 0xb800000022187fae */ /* 0x0003e2000c921844 */
[----:B------:R-:W2:Y:S03]  /*40f30*/  LDC R27, c[0x0][0x230] ;  /* 0x00008c00ff1b7b82 */ /* 0x000ea60000000800 */
[----:B------:R4:W-:Y:S04]  /*40f40*/  STL.64 [R1+0x5c8], R32 ;  /* 0x0005c82001007387 */ /* 0x0009e80000100a00 */
[----:B------:R4:W-:Y:S01]  /*40f50*/  LDGSTS.E [R23+-0x44000], desc[UR4][R32.64], !P1 ;  /* 0xbc00000020177fae */ /* 0x0009e2000c921844 */
[----:B-1----:R-:W-:-:S03]  /*40f60*/  IMAD.WIDE R34, R2, 0x4, R142 ;  /* 0x0000000402227825 */ /* 0x002fc600078e028e */
[----:B------:R1:W-:Y:S04]  /*40f70*/  STL.64 [R1+0x5c0], R30 ;  /* 0x0005c01e01007387 */ /* 0x0003e80000100a00 */
[----:B------:R1:W-:Y:S01]  /*40f80*/  LDGSTS.E [R22+-0x4fffc], desc[UR4][R30.64], !P2 ;  /* 0xb00040001e167fae */ /* 0x0003e2000d121844 */
[----:B----4-:R-:W-:-:S03]  /*40f90*/  IMAD.WIDE R32, R2, 0x4, R144 ;  /* 0x0000000402207825 */ /* 0x010fc600078e0290 */
[----:B------:R-:W-:Y:S04]  /*40fa0*/  STL.64 [R1+0x5b8], R34 ;  /* 0x0005b82201007387 */ /* 0x000fe80000100a00 */
[----:B------:R-:W-:Y:S01]  /*40fb0*/  LDGSTS.E [R24+-0x4bffc], desc[UR4][R34.64], !P2 ;  /* 0xb400400022187fae */ /* 0x000fe2000d121844 */
[----:B-1----:R-:W-:-:S03]  /*40fc0*/  IMAD.WIDE R30, R2, 0x4, R146 ;  /* 0x00000004021e7825 */ /* 0x002fc600078e0292 */
[----:B------:R-:W-:Y:S01]  /*40fd0*/  STL.64 [R1+0x5b0], R32 ;  /* 0x0005b02001007387 */ /* 0x000fe20000100a00 */
[----:B------:R-:W-:-:S03]  /*40fe0*/  ISETP.GE.U32.AND P1, PT, R25, 0x7ffffe46, PT ;  /* 0x7ffffe461900780c */ /* 0x000fc60003f26070 */
[----:B------:R-:W-:Y:S04]  /*40ff0*/  LDGSTS.E [R23+-0x47ffc], desc[UR4][R32.64], !P2 ;  /* 0xb800400020177fae */ /* 0x000fe8000d121844 */
[----:B------:R1:W-:Y:S04]  /*41000*/  STL.64 [R1+0x5a8], R30 ;  /* 0x0005a81e01007387 */ /* 0x0003e80000100a00 */
[----:B------:R1:W-:Y:S01]  /*41010*/  LDGSTS.E [R22+-0x43ffc], desc[UR4][R30.64], !P2 ;  /* 0xbc0040001e167fae */ /* 0x0003e2000d121844 */
[----:B---3--:R-:W-:Y:S02]  /*41020*/  VIADD R26, R28, 0xfffffe84 ;  /* 0xfffffe841c1a7836 */ /* 0x008fe40000000000 */
[----:B------:R-:W-:Y:S01]  /*41030*/  VIADD R25, R9, 0x100000 ;  /* 0x0010000009197836 */ /* 0x000fe20000000000 */
[----:B------:R-:W3:Y:S08]  /*41040*/  LDC R28, c[0x0][0x230] ;  /* 0x00008c00ff1c7b82 */ /* 0x000ef00000000800 */
[----:B-1----:R-:W1:Y:S01]  /*41050*/  LDC R30, c[0x0][0x230] ;  /* 0x00008c00ff1e7b82 */ /* 0x002e620000000800 */
[----:B------:R-:W-:Y:S01]  /*41060*/  IMAD.WIDE R38, R2, 0x4, R148 ;  /* 0x0000000402267825 */ /* 0x000fe200078e0294 */
[----:B------:R-:W-:-:S03]  /*41070*/  ISETP.GE.U32.AND P3, PT, R26, 0x7ffffe45, PT ;  /* 0x7ffffe451a00780c */ /* 0x000fc60003f66070 */
[C---:B------:R-:W-:Y:S01]  /*41080*/  IMAD.WIDE R36, R2.reuse, 0x4, R150 ;  /* 0x0000000402247825 */ /* 0x040fe200078e0296 */
[----:B------:R2:W-:Y:S03]  /*41090*/  LDGSTS.E [R25+-0x4fff8], desc[UR4][R38.64], !P1 ;  /* 0xb000800026197fae */ /* 0x0005e6000c921844 */
[C---:B------:R-:W-:Y:S01]  /*410a0*/  IMAD.WIDE R34, R2.reuse, 0x4, R152 ;  /* 0x0000000402227825 */ /* 0x040fe200078e0298 */
[----:B------:R4:W-:Y:S03]  /*410b0*/  LDGSTS.E [R24+-0x4bff8], desc[UR4][R36.64], !P1 ;  /* 0xb400800024187fae */ /* 0x0009e6000c921844 */
[----:B------:R-:W-:Y:S01]  /*410c0*/  IMAD.WIDE R32, R2, 0x4, R154 ;  /* 0x0000000402207825 */ /* 0x000fe200078e029a */
[----:B------:R4:W-:Y:S03]  /*410d0*/  LDGSTS.E [R23+-0x47ff8], desc[UR4][R34.64], !P1 ;  /* 0xb800800022177fae */ /* 0x0009e6000c921844 */
[----:B--2---:R-:W-:Y:S01]  /*410e0*/  VIADD R25, R27, 0xfffffea3 ;  /* 0xfffffea31b197836 */ /* 0x004fe20000000000 */
[----:B------:R2:W-:Y:S04]  /*410f0*/  LDGSTS.E [R22+-0x43ff8], desc[UR4][R32.64], !P1 ;  /* 0xbc00800020167fae */ /* 0x0005e8000c921844 */
[----:B------:R-:W-:Y:S01]  /*41100*/  STL.64 [R1+0x5a0], R38 ;  /* 0x0005a02601007387 */ /* 0x000fe20000100a00 */
[----:B------:R-:W-:-:S03]  /*41110*/  ISETP.GE.U32.AND P1, PT, R25, 0x7ffffe64, PT ;  /* 0x7ffffe641900780c */ /* 0x000fc60003f26070 */
[----:B------:R4:W-:Y:S01]  /*41120*/  STL.64 [R1+0x598], R36 ;  /* 0x0005982401007387 */ /* 0x0009e20000100a00 */
[----:B-1----:R-:W-:-:S03]  /*41130*/  VIADD R26, R30, 0xfffffea2 ;  /* 0xfffffea21e1a7836 */ /* 0x002fc60000000000 */
[----:B------:R1:W-:Y:S04]  /*41140*/  STL.64 [R1+0x590], R34 ;  /* 0x0005902201007387 */ /* 0x0003e80000100a00 */
[----:B------:R2:W-:Y:S01]  /*41150*/  STL.64 [R1+0x588], R32 ;  /* 0x0005882001007387 */ /* 0x0005e20000100a00 */
[----:B----4-:R-:W-:-:S04]  /*41160*/  IMAD.WIDE R36, R2, 0x4, R156 ;  /* 0x0000000402247825 */ /* 0x010fc800078e029c */
[C---:B-1----:R-:W-:Y:S01]  /*41170*/  IMAD.WIDE R34, R2.reuse, 0x4, R158 ;  /* 0x0000000402227825 */ /* 0x042fe200078e029e */
[----:B------:R1:W-:Y:S03]  /*41180*/  STL.64 [R1+0x580], R36 ;  /* 0x0005802401007387 */ /* 0x0003e60000100a00 */
[----:B--2---:R-:W-:Y:S01]  /*41190*/  IMAD.WIDE R32, R2, 0x4, R160 ;  /* 0x0000000402207825 */ /* 0x004fe200078e02a0 */
[----:B------:R2:W-:Y:S01]  /*411a0*/  LDGSTS.E [R24+-0x4fff4], desc[UR4][R36.64], !P3 ;  /* 0xb000c00024187fae */ /* 0x0005e2000d921844 */
[----:B------:R-:W-:Y:S02]  /*411b0*/  ISETP.GE.U32.AND P2, PT, R26, 0x7ffffe63, PT ;  /* 0x7ffffe631a00780c */ /* 0x000fe40003f46070 */
[----:B------:R-:W-:Y:S01]  /*411c0*/  VIADD R25, R9, 0x100000 ;  /* 0x0010000009197836 */ /* 0x000fe20000000000 */
[----:B------:R4:W-:Y:S01]  /*411d0*/  STL.64 [R1+0x578], R34 ;  /* 0x0005782201007387 */ /* 0x0009e20000100a00 */
[----:B------:R-:W-:-:S03]  /*411e0*/  IMAD.WIDE R38, R2, 0x4, R162 ;  /* 0x0000000402267825 */ /* 0x000fc600078e02a2 */
[----:B------:R3:W-:Y:S01]  /*411f0*/  LDGSTS.E [R23+-0x4bff4], desc[UR4][R34.64], !P3 ;  /* 0xb400c00022177fae */ /* 0x0007e2000d921844 */
[----:B--2---:R-:W-:-:S03]  /*41200*/  VIADD R24, R8, 0x100000 ;  /* 0x0010000008187836 */ /* 0x004fc60000000000 */
[----:B------:R2:W-:Y:S01]  /*41210*/  STL.64 [R1+0x570], R32 ;  /* 0x0005702001007387 */ /* 0x0005e20000100a00 */
[----:B-1----:R-:W-:-:S03]  /*41220*/  IMAD.WIDE R36, R2, 0x4, R164 ;  /* 0x0000000402247825 */ /* 0x002fc600078e02a4 */
[----:B------:R1:W-:Y:S01]  /*41230*/  LDGSTS.E [R22+-0x47ff4], desc[UR4][R32.64], !P3 ;  /* 0xb800c00020167fae */ /* 0x0003e2000d921844 */
[----:B---3--:R-:W-:Y:S02]  /*41240*/  VIADD R23, R8, 0x100000 ;  /* 0x0010000008177836 */ /* 0x008fe40000000000 */
[----:B----4-:R-:W-:Y:S01]  /*41250*/  IMAD.WIDE R34, R2, 0x4, R166 ;  /* 0x0000000402227825 */ /* 0x010fe200078e02a6 */
[----:B------:R-:W-:Y:S04]  /*41260*/  STL.64 [R1+0x568], R38 ;  /* 0x0005682601007387 */ /* 0x000fe80000100a00 */
[----:B------:R3:W-:Y:S01]  /*41270*/  LDGSTS.E [R25+-0x43ff4], desc[UR4][R38.64], !P3 ;  /* 0xbc00c00026197fae */ /* 0x0007e2000d921844 */
[----:B-1----:R-:W-:Y:S02]  /*41280*/  VIADD R22, R8, 0x100000 ;  /* 0x0010000008167836 */ /* 0x002fe40000000000 */
[C---:B--2---:R-:W-:Y:S01]  /*41290*/  IMAD.WIDE R32, R2.reuse, 0x4, R168 ;  /* 0x0000000402207825 */ /* 0x044fe200078e02a8 */
[----:B------:R-:W-:Y:S04]  /*412a0*/  STL.64 [R1+0x560], R36 ;  /* 0x0005602401007387 */ /* 0x000fe80000100a00 */
[----:B------:R-:W-:Y:S01]  /*412b0*/  LDGSTS.E [R24+-0x60000], desc[UR4][R36.64], !P1 ;  /* 0xa000000024187fae */ /* 0x000fe2000c921844 */
[----:B------:R-:W-:-:S03]  /*412c0*/  IMAD.WIDE R26, R2, 0x4, R172 ;  /* 0x00000004021a7825 */ /* 0x000fc600078e02ac */
[----:B------:R-:W-:Y:S04]  /*412d0*/  STL.64 [R1+0x558], R34 ;  /* 0x0005582201007387 */ /* 0x000fe80000100a00 */
[----:B------:R-:W-:Y:S04]  /*412e0*/  LDGSTS.E [R23+-0x5c000], desc[UR4][R34.64], !P1 ;  /* 0xa400000022177fae */ /* 0x000fe8000c921844 */
[----:B------:R1:W-:Y:S04]  /*412f0*/  STL.64 [R1+0x550], R32 ;  /* 0x0005502001007387 */ /* 0x0003e80000100a00 */
[----:B------:R1:W-:Y:S01]  /*41300*/  LDGSTS.E [R22+-0x58000], desc[UR4][R32.64], !P1 ;  /* 0xa800000020167fae */ /* 0x0003e2000c921844 */
[----:B---3--:R-:W-:-:S02]  /*41310*/  VIADD R25, R29, 0xfffffea1 ;  /* 0xfffffea11d197836 */ /* 0x008fc40000000000 */
[----:B-1----:R-:W-:-:S05]  /*41320*/  IMAD.WIDE R32, R2, 0x4, R170 ;  /* 0x0000000402207825 */ /* 0x002fca00078e02aa */
[----:B------:R-:W-:Y:S04]  /*41330*/  STL.64 [R1+0x548], R32 ;  /* 0x0005482001007387 */ /* 0x000fe80000100a00 */
[----:B------:R-:W-:Y:S04]  /*41340*/  LDGSTS.E [R24+-0x54000], desc[UR4][R32.64], !P1 ;  /* 0xac00000020187fae */ /* 0x000fe8000c921844 */
[----:B------:R1:W-:Y:S04]  /*41350*/  STL.64 [R1+0x540], R26 ;  /* 0x0005401a01007387 */ /* 0x0003e80000100a00 */
[----:B------:R1:W-:Y:S01]  /*41360*/  LDGSTS.E [R23+-0x5fffc], desc[UR4][R26.64], !P2 ;  /* 0xa00040001a177fae */ /* 0x0003e2000d121844 */
[----:B------:R-:W-:Y:S01]  /*41370*/  ISETP.GE.U32.AND P1, PT, R25, 0x7ffffe62, PT ;  /* 0x7ffffe621900780c */ /* 0x000fe20003f26070 */
[----:B------:R-:W-:Y:S01]  /*41380*/  IMAD.WIDE R30, R2, 0x4, R174 ;  /* 0x00000004021e7825 */ /* 0x000fe200078e02ae */
[----:B-1----:R-:W1:Y:S03]  /*41390*/  LDC R27, c[0x0][0x230] ;  /* 0x00008c00ff1b7b82 */ /* 0x002e660000000800 */
[----:B------:R-:W-:-:S02]  /*413a0*/  VIADD R25, R8, 0x100000 ;  /* 0x0010000008197836 */ /* 0x000fc40000000000 */
[C---:B------:R-:W-:Y:S01]  /*413b0*/  IMAD.WIDE R36, R2.reuse, 0x4, R176 ;  /* 0x0000000402247825 */ /* 0x040fe200078e02b0 */
[----:B------:R2:W-:Y:S03]  /*413c0*/  STL.64 [R1+0x538], R30 ;  /* 0x0005381e01007387 */ /* 0x0005e60000100a00 */
[C---:B------:R-:W-:Y:S01]  /*413d0*/  IMAD.WIDE R34, R2.reuse, 0x4, R178 ;  /* 0x0000000402227825 */ /* 0x040fe200078e02b2 */
[----:B------:R2:W-:Y:S03]  /*413e0*/  LDGSTS.E [R22+-0x5bffc], desc[UR4][R30.64], !P2 ;  /* 0xa40040001e167fae */ /* 0x0005e6000d121844 */
[----:B------:R-:W-:Y:S01]  /*413f0*/  IMAD.WIDE R32, R2, 0x4, R180 ;  /* 0x0000000402207825 */ /* 0x000fe200078e02b4 */
[----:B------:R-:W-:Y:S04]  /*41400*/  STL.64 [R1+0x530], R36 ;  /* 0x0005302401007387 */ /* 0x000fe80000100a00 */
[----:B------:R-:W-:Y:S01]  /*41410*/  LDGSTS.E [R25+-0x57ffc], desc[UR4][R36.64], !P2 ;  /* 0xa800400024197fae */ /* 0x000fe2000d121844 */
[----:B------:R-:W-:-:S02]  /*41420*/  VIADD R26, R28, 0xfffffea0 ;  /* 0xfffffea01c1a7836 */ /* 0x000fc40000000000 */
[----:B------:R-:W3:Y:S01]  /*41430*/  LDC R28, c[0x0][0x230] ;  /* 0x00008c00ff1c7b82 */ /* 0x000ee20000000800 */
[C---:B--2---:R-:W-:Y:S01]  /*41440*/  IMAD.WIDE R30, R2.reuse, 0x4, R182 ;  /* 0x00000004021e7825 */ /* 0x044fe200078e02b6 */
[----:B------:R2:W-:Y:S04]  /*41450*/  STL.64 [R1+0x528], R34 ;  /* 0x0005282201007387 */ /* 0x0005e80000100a00 */
[----:B------:R2:W-:Y:S04]  /*41460*/  LDGSTS.E [R24+-0x53ffc], desc[UR4][R34.64], !P2 ;  /* 0xac00400022187fae */ /* 0x0005e8000d121844 */
[----:B------:R4:W-:Y:S04]  /*41470*/  LDGSTS.E [R23+-0x5fff8], desc[UR4][R32.64], !P1 ;  /* 0xa000800020177fae */ /* 0x0009e8000c921844 */
[----:B------:R-:W-:Y:S01]  /*41480*/  LDGSTS.E [R22+-0x5bff8], desc[UR4][R30.64], !P1 ;  /* 0xa40080001e167fae */ /* 0x000fe2000c921844 */
[----:B--2---:R-:W-:-:S03]  /*41490*/  IMAD.WIDE R34, R2, 0x4, R184 ;  /* 0x0000000402227825 */ /* 0x004fc600078e02b8 */
[----:B------:R4:W-:Y:S04]  /*414a0*/  STL.64 [R1+0x520], R32 ;  /* 0x0005202001007387 */ /* 0x0009e80000100a00 */
[----:B------:R1:W-:Y:S01]  /*414b0*/  LDGSTS.E [R24+-0x57ff8], desc[UR4][R34.64], !P1 ;  /* 0xa800800022187fae */ /* 0x0003e2000c921844 */
[----:B------:R-:W-:Y:S01]  /*414c0*/  ISETP.GE.U32.AND P2, PT, R26, 0x7ffffe61, PT ;  /* 0x7ffffe611a00780c */ /* 0x000fe20003f46070 */
[----:B----4-:R-:W-:-:S04]  /*414d0*/  IMAD.WIDE R32, R2, 0x4, R186 ;  /* 0x0000000402207825 */ /* 0x010fc800078e02ba */
[----:B-1----:R-:W-:Y:S01]  /*414e0*/  VIADD R24, R27, 0xfffffe83 ;  /* 0xfffffe831b187836 */ /* 0x002fe20000000000 */
[----:B------:R1:W-:Y:S01]  /*414f0*/  LDGSTS.E [R23+-0x53ff8], desc[UR4][R32.64], !P1 ;  /* 0xac00800020177fae */ /* 0x0003e2000c921844 */
[----:B------:R-:W2:Y:S03]  /*41500*/  LDC R27, c[0x0][0x230] ;  /* 0x00008c00ff1b7b82 */ /* 0x000ea60000000800 */
[----:B------:R-:W-:Y:S01]  /*41510*/  ISETP.GE.U32.AND P1, PT, R24, 0x7ffffe44, PT ;  /* 0x7ffffe441800780c */ /* 0x000fe20003f26070 */
[----:B------:R4:W-:Y:S01]  /*41520*/  STL.64 [R1+0x518], R30 ;  /* 0x0005181e01007387 */ /* 0x0009e20000100a00 */
[----:B------:R-:W-:Y:S02]  /*41530*/  VIADD R26, R8, 0x100000 ;  /* 0x00100000081a7836 */ /* 0x000fe40000000000 */
[C---:B------:R-:W-:Y:S01]  /*41540*/  IMAD.WIDE R38, R2.reuse, 0x4, R190 ;  /* 0x0000000402267825 */ /* 0x040fe200078e02be */
[----:B------:R-:W2:Y:S03]  /*41550*/  S2R R117, SR_TID.X ;  /* 0x0000000000757919 */ /* 0x000ea60000002100 */
[C---:B------:R-:W-:Y:S01]  /*41560*/  IMAD.WIDE R36, R2.reuse, 0x4, R192 ;  /* 0x0000000402247825 */ /* 0x040fe200078e02c0 */
[----:B------:R3:W-:Y:S03]  /*41570*/  STL.64 [R1+0x510], R34 ;  /* 0x0005102201007387 */ /* 0x0007e60000100a00 */
[----:B----4-:R-:W-:Y:S01]  /*41580*/  IMAD.WIDE R30, R2, 0x4, R188 ;  /* 0x00000004021e7825 */ /* 0x010fe200078e02bc */
[----:B------:R1:W-:Y:S03]  /*41590*/  STL.64 [R1+0x508], R32 ;  /* 0x0005082001007387 */ /* 0x0003e60000100a00 */
[----:B------:R-:W-:Y:S01]  /*415a0*/  VIADD R24, R8, 0x100000 ;  /* 0x0010000008187836 */ /* 0x000fe20000000000 */
[----:B------:R4:W-:Y:S01]  /*415b0*/  STL.64 [R1+0x500], R30 ;  /* 0x0005001e01007387 */ /* 0x0009e20000100a00 */
[----:B---3--:R-:W-:-:S03]  /*415c0*/  IMAD.WIDE R34, R2, 0x4, R194 ;  /* 0x0000000402227825 */ /* 0x008fc600078e02c2 */
[----:B------:R4:W-:Y:S01]  /*415d0*/  LDGSTS.E [R22+-0x5fff4], desc[UR4][R30.64], !P2 ;  /* 0xa000c0001e167fae */ /* 0x0009e2000d121844 */
[----:B-1----:R-:W-:-:S03]  /*415e0*/  IMAD.WIDE R32, R2, 0x4, R196 ;  /* 0x0000000402207825 */ /* 0x002fc600078e02c4 */
[----:B------:R-:W-:Y:S04]  /*415f0*/  STL.64 [R1+0x4f8], R38 ;  /* 0x0004f82601007387 */ /* 0x000fe80000100a00 */
[----:B------:R-:W-:Y:S01]  /*41600*/  LDGSTS.E [R26+-0x5bff4], desc[UR4][R38.64], !P2 ;  /* 0xa400c000261a7fae */ /* 0x000fe2000d121844 */
[----:B----4-:R-:W-:-:S03]  /*41610*/  IMAD.WIDE R30, R2, 0x4, R198 ;  /* 0x00000004021e7825 */ /* 0x010fc600078e02c6 */
[----:B------:R-:W-:Y:S04]  /*41620*/  STL.64 [R1+0x4f0], R36 ;  /* 0x0004f02401007387 */ /* 0x000fe80000100a00 */
[----:B------:R1:W-:Y:S04]  /*41630*/  LDGSTS.E [R25+-0x57ff4], desc[UR4][R36.64], !P2 ;  /* 0xa800c00024197fae */ /* 0x0003e8000d121844 */
[----:B------:R-:W-:Y:S04]  /*41640*/  STL.64 [R1+0x4e8], R34 ;  /* 0x0004e82201007387 */ /* 0x000fe80000100a00 */
[----:B------:R2:W-:Y:S01]  /*41650*/  LDGSTS.E [R24+-0x53ff4], desc[UR4][R34.64], !P2 ;  /* 0xac00c00022187fae */ /* 0x0005e2000d121844 */
[----:B-1----:R-:W-:-:S03]  /*41660*/  VIADD R25, R28, 0xfffffe82 ;  /* 0xfffffe821c197836 */ /* 0x002fc60000000000 */
[----:B------:R1:W-:Y:S01]  /*41670*/  STL.64 [R1+0x4e0], R32 ;  /* 0x0004e02001007387 */ /* 0x0003e20000100a00 */
[----:B------:R-:W3:Y:S03]  /*41680*/  LDC R28, c[0x0][0x230] ;  /* 0x00008c00ff1c7b82 */ /* 0x000ee60000000800 */
[----:B------:R1:W-:Y:S01]  /*41690*/  LDGSTS.E [R23+-0x50000], desc[UR4][R32.64], !P1 ;  /* 0xb000000020177fae */ /* 0x0003e2000c921844 */
[----:B------:R-:W-:-:S03]  /*416a0*/  ISETP.GE.U32.AND P2, PT, R25, 0x7ffffe43, PT ;  /* 0x7ffffe431900780c */ /* 0x000fc60003f46070 */
[----:B------:R4:W-:Y:S01]  /*416b0*/  STL.64 [R1+0x4d8], R30 ;  /* 0x0004d81e01007387 */ /* 0x0009e20000100a00 */
[----:B--2---:R-:W-:-:S03]  /*416c0*/  IADD3 R24, R27, -0x17f, RZ ;  /* 0xfffffe811b187810 */ /* 0x004fc60007ffe0ff */
[----:B------:R4:W-:Y:S01]  /*416d0*/  LDGSTS.E [R22+-0x4c000], desc[UR4][R30.64], !P1 ;  /* 0xb40000001e167fae */ /* 0x0009e2000c921844 */
[----:B-1----:R-:W-:-:S05]  /*416e0*/  IMAD.WIDE R32, R2, 0x4, R200 ;  /* 0x0000000402207825 */ /* 0x002fca00078e02c8 */
[----:B------:R1:W-:Y:S01]  /*416f0*/  LDGSTS.E [R23+-0x48000], desc[UR4][R32.64], !P1 ;  /* 0xb800000020177fae */ /* 0x0003e2000c921844 */
[----:B----4-:R-:W-:-:S05]  /*41700*/  IMAD.WIDE R30, R2, 0x4, R202 ;  /* 0x00000004021e7825 */ /* 0x010fca00078e02ca */
[----:B------:R2:W-:Y:S01]  /*41710*/  LDGSTS.E [R22+-0x44000], desc[UR4][R30.64], !P1 ;  /* 0xbc0000001e167fae */ /* 0x0005e2000c921844 */
[----:B------:R-:W-:Y:S01]  /*41720*/  ISETP.GE.U32.AND P1, PT, R24, 0x7ffffe42, PT ;  /* 0x7ffffe421800780c */ /* 0x000fe20003f26070 */
[----:B------:R-:W-:Y:S02]  /*41730*/  IMAD.WIDE R38, R2, 0x4, R204 ;  /* 0x0000000402267825 */ /* 0x000fe400078e02cc */
[----:B------:R1:W-:Y:S02]  /*41740*/  STL.64 [R1+0x4d0], R32 ;  /* 0x0004d02001007387 */ /* 0x0003e40000100a00 */
[----:B------:R-:W-:Y:S02]  /*41750*/  VIADD R25, R8, 0x100000 ;  /* 0x0010000008197836 */ /* 0x000fe40000000000 */
[----:B------:R-:W-:Y:S01]  /*41760*/  IMAD.WIDE R36, R2, 0x4, R206 ;  /* 0x0000000402247825 */ /* 0x000fe200078e02ce */
[----:B------:R2:W-:Y:S03]  /*41770*/  STL.64 [R1+0x4c8], R30 ;  /* 0x0004c81e01007387 */ /* 0x0005e60000100a00 */
[----:B------:R-:W-:-:S02]  /*41780*/  VIADD R24, R8, 0x100000 ;  /* 0x0010000008187836 */ /* 0x000fc40000000000 */
[C---:B------:R-:W-:Y:S01]  /*41790*/  IMAD.WIDE R34, R2.reuse, 0x4, R208 ;  /* 0x0000000402227825 */ /* 0x040fe200078e02d0 */
[----:B------:R-:W-:Y:S03]  /*417a0*/  STL.64 [R1+0x4c0], R38 ;  /* 0x0004c02601007387 */ /* 0x000fe60000100a00 */
[C---:B-1----:R-:W-:Y:S01]  /*417b0*/  IMAD.WIDE R32, R2.reuse, 0x4, R210 ;  /* 0x0000000402207825 */ /* 0x042fe200078e02d2 */
[----:B------:R1:W-:Y:S03]  /*417c0*/  LDGSTS.E [R26+-0x4fffc], desc[UR4][R38.64], !P2 ;  /* 0xb0004000261a7fae */ /* 0x0003e6000d121844 */
[C---:B--2---:R-:W-:Y:S01]  /*417d0*/  IMAD.WIDE R30, R2.reuse, 0x4, R212 ;  /* 0x00000004021e7825 */ /* 0x044fe200078e02d4 */
[----:B------:R-:W-:Y:S04]  /*417e0*/  STL.64 [R1+0x4b8], R36 ;  /* 0x0004b82401007387 */ /* 0x000fe80000100a00 */
[----:B------:R3:W-:Y:S04]  /*417f0*/  LDGSTS.E [R25+-0x4bffc], desc[UR4][R36.64], !P2 ;  /* 0xb400400024197fae */ /* 0x0007e8000d121844 */
[----:B------:R-:W-:Y:S04]  /*41800*/  STL.64 [R1+0x4b0], R34 ;  /* 0x0004b02201007387 */ /* 0x000fe80000100a00 */
[----:B------:R-:W-:Y:S01]  /*41810*/  LDGSTS.E [R24+-0x47ffc], desc[UR4][R34.64], !P2 ;  /* 0xb800400022187fae */ /* 0x000fe2000d121844 */
[----:B-1----:R-:W-:-:S03]  /*41820*/  IMAD.WIDE R26, R2, 0x4, R218 ;  /* 0x00000004021a7825 */ /* 0x002fc600078e02da */
[----:B------:R1:W-:Y:S04]  /*41830*/  STL.64 [R1+0x4a8], R32 ;  /* 0x0004a82001007387 */ /* 0x0003e80000100a00 */
[----:B------:R1:W-:Y:S01]  /*41840*/  LDGSTS.E [R23+-0x43ffc], desc[UR4][R32.64], !P2 ;  /* 0xbc00400020177fae */ /* 0x0003e2000d121844 */
[----:B---3--:R-:W-:-:S03]  /*41850*/  VIADD R25, R28, 0xfffffe80 ;  /* 0xfffffe801c197836 */ /* 0x008fc60000000000 */
[----:B------:R2:W-:Y:S01]  /*41860*/  STL.64 [R1+0x4a0], R30 ;  /* 0x0004a01e01007387 */ /* 0x0005e20000100a00 */
[----:B------:R-:W-:-:S03]  /*41870*/  LOP3.LUT R117, R117, 0x3f, RZ, 0xc0, !PT ;  /* 0x0000003f75757812 */ /* 0x000fc600078ec0ff */
[----:B------:R2:W-:Y:S01]  /*41880*/  LDGSTS.E [R22+-0x4fff8], desc[UR4][R30.64], !P1 ;  /* 0xb00080001e167fae */ /* 0x0005e2000c921844 */
[----:B-1----:R-:W-:-:S03]  /*41890*/  IMAD.WIDE R32, R2, 0x4, R214 ;  /* 0x0000000402207825 */ /* 0x002fc600078e02d6 */
[----:B------:R-:W3:Y:S01]  /*418a0*/  LDL.LU.64 R114, [R1+0x1438] ;  /* 0x0014380001727983 */ /* 0x000ee20000300a00 */
[----:B--2---:R-:W-:-:S03]  /*418b0*/  IMAD.WIDE R30, R2, 0x4, R216 ;  /* 0x00000004021e7825 */ /* 0x004fc600078e02d8 */
[----:B------:R1:W-:Y:S01]  /*418c0*/  STL.64 [R1+0x498], R32 ;  /* 0x0004982001007387 */ /* 0x0003e20000100a00 */
[----:B------:R-:W-:-:S03]  /*418d0*/  ISETP.GE.AND P3, PT, R117, R25, PT ;  /* 0x000000197500720c */ /* 0x000fc60003f66270 */
[----:B------:R2:W-:Y:S04]  /*418e0*/  STL.64 [R1+0x490], R30 ;  /* 0x0004901e01007387 */ /* 0x0005e80000100a00 */
[----:B------:R4:W-:Y:S04]  /*418f0*/  STL.64 [R1+0x488], R26 ;  /* 0x0004881a01007387 */ /* 0x0009e80000100a00 */
[----:B------:R-:W3:Y:S04]  /*41900*/  LDL.LU.64 R106, [R1+0x1418] ;  /* 0x00141800016a7983 */ /* 0x000ee80000300a00 */
[----:B------:R-:W3:Y:S01]  /*41910*/  LDL.LU.64 R116, [R1+0x13f8] ;  /* 0x0013f80001747983 */ /* 0x000ee20000300a00 */
[----:B------:R-:W-:-:S03]  /*41920*/  IMAD.WIDE R34, R2, 0x4, R220 ;  /* 0x0000000402227825 */ /* 0x000fc600078e02dc */
[----:B------:R1:W-:Y:S01]  /*41930*/  LDGSTS.E [R24+-0x4bff8], desc[UR4][R32.64], !P1 ;  /* 0xb400800020187fae */ /* 0x0003e2000c921844 */
[----:B------:R-:W-:-:S03]  /*41940*/  IMAD.WIDE R28, R2, 0x4, R226 ;  /* 0x00000004021c7825 */ /* 0x000fc600078e02e2 */
[----:B------:R2:W-:Y:S04]  /*41950*/  LDGSTS.E [R23+-0x47ff8], desc[UR4][R30.64], !P1 ;  /* 0xb80080001e177fae */ /* 0x0005e8000c921844 */
[----:B------:R-:W3:Y:S01]  /*41960*/  LDL.LU.64 R118, [R1+0x13d8] ;  /* 0x0013d80001767983 */ /* 0x000ee20000300a00 */
[----:B-1----:R-:W-:-:S03]  /*41970*/  IMAD.WIDE R32, R2, 0x4, R222 ;  /* 0x0000000402207825 */ /* 0x002fc600078e02de */
[----:B------:R-:W3:Y:S01]  /*41980*/  LDL.LU.64 R102, [R1+0x13b8] ;  /* 0x0013b80001667983 */ /* 0x000ee20000300a00 */
[----:B--2---:R-:W-:-:S03]  /*41990*/  IMAD.WIDE R30, R2, 0x4, R224 ;  /* 0x00000004021e7825 */ /* 0x004fc600078e02e0 */
[----:B------:R-:W2:Y:S04]  /*419a0*/  LDL.LU.64 R110, [R1+0x1398] ;  /* 0x00139800016e7983 */ /* 0x000ea80000300a00 */
[----:B------:R-:W-:Y:S04]  /*419b0*/  STL.64 [R1+0x480], R34 ;  /* 0x0004802201007387 */ /* 0x000fe80000100a00 */
[----:B------:R1:W-:Y:S04]  /*419c0*/  STL.64 [R1+0x478], R32 ;  /* 0x0004782001007387 */ /* 0x0003e80000100a00 */
[----:B------:R3:W-:Y:S04]  /*419d0*/  STL.64 [R1+0x470], R30 ;  /* 0x0004701e01007387 */ /* 0x0007e80000100a00 */
[----:B------:R3:W-:Y:S04]  /*419e0*/  STL.64 [R1+0x468], R28 ;  /* 0x0004681c01007387 */ /* 0x0007e80000100a00 */
[----:B------:R-:W2:Y:S01]  /*419f0*/  LDL.LU.64 R120, [R1+0x1378] ;  /* 0x0013780001787983 */ /* 0x000ea20000300a00 */
[----:B------:R-:W-:Y:S01]  /*41a00*/  ISETP.GE.U32.AND P2, PT, R25, 0x7ffffe41, PT ;  /* 0x7ffffe411900780c */ /* 0x000fe20003f46070 */
[----:B------:R-:W-:-:S02]  /*41a10*/  VIADD R25, R8, 0x100000 ;  /* 0x0010000008197836 */ /* 0x000fc40000000000 */
[----:B------:R4:W-:Y:S04]  /*41a20*/  LDGSTS.E [R22+-0x43ff8], desc[UR4][R26.64], !P1 ;  /* 0xbc0080001a167fae */ /* 0x0009e8000c921844 */
[----:B------:R-:W2:Y:S01]  /*41a30*/  LDL.LU.64 R112, [R1+0x1358] ;  /* 0x0013580001707983 */ /* 0x000ea20000300a00 */
[----:B----4-:R-:W-:-:S05]  /*41a40*/  VIADD R26, R8, 0x100000 ;  /* 0x00100000081a7836 */ /* 0x010fca0000000000 */
[----:B------:R-:W-:Y:S04]  /*41a50*/  LDGSTS.E [R26+-0x4fff4], desc[UR4][R34.64], !P2 ;  /* 0xb000c000221a7fae */ /* 0x000fe8000d121844 */
[----:B------:R1:W-:Y:S04]  /*41a60*/  LDGSTS.E [R25+-0x4bff4], desc[UR4][R32.64], !P2 ;  /* 0xb400c00020197fae */ /* 0x0003e8000d121844 */
[----:B------:R4:W-:Y:S01]  /*41a70*/  LDGSTS.E [R24+-0x47ff4], desc[UR4][R30.64], !P2 ;  /* 0xb800c0001e187fae */ /* 0x0009e2000d121844 */
[----:B------:R-:W-:-:S03]  /*41a80*/  UISETP.GT.AND UP1, UPT, UR6, 0x1bf, UPT ;  /* 0x000001bf0600788c */ /* 0x000fc6000bf24270 */
[----:B------:R4:W-:Y:S01]  /*41a90*/  LDGSTS.E [R23+-0x43ff4], desc[UR4][R28.64], !P2 ;  /* 0xbc00c0001c177fae */ /* 0x0009e2000d121844 */
[----:B-1----:R-:W-:Y:S01]  /*41aa0*/  IMAD.WIDE R32, R4, 0x4, R228 ;  /* 0x0000000404207825 */ /* 0x002fe200078e02e4 */
[----:B------:R-:W-:Y:S02]  /*41ab0*/  SEL R22, RZ, 0x4, P3 ;  /* 0x00000004ff167807 */ /* 0x000fe40001800000 */
[----:B------:R-:W0:Y:S01]  /*41ac0*/  LDGDEPBAR ;  /* 0x00000000000079af */ /* 0x000e220000000000 */
[----:B------:R-:W-:Y:S01]  /*41ad0*/  PLOP3.LUT P1, PT, PT, PT, UP1, 0x80, 0x0 ;  /* 0x000000000000781c */ /* 0x000fe20003f2f018 */
[C---:B------:R-:W-:Y:S02]  /*41ae0*/  VIADD R25, R6.reuse, 0x200000 ;  /* 0x0020000006197836 */ /* 0x040fe40000000000 */
[----:B----4-:R-:W-:Y:S01]  /*41af0*/  VIADD R24, R6, 0x200000 ;  /* 0x0020000006187836 */ /* 0x010fe20000000000 */
[----:B------:R-:W-:Y:S01]  /*41b00*/  SEL R22, R22, RZ, P1 ;  /* 0x000000ff16167207 */ /* 0x000fe20000800000 */
[----:B------:R-:W-:Y:S01]  /*41b10*/  VIADD R23, R6, 0x200000 ;  /* 0x0020000006177836 */ /* 0x000fe20000000000 */
[----:B------:R1:W-:Y:S02]  /*41b20*/  LDGSTS.E [R25+-0x60000], desc[UR4][R32.64], P0 ;  /* 0xa000000020197fae */ /* 0x0003e40008121844 */
[----:B------:R-:W-:Y:S01]  /*41b30*/  ISETP.NE.U32.AND P1, PT, R22, RZ, PT ;  /* 0x000000ff1600720c */ /* 0x000fe20003f25070 */
[----:B------:R-:W-:-:S02]  /*41b40*/  VIADD R22, R6, 0x200000 ;  /* 0x0020000006167836 */ /* 0x000fc40000000000 */
[C---:B---3--:R-:W-:Y:S02]  /*41b50*/  IMAD.WIDE R30, R4.reuse, 0x4, R114 ;  /* 0x00000004041e7825 */ /* 0x048fe400078e0272 */
[----:B------:R-:W3:Y:S04]  /*41b60*/  LDL.LU.64 R114, [R1+0x1338] ;  /* 0x0013380001727983 */ /* 0x000ee80000300a00 */
[----:B------:R1:W-:Y:S04]  /*41b70*/  STL.64 [R1+0x460], R32 ;  /* 0x0004602001007387 */ /* 0x0003e80000100a00 */
[----:B------:R4:W-:Y:S04]  /*41b80*/  STL.64 [R1+0x440], R30 ;  /* 0x0004401e01007387 */ /* 0x0009e80000100a00 */
[----:B------:R4:W-:Y:S01]  /*41b90*/  LDGSTS.E [R24+-0x5fc00], desc[UR4][R30.64], P0 ;  /* 0xa04000001e187fae */ /* 0x0009e20008121844 */
[----:B------:R-:W-:-:S03]  /*41ba0*/  IMAD.WIDE R26, R4, 0x4, R116 ;  /* 0x00000004041a7825 */ /* 0x000fc600078e0274 */
[----:B------:R-:W3:Y:S01]  /*41bb0*/  LDL.LU.64 R116, [R1+0x1318] ;  /* 0x0013180001747983 */ /* 0x000ee20000300a00 */
[----:B------:R-:W-:-:S05]  /*41bc0*/  IMAD.WIDE R28, R4, 0x4, R106 ;  /* 0x00000004041c7825 */ /* 0x000fca00078e026a */
[----:B------:R-:W-:Y:S04]  /*41bd0*/  STL.64 [R1+0x420], R28 ;  /* 0x0004201c01007387 */ /* 0x000fe80000100a00 */
[----:B------:R2:W-:Y:S01]  /*41be0*/  STL.64 [R1+0x400], R26 ;  /* 0x0004001a01007387 */ /* 0x0005e20000100a00 */
[----:B-1----:R-:W-:-:S03]  /*41bf0*/  IMAD.WIDE R32, R4, 0x4, R118 ;  /* 0x0000000404207825 */ /* 0x002fc600078e0276 */
[----:B------:R-:W3:Y:S01]  /*41c00*/  LDL.LU.64 R106, [R1+0x12f8] ;  /* 0x0012f800016a7983 */ /* 0x000ee20000300a00 */
[----:B----4-:R-:W-:-:S03]  /*41c10*/  IMAD.WIDE R30, R4, 0x4, R102 ;  /* 0x00000004041e7825 */ /* 0x010fc600078e0266 */
[----:B------:R-:W4:Y:S04]  /*41c20*/  LDL.LU.64 R118, [R1+0x12d8] ;  /* 0x0012d80001767983 */ /* 0x000f280000300a00 */
[----:B------:R-:W4:Y:S04]  /*41c30*/  LDL.LU.64 R102, [R1+0x12b8] ;  /* 0x0012b80001667983 */ /* 0x000f280000300a00 */
[----:B------:R-:W-:Y:S04]  /*41c40*/  LDGSTS.E [R23+-0x5f800], desc[UR4][R28.64], P0 ;  /* 0xa08000001c177fae */ /* 0x000fe80008121844 */
[----:B------:R2:W-:Y:S04]  /*41c50*/  LDGSTS.E [R22+-0x5f400], desc[UR4][R26.64], P0 ;  /* 0xa0c000001a167fae */ /* 0x0005e80008121844 */
[----:B------:R1:W-:Y:S04]  /*41c60*/  STL.64 [R1+0x3e0], R32 ;  /* 0x0003e02001007387 */ /* 0x0003e80000100a00 */
[----:B------:R3:W-:Y:S01]  /*41c70*/  STL.64 [R1+0x3c0], R30 ;  /* 0x0003c01e01007387 */ /* 0x0007e20000100a00 */
[----:B--2---:R-:W-:-:S03]  /*41c80*/  IMAD.WIDE R26, R4, 0x4, R120 ;  /* 0x00000004041a7825 */ /* 0x004fc600078e0278 */
[----:B------:R1:W-:Y:S04]  /*41c90*/  LDGSTS.E [R25+-0x5f000], desc[UR4][R32.64], P0 ;  /* 0xa100000020197fae */ /* 0x0003e80008121844 */
[----:B------:R-:W2:Y:S01]  /*41ca0*/  LDL.LU.64 R120, [R1+0x1298] ;  /* 0x0012980001787983 */ /* 0x000ea20000300a00 */
[----:B------:R-:W-:-:S03]  /*41cb0*/  IMAD.WIDE R28, R4, 0x4, R110 ;  /* 0x00000004041c7825 */ /* 0x000fc600078e026e */
[----:B------:R3:W-:Y:S04]  /*41cc0*/  LDGSTS.E [R24+-0x5ec00], desc[UR4][R30.64], P0 ;  /* 0xa14000001e187fae */ /* 0x0007e80008121844 */
[----:B------:R3:W-:Y:S01]  /*41cd0*/  STL.64 [R1+0x3a0], R28 ;  /* 0x0003a01c01007387 */ /* 0x0007e20000100a00 */
[----:B-1----:R-:W-:-:S03]  /*41ce0*/  IMAD.WIDE R32, R4, 0x4, R112 ;  /* 0x0000000404207825 */ /* 0x002fc600078e0270 */
[----:B------:R1:W-:Y:S04]  /*41cf0*/  STL.64 [R1+0x380], R26 ;  /* 0x0003801a01007387 */ /* 0x0003e80000100a00 */
[----:B------:R-:W2:Y:S04]  /*41d00*/  LDL.LU.64 R104, [R1+0x1278] ;  /* 0x0012780001687983 */ /* 0x000ea80000300a00 */
[----:B------:R-:W2:Y:S04]  /*41d10*/  LDL.LU.64 R110, [R1+0x1258] ;  /* 0x00125800016e7983 */ /* 0x000ea80000300a00 */
[----:B------:R-:W2:Y:S04]  /*41d20*/  LDL.LU.64 R112, [R1+0x1238] ;  /* 0x0012380001707983 */ /* 0x000ea80000300a00 */
[----:B------:R4:W-:Y:S04]  /*41d30*/  STL.64 [R1+0x360], R32 ;  /* 0x0003602001007387 */ /* 0x0009e80000100a00 */
[----:B------:R1:W-:Y:S04]  /*41d40*/  LDGSTS.E [R23+-0x5e800], desc[UR4][R28.64], P0 ;  /* 0xa18000001c177fae */ /* 0x0003e80008121844 */
[----:B------:R1:W-:Y:S04]  /*41d50*/  LDGSTS.E [R22+-0x5e400], desc[UR4][R26.64], P0 ;  /* 0xa1c000001a167fae */ /* 0x0003e80008121844 */
        /* <DEDUP_REMOVED lines=8> */
[----:B------:R2:W-:Y:S01]  /*41de0*/  LDGSTS.E [R23+-0x5d800], desc[UR4][R28.64], P0 ;  /* 0xa28000001c177fae */ /* 0x0005e20008121844 */
[----:B------:R-:W-:-:S04]  /*41df0*/  IMAD.WIDE R26, R4, 0x4, R106 ;  /* 0x00000004041a7825 */ /* 0x000fc800078e026a */
[C---:B----4-:R-:W-:Y:S01]  /*41e00*/  IMAD.WIDE R32, R4.reuse, 0x4, R118 ;  /* 0x0000000404207825 */ /* 0x050fe200078e0276 */
[----:B------:R1:W-:Y:S03]  /*41e10*/  STL.64 [R1+0x300], R26 ;  /* 0x0003001a01007387 */ /* 0x0003e60000100a00 */
[C---:B------:R-:W-:Y:S01]  /*41e20*/  IMAD.WIDE R30, R4.reuse, 0x4, R102 ;  /* 0x00000004041e7825 */ /* 0x040fe200078e0266 */
[----:B------:R-:W4:Y:S04]  /*41e30*/  LDL.LU.64 R118, [R1+0x11d8] ;  /* 0x0011d80001767983 */ /* 0x000f280000300a00 */
[----:B------:R-:W4:Y:S04]  /*41e40*/  LDL.LU.64 R106, [R1+0x11b8] ;  /* 0x0011b800016a7983 */ /* 0x000f280000300a00 */
[----:B------:R1:W-:Y:S04]  /*41e50*/  STL.64 [R1+0x2e0], R32 ;  /* 0x0002e02001007387 */ /* 0x0003e80000100a00 */
[----:B------:R-:W4:Y:S04]  /*41e60*/  LDL.LU.64 R102, [R1+0x1198] ;  /* 0x0011980001667983 */ /* 0x000f280000300a00 */
[----:B------:R1:W-:Y:S04]  /*41e70*/  STL.64 [R1+0x2c0], R30 ;  /* 0x0002c01e01007387 */ /* 0x0003e80000100a00 */
[----:B------:R1:W-:Y:S01]  /*41e80*/  LDGSTS.E [R22+-0x5d400], desc[UR4][R26.64], P0 ;  /* 0xa2c000001a167fae */ /* 0x0003e20008121844 */
[----:B--2---:R-:W-:-:S03]  /*41e90*/  IMAD.WIDE R28, R4, 0x4, R120 ;  /* 0x00000004041c7825 */ /* 0x004fc600078e0278 */
[----:B------:R2:W-:Y:S04]  /*41ea0*/  LDGSTS.E [R25+-0x5d000], desc[UR4][R32.64], P0 ;  /* 0xa300000020197fae */ /* 0x0005e80008121844 */
[----:B------:R-:W4:Y:S04]  /*41eb0*/  LDL.LU.64 R120, [R1+0x1178] ;  /* 0x0011780001787983 */ /* 0x000f280000300a00 */
[----:B------:R2:W-:Y:S01]  /*41ec0*/  LDGSTS.E [R24+-0x5cc00], desc[UR4][R30.64], P0 ;  /* 0xa34000001e187fae */ /* 0x0005e20008121844 */
[----:B-1----:R-:W-:-:S03]  /*41ed0*/  IMAD.WIDE R26, R4, 0x4, R104 ;  /* 0x00000004041a7825 */ /* 0x002fc600078e0268 */
[----:B------:R3:W-:Y:S01]  /*41ee0*/  STL.64 [R1+0x2a0], R28 ;  /* 0x0002a01c01007387 */ /* 0x0007e20000100a00 */
[----:B--2---:R-:W-:-:S03]  /*41ef0*/  IMAD.WIDE R32, R4, 0x4, R110 ;  /* 0x0000000404207825 */ /* 0x004fc600078e026e */
[----:B------:R3:W-:Y:S01]  /*41f00*/  LDGSTS.E [R23+-0x5c800], desc[UR4][R28.64], P0 ;  /* 0xa38000001c177fae */ /* 0x0007e20008121844 */
[----:B------:R-:W-:-:S03]  /*41f10*/  IMAD.WIDE R30, R4, 0x4, R112 ;  /* 0x00000004041e7825 */ /* 0x000fc600078e0270 */
[----:B------:R1:W-:Y:S04]  /*41f20*/  STL.64 [R1+0x280], R26 ;  /* 0x0002801a01007387 */ /* 0x0003e80000100a00 */
[----:B------:R-:W2:Y:S04]  /*41f30*/  LDL.LU.64 R110, [R1+0x1158] ;  /* 0x00115800016e7983 */ /* 0x000ea80000300a00 */
[----:B------:R4:W-:Y:S04]  /*41f40*/  STL.64 [R1+0x260], R32 ;  /* 0x0002602001007387 */ /* 0x0009e80000100a00 */
[----:B------:R4:W-:Y:S04]  /*41f50*/  STL.64 [R1+0x240], R30 ;  /* 0x0002401e01007387 */ /* 0x0009e80000100a00 */
[----:B------:R1:W-:Y:S04]  /*41f60*/  LDGSTS.E [R22+-0x5c400], desc[UR4][R26.64], P0 ;  /* 0xa3c000001a167fae */ /* 0x0003e80008121844 */
[----:B------:R-:W2:Y:S04]  /*41f70*/  LDL.LU.64 R112, [R1+0x1138] ;  /* 0x0011380001707983 */ /* 0x000ea80000300a00 */
[----:B------:R4:W-:Y:S04]  /*41f80*/  LDGSTS.E [R25+-0x5c000], desc[UR4][R32.64], P0 ;  /* 0xa400000020197fae */ /* 0x0009e80008121844 */
[----:B------:R4:W-:Y:S01]  /*41f90*/  LDGSTS.E [R24+-0x5bc00], desc[UR4][R30.64], P0 ;  /* 0xa44000001e187fae */ /* 0x0009e20008121844 */
[----:B---3--:R-:W-:-:S05]  /*41fa0*/  IMAD.WIDE R28, R4, 0x4, R114 ;  /* 0x00000004041c7825 */ /* 0x008fca00078e0272 */
[----:B------:R3:W-:Y:S04]  /*41fb0*/  STL.64 [R1+0x220], R28 ;  /* 0x0002201c01007387 */ /* 0x0007e80000100a00 */
[----:B------:R3:W-:Y:S01]  /*41fc0*/  LDGSTS.E [R23+-0x5b800], desc[UR4][R28.64], P0 ;  /* 0xa48000001c177fae */ /* 0x0007e20008121844 */
[----:B-1----:R-:W-:-:S03]  /*41fd0*/  IMAD.WIDE R26, R4, 0x4, R116 ;  /* 0x00000004041a7825 */ /* 0x002fc600078e0274 */
[----:B------:R-:W2:Y:S04]  /*41fe0*/  LDL.LU.64 R116, [R1+0x1118] ;  /* 0x0011180001747983 */ /* 0x000ea80000300a00 */
[----:B------:R1:W-:Y:S04]  /*41ff0*/  STL.64 [R1+0x200], R26 ;  /* 0x0002001a01007387 */ /* 0x0003e80000100a00 */
[----:B------:R-:W2:Y:S04]  /*42000*/  LDL.LU.64 R114, [R1+0x10f8] ;  /* 0x0010f80001727983 */ /* 0x000ea80000300a00 */
[----:B------:R1:W-:Y:S01]  /*42010*/  LDGSTS.E [R22+-0x5b400], desc[UR4][R26.64], P0 ;  /* 0xa4c000001a167fae */ /* 0x0003e20008121844 */
[----:B----4-:R-:W-:-:S03]  /*42020*/  IMAD.WIDE R32, R4, 0x4, R118 ;  /* 0x0000000404207825 */ /* 0x010fc600078e0276 */
[----:B------:R-:W4:Y:S01]  /*42030*/  LDL.LU.64 R118, [R1+0x10d8] ;  /* 0x0010d80001767983 */ /* 0x000f220000300a00 */
[----:B------:R-:W-:-:S03]  /*42040*/  IMAD.WIDE R30, R4, 0x4, R106 ;  /* 0x00000004041e7825 */ /* 0x000fc600078e026a */
[----:B------:R2:W-:Y:S04]  /*42050*/  STL.64 [R1+0x1e0], R32 ;  /* 0x0001e02001007387 */ /* 0x0005e80000100a00 */
[----:B------:R2:W-:Y:S01]  /*42060*/  STL.64 [R1+0x1c0], R30 ;  /* 0x0001c01e01007387 */ /* 0x0005e20000100a00 */
[----:B---3--:R-:W-:-:S03]  /*42070*/  IMAD.WIDE R28, R4, 0x4, R102 ;  /* 0x00000004041c7825 */ /* 0x008fc600078e0266 */
[----:B------:R2:W-:Y:S04]  /*42080*/  LDGSTS.E [R25+-0x5b000], desc[UR4][R32.64], P0 ;  /* 0xa500000020197fae */ /* 0x0005e80008121844 */
[----:B------:R3:W-:Y:S04]  /*42090*/  LDGSTS.E [R24+-0x5ac00], desc[UR4][R30.64], P0 ;  /* 0xa54000001e187fae */ /* 0x0007e80008121844 */
[----:B------:R3:W-:Y:S01]  /*420a0*/  LDGSTS.E [R23+-0x5a800], desc[UR4][R28.64], P0 ;  /* 0xa58000001c177fae */ /* 0x0007e20008121844 */
[----:B-1----:R-:W-:-:S03]  /*420b0*/  IMAD.WIDE R26, R4, 0x4, R120 ;  /* 0x00000004041a7825 */ /* 0x002fc600078e0278 */
[----:B------:R-:W4:Y:S04]  /*420c0*/  LDL.LU.64 R120, [R1+0x10b8] ;  /* 0x0010b80001787983 */ /* 0x000f280000300a00 */
[----:B------:R1:W-:Y:S04]  /*420d0*/  STL.64 [R1+0x1a0], R28 ;  /* 0x0001a01c01007387 */ /* 0x0003e80000100a00 */
[----:B------:R-:W4:Y:S04]  /*420e0*/  LDL.LU.64 R100, [R1+0x1098] ;  /* 0x0010980001647983 */ /* 0x000f280000300a00 */
[----:B------:R1:W-:Y:S04]  /*420f0*/  STL.64 [R1+0x180], R26 ;  /* 0x0001801a01007387 */ /* 0x0003e80000100a00 */
[----:B------:R-:W4:Y:S04]  /*42100*/  LDL.LU.64 R104, [R1+0x1078] ;  /* 0x0010780001687983 */ /* 0x000f280000300a00 */
[----:B------:R-:W4:Y:S01]  /*42110*/  LDL.LU.64 R106, [R1+0x1058] ;  /* 0x00105800016a7983 */ /* 0x000f220000300a00 */
[----:B--2---:R-:W-:-:S03]  /*42120*/  IMAD.WIDE R32, R4, 0x4, R110 ;  /* 0x0000000404207825 */ /* 0x004fc600078e026e */
[----:B------:R-:W2:Y:S04]  /*42130*/  LDL.LU.64 R102, [R1+0x1038] ;  /* 0x0010380001667983 */ /* 0x000ea80000300a00 */
[----:B------:R-:W2:Y:S04]  /*42140*/  LDL.LU.64 R110, [R1+0x1018] ;  /* 0x00101800016e7983 */ /* 0x000ea80000300a00 */
[----:B------:R4:W-:Y:S04]  /*42150*/  STL.64 [R1+0x160], R32 ;  /* 0x0001602001007387 */ /* 0x0009e80000100a00 */
[----:B------:R1:W-:Y:S01]  /*42160*/  LDGSTS.E [R22+-0x5a400], desc[UR4][R26.64], P0 ;  /* 0xa5c000001a167fae */ /* 0x0003e20008121844 */
[----:B---3--:R-:W-:-:S03]  /*42170*/  IMAD.WIDE R30, R4, 0x4, R112 ;  /* 0x00000004041e7825 */ /* 0x008fc600078e0270 */
[----:B------:R4:W-:Y:S04]  /*42180*/  LDGSTS.E [R25+-0x5a000], desc[UR4][R32.64], P0 ;  /* 0xa600000020197fae */ /* 0x0009e80008121844 */
[----:B------:R3:W-:Y:S01]  /*42190*/  LDGSTS.E [R24+-0x59c00], desc[UR4][R30.64], P0 ;  /* 0xa64000001e187fae */ /* 0x0007e20008121844 */
[----:B-1----:R-:W-:-:S03]  /*421a0*/  IMAD.WIDE R28, R4, 0x4, R116 ;  /* 0x00000004041c7825 */ /* 0x002fc600078e0274 */
[----:B------:R-:W2:Y:S01]  /*421b0*/  LDL.LU.64 R116, [R1+0xff8] ;  /* 0x000ff80001747983 */ /* 0x000ea20000300a00 */
[----:B------:R-:W-:-:S03]  /*421c0*/  IMAD.WIDE R26, R4, 0x4, R114 ;  /* 0x00000004041a7825 */ /* 0x000fc600078e0272 */
[----:B------:R3:W-:Y:S04]  /*421d0*/  STL.64 [R1+0x140], R30 ;  /* 0x0001401e01007387 */ /* 0x0007e80000100a00 */
[----:B------:R1:W-:Y:S04]  /*421e0*/  STL.64 [R1+0x120], R28 ;  /* 0x0001201c01007387 */ /* 0x0003e80000100a00 */
[----:B------:R1:W-:Y:S04]  /*421f0*/  STL.64 [R1+0x100], R26 ;  /* 0x0001001a01007387 */ /* 0x0003e80000100a00 */
[----:B------:R-:W2:Y:S01]  /*42200*/  LDL.LU.64 R112, [R1+0xfd8] ;  /* 0x000fd80001707983 */ /* 0x000ea20000300a00 */
[----:B----4-:R-:W-:-:S03]  /*42210*/  IMAD.WIDE R32, R4, 0x4, R118 ;  /* 0x0000000404207825 */ /* 0x010fc600078e0276 */
[----:B------:R-:W4:Y:S04]  /*42220*/  LDL.LU.64 R114, [R1+0xfb8] ;  /* 0x000fb80001727983 */ /* 0x000f280000300a00 */
[----:B------:R-:W4:Y:S04]  /*42230*/  LDL.LU.64 R118, [R1+0xf98] ;  /* 0x000f980001767983 */ /* 0x000f280000300a00 */
[----:B------:R1:W-:Y:S04]  /*42240*/  STL.64 [R1+0xe0], R32 ;  /* 0x0000e02001007387 */ /* 0x0003e80000100a00 */
[----:B------:R1:W-:Y:S04]  /*42250*/  LDGSTS.E [R23+-0x59800], desc[UR4][R28.64], P0 ;  /* 0xa68000001c177fae */ /* 0x0003e80008121844 */
[----:B------:R1:W-:Y:S04]  /*42260*/  LDGSTS.E [R22+-0x59400], desc[UR4][R26.64], P0 ;  /* 0xa6c000001a167fae */ /* 0x0003e80008121844 */
[----:B------:R1:W-:Y:S01]  /*42270*/  LDGSTS.E [R25+-0x59000], desc[UR4][R32.64], P0 ;  /* 0xa700000020197fae */ /* 0x0003e20008121844 */
[----:B---3--:R-:W-:-:S03]  /*42280*/  IMAD.WIDE R30, R4, 0x4, R120 ;  /* 0x00000004041e7825 */ /* 0x008fc600078e0278 */
[----:B------:R-:W3:Y:S01]  /*42290*/  LDL.LU.64 R120, [R1+0xf78] ;  /* 0x000f780001787983 */ /* 0x000ee20000300a00 */
[----:B-1----:R-:W-:-:S03]  /*422a0*/  IMAD.WIDE R28, R4, 0x4, R100 ;  /* 0x00000004041c7825 */ /* 0x002fc600078e0264 */
[----:B------:R2:W-:Y:S04]  /*422b0*/  STL.64 [R1+0xc0], R30 ;  /* 0x0000c01e01007387 */ /* 0x0005e80000100a00 */
[----:B------:R2:W-:Y:S01]  /*422c0*/  LDGSTS.E [R24+-0x58c00], desc[UR4][R30.64], P0 ;  /* 0xa74000001e187fae */ /* 0x0005e20008121844 */
[----:B------:R-:W-:-:S03]  /*422d0*/  IMAD.WIDE R26, R4, 0x4, R104 ;  /* 0x00000004041a7825 */ /* 0x000fc600078e0268 */
[----:B------:R1:W-:Y:S01]  /*422e0*/  STL.64 [R1+0xa0], R28 ;  /* 0x0000a01c01007387 */ /* 0x0003e20000100a00 */
[----:B------:R-:W-:-:S03]  /*422f0*/  IMAD.WIDE R32, R4, 0x4, R106 ;  /* 0x0000000404207825 */ /* 0x000fc600078e026a */
[----:B------:R1:W-:Y:S01]  /*42300*/  LDGSTS.E [R23+-0x58800], desc[UR4][R28.64], P0 ;  /* 0xa78000001c177fae */ /* 0x0003e20008121844 */
[----:B--2---:R-:W-:-:S03]  /*42310*/  IMAD.WIDE R30, R4, 0x4, R102 ;  /* 0x00000004041e7825 */ /* 0x004fc600078e0266 */
[----:B------:R2:W-:Y:S04]  /*42320*/  STL.64 [R1+0x80], R26 ;  /* 0x0000801a01007387 */ /* 0x0005e80000100a00 */
[----:B------:R2:W-:Y:S01]  /*42330*/  LDGSTS.E [R22+-0x58400], desc[UR4][R26.64], P0 ;  /* 0xa7c000001a167fae */ /* 0x0005e20008121844 */
[----:B-1----:R-:W-:-:S03]  /*42340*/  IMAD.WIDE R28, R4, 0x4, R110 ;  /* 0x00000004041c7825 */ /* 0x002fc600078e026e */
[----:B------:R-:W-:Y:S04]  /*42350*/  STL.64 [R1+0x60], R32 ;  /* 0x0000602001007387 */ /* 0x000fe80000100a00 */
[----:B------:R-:W-:Y:S04]  /*42360*/  STL.64 [R1+0x40], R30 ;  /* 0x0000401e01007387 */ /* 0x000fe80000100a00 */
[----:B------:R-:W3:Y:S04]  /*42370*/  LDL.LU.64 R106, [R1+0xf58] ;  /* 0x000f5800016a7983 */ /* 0x000ee80000300a00 */
[----:B------:R1:W-:Y:S04]  /*42380*/  STL.64 [R1+0x20], R28 ;  /* 0x0000201c01007387 */ /* 0x0003e80000100a00 */
[----:B------:R-:W3:Y:S04]  /*42390*/  LDL.LU.64 R102, [R1+0xf38] ;  /* 0x000f380001667983 */ /* 0x000ee80000300a00 */
[----:B------:R-:W3:Y:S04]  /*423a0*/  LDL.LU.64 R110, [R1+0xf18] ;  /* 0x000f1800016e7983 */ /* 0x000ee80000300a00 */
[----:B------:R-:W-:Y:S04]  /*423b0*/  LDGSTS.E [R25+-0x50000], desc[UR4][R32.64], P0 ;  /* 0xb000000020197fae */ /* 0x000fe80008121844 */
[----:B------:R-:W-:Y:S04]  /*423c0*/  LDGSTS.E [R24+-0x4fc00], desc[UR4][R30.64], P0 ;  /* 0xb04000001e187fae */ /* 0x000fe80008121844 */
[----:B------:R-:W-:Y:S01]  /*423d0*/  LDGSTS.E [R23+-0x4f800], desc[UR4][R28.64], P0 ;  /* 0xb08000001c177fae */ /* 0x000fe20008121844 */
[----:B--2---:R-:W-:-:S05]  /*423e0*/  IMAD.WIDE R26, R4, 0x4, R116 ;  /* 0x00000004041a7825 */ /* 0x004fca00078e0274 */
[----:B------:R2:W-:Y:S04]  /*423f0*/  STL.64 [R1], R26 ;  /* 0x0000001a01007387 */ /* 0x0005e80000100a00 */
[----:B------:R-:W2:Y:S04]  /*42400*/  LDL.LU.64 R116, [R1+0xef8] ;  /* 0x000ef80001747983 */ /* 0x000ea80000300a00 */
[----:B------:R1:W-:Y:S01]  /*42410*/  LDGSTS.E [R22+-0x4f400], desc[UR4][R26.64], P0 ;  /* 0xb0c000001a167fae */ /* 0x0003e20008121844 */
[----:B------:R-:W-:-:S03]  /*42420*/  IMAD.WIDE R244, R4, 0x4, R112 ;  /* 0x0000000404f47825 */ /* 0x000fc600078e0270 */
[----:B------:R-:W2:Y:S01]  /*42430*/  LDL.LU.64 R112, [R1+0xed8] ;  /* 0x000ed80001707983 */ /* 0x000ea20000300a00 */
[----:B----4-:R-:W-:-:S03]  /*42440*/  IMAD.WIDE R236, R4, 0x4, R114 ;  /* 0x0000000404ec7825 */ /* 0x010fc600078e0272 */
[----:B------:R-:W4:Y:S01]  /*42450*/  LDL.LU.64 R114, [R1+0xeb8] ;  /* 0x000eb80001727983 */ /* 0x000f220000300a00 */
[----:B-1----:R-:W-:-:S03]  /*42460*/  IMAD.WIDE R22, R4, 0x4, R118 ;  /* 0x0000000404167825 */ /* 0x002fc600078e0276 */
[----:B------:R-:W4:Y:S01]  /*42470*/  LDL.LU.64 R118, [R1+0xe98] ;  /* 0x000e980001767983 */ /* 0x000f220000300a00 */
[----:B---3--:R-:W-:-:S03]  /*42480*/  IMAD.WIDE R24, R4, 0x4, R120 ;  /* 0x0000000404187825 */ /* 0x008fc600078e0278 */
[----:B------:R-:W3:Y:S01]  /*42490*/  LDL.LU.64 R120, [R1+0xe78] ;  /* 0x000e780001787983 */ /* 0x000ee20000300a00 */
[C---:B------:R-:W-:Y:S02]  /*424a0*/  VIADD R29, R6.reuse, 0x200000 ;  /* 0x00200000061d7836 */ /* 0x040fe40000000000 */
[C---:B------:R-:W-:Y:S02]  /*424b0*/  VIADD R28, R6.reuse, 0x200000 ;  /* 0x00200000061c7836 */ /* 0x040fe40000000000 */
[C---:B--2---:R-:W-:Y:S01]  /*424c0*/  VIADD R27, R6.reuse, 0x200000 ;  /* 0x00200000061b7836 */ /* 0x044fe20000000000 */
[----:B------:R-:W-:Y:S01]  /*424d0*/  LDGSTS.E [R29+-0x4f000], desc[UR4][R244.64], P0 ;  /* 0xb1000000f41d7fae */ /* 0x000fe20008121844 */
[----:B------:R-:W-:-:S03]  /*424e0*/  VIADD R26, R6, 0x200000 ;  /* 0x00200000061a7836 */ /* 0x000fc60000000000 */
[----:B------:R-:W-:Y:S04]  /*424f0*/  STL.64 [R1+0x31d0], R244 ;  /* 0x0031d0f401007387 */ /* 0x000fe80000100a00 */
[----:B------:R-:W-:Y:S04]  /*42500*/  LDGSTS.E [R28+-0x4ec00], desc[UR4][R236.64], P0 ;  /* 0xb1400000ec1c7fae */ /* 0x000fe80008121844 */
[----:B------:R-:W-:Y:S04]  /*42510*/  STL.64 [R1+0x31d8], R236 ;  /* 0x0031d8ec01007387 */ /* 0x000fe80000100a00 */
[----:B------:R-:W-:Y:S04]  /*42520*/  LDGSTS.E [R27+-0x4e800], desc[UR4][R22.64], P0 ;  /* 0xb1800000161b7fae */ /* 0x000fe80008121844 */
[----:B------:R-:W-:Y:S04]  /*42530*/  STL.64 [R1+0x31e0], R22 ;  /* 0x0031e01601007387 */ /* 0x000fe80000100a00 */
[----:B------:R1:W-:Y:S04]  /*42540*/  LDGSTS.E [R26+-0x4e400], desc[UR4][R24.64], P0 ;  /* 0xb1c00000181a7fae */ /* 0x0003e80008121844 */
[----:B------:R-:W-:Y:S01]  /*42550*/  STL.64 [R1+0x31e8], R24 ;  /* 0x0031e81801007387 */ /* 0x000fe20000100a00 */
[----:B-1----:R-:W-:-:S03]  /*42560*/  IMAD.WIDE R26, R4, 0x4, R106 ;  /* 0x00000004041a7825 */ /* 0x002fc600078e026a */
[----:B------:R-:W2:Y:S01]  /*42570*/  LDL.LU.64 R106, [R1+0xe58] ;  /* 0x000e5800016a7983 */ /* 0x000ea20000300a00 */
[----:B------:R-:W-:-:S03]  /*42580*/  IMAD.WIDE R28, R4, 0x4, R102 ;  /* 0x00000004041c7825 */ /* 0x000fc600078e0266 */
[----:B------:R-:W2:Y:S01]  /*42590*/  LDL.LU.64 R102, [R1+0xe38] ;  /* 0x000e380001667983 */ /* 0x000ea20000300a00 */
[C---:B------:R-:W-:Y:S01]  /*425a0*/  VIADD R37, R6.reuse, 0x200000 ;  /* 0x0020000006257836 */ /* 0x040fe20000000000 */
[C---:B------:R-:W-:Y:S01]  /*425b0*/  IADD3 R35, R6.reuse, 0x200000, RZ ;  /* 0x0020000006237810 */ /* 0x040fe20007ffe0ff */
[----:B------:R-:W-:Y:S02]  /*425c0*/  VIADD R36, R6, 0x200000 ;  /* 0x0020000006247836 */ /* 0x000fe40000000000 */
[----:B------:R-:W-:Y:S01]  /*425d0*/  IMAD.WIDE R30, R4, 0x4, R110 ;  /* 0x00000004041e7825 */ /* 0x000fe200078e026e */
[----:B------:R-:W-:Y:S03]  /*425e0*/  LDGSTS.E [R37+-0x4e000], desc[UR4][R26.64], P0 ;  /* 0xb20000001a257fae */ /* 0x000fe60008121844 */
[----:B------:R-:W-:Y:S01]  /*425f0*/  VIADD R34, R6, 0x200000 ;  /* 0x0020000006227836 */ /* 0x000fe20000000000 */
[----:B------:R4:W-:Y:S04]  /*42600*/  LDGSTS.E [R36+-0x4dc00], desc[UR4][R28.64], P0 ;  /* 0xb24000001c247fae */ /* 0x0009e80008121844 */
[----:B------:R-:W-:Y:S01]  /*42610*/  LDGSTS.E [R35+-0x4d800], desc[UR4][R30.64], P0 ;  /* 0xb28000001e237fae */ /* 0x000fe20008121844 */
[----:B------:R-:W-:-:S03]  /*42620*/  IMAD.WIDE R32, R4, 0x4, R116 ;  /* 0x0000000404207825 */ /* 0x000fc600078e0274 */
[----:B------:R-:W2:Y:S04]  /*42630*/  LDL.LU.64 R116, [R1+0xe18] ;  /* 0x000e180001747983 */ /* 0x000ea80000300a00 */
[----:B------:R-:W2:Y:S04]  /*42640*/  LDL.LU.64 R110, [R1+0xdf8] ;  /* 0x000df800016e7983 */ /* 0x000ea80000300a00 */
[----:B------:R-:W-:Y:S04]  /*42650*/  STL.64 [R1+0x31f0], R26 ;  /* 0x0031f01a01007387 */ /* 0x000fe80000100a00 */
[----:B------:R1:W-:Y:S01]  /*42660*/  STL.64 [R1+0x31f8], R28 ;  /* 0x0031f81c01007387 */ /* 0x0003e20000100a00 */
[----:B----4-:R-:W-:-:S03]  /*42670*/  IMAD.WIDE R36, R4, 0x4, R114 ;  /* 0x0000000404247825 */ /* 0x010fc600078e0272 */
[----:B------:R-:W-:Y:S04]  /*42680*/  STL.64 [R1+0x3200], R30 ;  /* 0x0032001e01007387 */ /* 0x000fe80000100a00 */
[----:B------:R4:W-:Y:S01]  /*42690*/  LDGSTS.E [R34+-0x4d400], desc[UR4][R32.64], P0 ;  /* 0xb2c0000020227fae */ /* 0x0009e20008121844 */
[----:B------:R-:W-:-:S03]  /*426a0*/  IMAD.WIDE R38, R4, 0x4, R118 ;  /* 0x0000000404267825 */ /* 0x000fc600078e0276 */
[----:B------:R-:W-:Y:S01]  /*426b0*/  STL.64 [R1+0x3208], R32 ;  /* 0x0032082001007387 */ /* 0x000fe20000100a00 */
[----:B----4-:R-:W-:-:S03]  /*426c0*/  IMAD.WIDE R34, R4, 0x4, R112 ;  /* 0x0000000404227825 */ /* 0x010fc600078e0270 */
[----:B------:R-:W4:Y:S04]  /*426d0*/  LDL.LU.64 R112, [R1+0xdd8] ;  /* 0x000dd80001707983 */ /* 0x000f280000300a00 */
[----:B------:R-:W4:Y:S04]  /*426e0*/  LDL.LU.64 R114, [R1+0xdb8] ;  /* 0x000db80001727983 */ /* 0x000f280000300a00 */
[----:B------:R-:W4:Y:S01]  /*426f0*/  LDL.LU.64 R118, [R1+0xd98] ;  /* 0x000d980001767983 */ /* 0x000f220000300a00 */
[----:B---3--:R-:W-:-:S03]  /*42700*/  IMAD.WIDE R40, R4, 0x4, R120 ;  /* 0x0000000404287825 */ /* 0x008fc600078e0278 */
[----:B------:R-:W3:Y:S01]  /*42710*/  LDL.LU.64 R120, [R1+0xd78] ;  /* 0x000d780001787983 */ /* 0x000ee20000300a00 */
[C---:B------:R-:W-:Y:S02]  /*42720*/  VIADD R45, R6.reuse, 0x200000 ;  /* 0x00200000062d7836 */ /* 0x040fe40000000000 */
[C---:B------:R-:W-:Y:S02]  /*42730*/  VIADD R44, R6.reuse, 0x200000 ;  /* 0x00200000062c7836 */ /* 0x040fe40000000000 */
[C---:B------:R-:W-:Y:S01]  /*42740*/  VIADD R43, R6.reuse, 0x200000 ;  /* 0x00200000062b7836 */ /* 0x040fe20000000000 */
        /* <DEDUP_REMOVED lines=8> */
[----:B------:R-:W3:Y:S04]  /*427d0*/  LDL.LU.64 R100, [R1+0xd58] ;  /* 0x000d580001647983 */ /* 0x000ee80000300a00 */
[----:B------:R-:W3:Y:S01]  /*427e0*/  LDL.LU.64 R104, [R1+0xd38] ;  /* 0x000d380001687983 */ /* 0x000ee20000300a00 */
[----:B--2---:R-:W-:-:S03]  /*427f0*/  IMAD.WIDE R42, R4, 0x4, R106 ;  /* 0x00000004042a7825 */ /* 0x004fc600078e026a */
[----:B------:R-:W2:Y:S01]  /*42800*/  LDL.LU.64 R106, [R1+0xd18] ;  /* 0x000d1800016a7983 */ /* 0x000ea20000300a00 */
[----:B------:R-:W-:-:S04]  /*42810*/  IMAD.WIDE R44, R4, 0x4, R102 ;  /* 0x00000004042c7825 */ /* 0x000fc800078e0266 */
[C---:B------:R-:W-:Y:S02]  /*42820*/  IMAD.WIDE R46, R4.reuse, 0x4, R116 ;  /* 0x00000004042e7825 */ /* 0x040fe400078e0274 */
[----:B------:R-:W2:Y:S02]  /*42830*/  LDL.LU.64 R116, [R1+0xcf8] ;  /* 0x000cf80001747983 */ /* 0x000ea40000300a00 */
[C---:B------:R-:W-:Y:S02]  /*42840*/  IMAD.WIDE R48, R4.reuse, 0x4, R110 ;  /* 0x0000000404307825 */ /* 0x040fe400078e026e */
[----:B------:R-:W2:Y:S04]  /*42850*/  LDL.LU.64 R102, [R1+0xcd8] ;  /* 0x000cd80001667983 */ /* 0x000ea80000300a00 */
[----:B------:R-:W2:Y:S01]  /*42860*/  LDL.LU.64 R110, [R1+0xcb8] ;  /* 0x000cb800016e7983 */ /* 0x000ea20000300a00 */
[----:B----4-:R-:W-:-:S03]  /*42870*/  IMAD.WIDE R54, R4, 0x4, R118 ;  /* 0x0000000404367825 */ /* 0x010fc600078e0276 */
        /* <DEDUP_REMOVED lines=8> */
[----:B------:R1:W-:Y:S04]  /*42900*/  LDGSTS.E [R52+-0x4bc00], desc[UR4][R44.64], P0 ;  /* 0xb44000002c347fae */ /* 0x0003e80008121844 */
[----:B------:R-:W-:Y:S04]  /*42910*/  LDGSTS.E [R51+-0x4b800], desc[UR4][R46.64], P0 ;  /* 0xb48000002e337fae */ /* 0x000fe80008121844 */
[----:B------:R1:W-:Y:S02]  /*42920*/  LDGSTS.E [R50+-0x4b400], desc[UR4][R48.64], P0 ;  /* 0xb4c0000030327fae */ /* 0x0003e40008121844 */
[----:B-1----:R-:W-:-:S04]  /*42930*/  IMAD.WIDE R52, R4, 0x4, R114 ;  /* 0x0000000404347825 */ /* 0x002fc800078e0272 */
[C---:B------:R-:W-:Y:S02]  /*42940*/  IMAD.WIDE R50, R4.reuse, 0x4, R112 ;  /* 0x0000000404327825 */ /* 0x040fe400078e0270 */
[----:B------:R-:W3:Y:S04]  /*42950*/  LDL.LU.64 R112, [R1+0x1450] ;  /* 0x0014500001707983 */ /* 0x000ee80000300a00 */
[----:B------:R-:W3:Y:S01]  /*42960*/  LDL.LU.64 R114, [R1+0x1430] ;  /* 0x0014300001727983 */ /* 0x000ee20000300a00 */
[----:B--2---:R-:W-:-:S03]  /*42970*/  IMAD.WIDE R62, R4, 0x4, R106 ;  /* 0x00000004043e7825 */ /* 0x004fc600078e026a */
[----:B------:R-:W2:Y:S01]  /*42980*/  LDL.LU.64 R106, [R1+0x1410] ;  /* 0x00141000016a7983 */ /* 0x000ea20000300a00 */
[C---:B------:R-:W-:Y:S02]  /*42990*/  VIADD R61, R6.reuse, 0x200000 ;  /* 0x00200000063d7836 */ /* 0x040fe40000000000 */
[C---:B------:R-:W-:Y:S02]  /*429a0*/  VIADD R60, R6.reuse, 0x200000 ;  /* 0x00200000063c7836 */ /* 0x040fe40000000000 */
[C---:B------:R-:W-:Y:S01]  /*429b0*/  VIADD R59, R6.reuse, 0x200000 ;  /* 0x00200000063b7836 */ /* 0x040fe20000000000 */
[----:B------:R-:W-:Y:S01]  /*429c0*/  LDGSTS.E [R61+-0x4b000], desc[UR4][R50.64], P0 ;  /* 0xb5000000323d7fae */ /* 0x000fe20008121844 */
[----:B------:R-:W-:-:S03]  /*429d0*/  VIADD R58, R6, 0x200000 ;  /* 0x00200000063a7836 */ /* 0x000fc60000000000 */
[----:B------:R1:W-:Y:S01]  /*429e0*/  LDGSTS.E [R60+-0x4ac00], desc[UR4][R52.64], P0 ;  /* 0xb5400000343c7fae */ /* 0x0003e20008121844 */
[----:B------:R-:W-:-:S03]  /*429f0*/  VIADD R69, R6, 0x200000 ;  /* 0x0020000006457836 */ /* 0x000fc60000000000 */
[----:B------:R-:W-:Y:S01]  /*42a00*/  LDGSTS.E [R59+-0x4a800], desc[UR4][R54.64], P0 ;  /* 0xb5800000363b7fae */ /* 0x000fe20008121844 */
[----:B------:R-:W-:-:S03]  /*42a10*/  VIADD R68, R6, 0x200000 ;  /* 0x0020000006447836 */ /* 0x000fc60000000000 */
[----:B------:R1:W-:Y:S01]  /*42a20*/  LDGSTS.E [R58+-0x4a400], desc[UR4][R56.64], P0 ;  /* 0xb5c00000383a7fae */ /* 0x0003e20008121844 */
[C---:B------:R-:W-:Y:S01]  /*42a30*/  IADD3 R67, R6.reuse, 0x200000, RZ ;  /* 0x0020000006437810 */ /* 0x040fe20007ffe0ff */
[----:B------:R-:W-:Y:S02]  /*42a40*/  VIADD R66, R6, 0x200000 ;  /* 0x0020000006427836 */ /* 0x000fe40000000000 */
[----:B-1----:R-:W-:-:S04]  /*42a50*/  IMAD.WIDE R60, R4, 0x4, R104 ;  /* 0x00000004043c7825 */ /* 0x002fc800078e0268 */
[----:B------:R-:W-:-:S05]  /*42a60*/  IMAD.WIDE R58, R4, 0x4, R100 ;  /* 0x00000004043a7825 */ /* 0x000fca00078e0264 */
[----:B------:R-:W-:Y:S04]  /*42a70*/  LDGSTS.E [R69+-0x4a000], desc[UR4][R58.64], P0 ;  /* 0xb60000003a457fae */ /* 0x000fe80008121844 */
[----:B------:R1:W-:Y:S04]  /*42a80*/  LDGSTS.E [R68+-0x49c00], desc[UR4][R60.64], P0 ;  /* 0xb64000003c447fae */ /* 0x0003e80008121844 */
[----:B------:R-:W-:Y:S01]  /*42a90*/  LDGSTS.E [R67+-0x49800], desc[UR4][R62.64], P0 ;  /* 0xb68000003e437fae */ /* 0x000fe20008121844 */
[----:B------:R-:W-:-:S03]  /*42aa0*/  IMAD.WIDE R64, R4, 0x4, R116 ;  /* 0x0000000404407825 */ /* 0x000fc600078e0274 */
[----:B------:R-:W2:Y:S04]  /*42ab0*/  LDL.LU.64 R116, [R1+0x13f0] ;  /* 0x0013f00001747983 */ /* 0x000ea80000300a00 */
[----:B------:R1:W-:Y:S02]  /*42ac0*/  LDGSTS.E [R66+-0x49400], desc[UR4][R64.64], P0 ;  /* 0xb6c0000040427fae */ /* 0x0003e40008121844 */
[----:B-1----:R-:W-:-:S04]  /*42ad0*/  IMAD.WIDE R68, R4, 0x4, R110 ;  /* 0x0000000404447825 */ /* 0x002fc800078e026e */
        /* <DEDUP_REMOVED lines=10> */
[----:B------:R1:W-:Y:S01]  /*42b80*/  LDGSTS.E [R77+-0x49000], desc[UR4][R66.64], P0 ;  /* 0xb7000000424d7fae */ /* 0x0003e20008121844 */
[----:B------:R-:W-:-:S03]  /*42b90*/  VIADD R74, R6, 0x200000 ;  /* 0x00200000064a7836 */ /* 0x000fc60000000000 */
[----:B------:R1:W-:Y:S04]  /*42ba0*/  LDGSTS.E [R76+-0x48c00], desc[UR4][R68.64], P0 ;  /* 0xb7400000444c7fae */ /* 0x0003e80008121844 */
[----:B------:R1:W-:Y:S01]  /*42bb0*/  LDGSTS.E [R75+-0x48800], desc[UR4][R70.64], P0 ;  /* 0xb7800000464b7fae */ /* 0x0003e20008121844 */
[----:B------:R-:W-:-:S03]  /*42bc0*/  IMAD.WIDE R28, R4, 0x4, R112 ;  /* 0x00000004041c7825 */ /* 0x000fc600078e0270 */
[----:B------:R1:W-:Y:S01]  /*42bd0*/  LDGSTS.E [R74+-0x48400], desc[UR4][R72.64], P0 ;  /* 0xb7c00000484a7fae */ /* 0x0003e20008121844 */
[----:B------:R-:W-:-:S03]  /*42be0*/  IMAD.WIDE R26, R4, 0x4, R114 ;  /* 0x00000004041a7825 */ /* 0x000fc600078e0272 */
[----:B------:R-:W3:Y:S04]  /*42bf0*/  LDL.LU.64 R114, [R1+0x1350] ;  /* 0x0013500001727983 */ /* 0x000ee80000300a00 */
[----:B------:R1:W-:Y:S01]  /*42c00*/  STL.64 [R1+0x458], R28 ;  /* 0x0004581c01007387 */ /* 0x0003e20000100a00 */
[----:B--2---:R-:W-:-:S03]  /*42c10*/  IMAD.WIDE R24, R4, 0x4, R106 ;  /* 0x0000000404187825 */ /* 0x004fc600078e026a */
[----:B------:R-:W2:Y:S04]  /*42c20*/  LDL.LU.64 R112, [R1+0x1330] ;  /* 0x0013300001707983 */ /* 0x000ea80000300a00 */
[----:B------:R1:W-:Y:S04]  /*42c30*/  STL.64 [R1+0x438], R26 ;  /* 0x0004381a01007387 */ /* 0x0003e80000100a00 */
[----:B------:R-:W2:Y:S04]  /*42c40*/  LDL.LU.64 R106, [R1+0x1310] ;  /* 0x00131000016a7983 */ /* 0x000ea80000300a00 */
[----:B------:R4:W-:Y:S01]  /*42c50*/  STL.64 [R1+0x418], R24 ;  /* 0x0004181801007387 */ /* 0x0009e20000100a00 */
[----:B-1----:R-:W-:-:S02]  /*42c60*/  VIADD R77, R5, 0x200000 ;  /* 0x00200000054d7836 */ /* 0x002fc40000000000 */
[C---:B------:R-:W-:Y:S02]  /*42c70*/  VIADD R76, R5.reuse, 0x200000 ;  /* 0x00200000054c7836 */ /* 0x040fe40000000000 */
[C---:B------:R-:W-:Y:S01]  /*42c80*/  VIADD R75, R5.reuse, 0x200000 ;  /* 0x00200000054b7836 */ /* 0x040fe20000000000 */
[----:B------:R1:W-:Y:S01]  /*42c90*/  LDGSTS.E [R77+-0x5ff00], desc[UR4][R28.64], P0 ;  /* 0xa01000001c4d7fae */ /* 0x0003e20008121844 */
[----:B------:R-:W-:-:S03]  /*42ca0*/  VIADD R74, R5, 0x200000 ;  /* 0x00200000054a7836 */ /* 0x000fc60000000000 */
[----:B------:R1:W-:Y:S04]  /*42cb0*/  LDGSTS.E [R76+-0x5fb00], desc[UR4][R26.64], P0 ;  /* 0xa05000001a4c7fae */ /* 0x0003e80008121844 */
[----:B------:R4:W-:Y:S01]  /*42cc0*/  LDGSTS.E [R75+-0x5f700], desc[UR4][R24.64], P0 ;  /* 0xa0900000184b7fae */ /* 0x0009e20008121844 */
[----:B------:R-:W-:-:S03]  /*42cd0*/  IMAD.WIDE R22, R4, 0x4, R116 ;  /* 0x0000000404167825 */ /* 0x000fc600078e0274 */
[----:B------:R-:W2:Y:S04]  /*42ce0*/  LDL.LU.64 R116, [R1+0x12f0] ;  /* 0x0012f00001747983 */ /* 0x000ea80000300a00 */
[----:B------:R3:W-:Y:S04]  /*42cf0*/  STL.64 [R1+0x3f8], R22 ;  /* 0x0003f81601007387 */ /* 0x0007e80000100a00 */
[----:B------:R3:W-:Y:S01]  /*42d00*/  LDGSTS.E [R74+-0x5f300], desc[UR4][R22.64], P0 ;  /* 0xa0d00000164a7fae */ /* 0x0007e20008121844 */
[----:B-1----:R-:W-:-:S03]  /*42d10*/  IMAD.WIDE R28, R4, 0x4, R102 ;  /* 0x00000004041c7825 */ /* 0x002fc600078e0266 */
[----:B------:R-:W2:Y:S01]  /*42d20*/  LDL.LU.64 R102, [R1+0x12d0] ;  /* 0x0012d00001667983 */ /* 0x000ea20000300a00 */
[----:B------:R-:W-:-:S03]  /*42d30*/  IMAD.WIDE R26, R4, 0x4, R110 ;  /* 0x00000004041a7825 */ /* 0x000fc600078e026e */
[----:B------:R-:W2:Y:S04]  /*42d40*/  LDL.LU.64 R110, [R1+0x12b0] ;  /* 0x0012b000016e7983 */ /* 0x000ea80000300a00 */
[----:B------:R1:W-:Y:S04]  /*42d50*/  STL.64 [R1+0x3d8], R28 ;  /* 0x0003d81c01007387 */ /* 0x0003e80000100a00 */
[----:B------:R1:W-:Y:S04]  /*42d60*/  LDGSTS.E [R77+-0x5ef00], desc[UR4][R28.64], P0 ;  /* 0xa11000001c4d7fae */ /* 0x0003e80008121844 */
[----:B------:R2:W-:Y:S01]  /*42d70*/  LDGSTS.E [R76+-0x5eb00], desc[UR4][R26.64], P0 ;  /* 0xa15000001a4c7fae */ /* 0x0005e20008121844 */
[----:B----4-:R-:W-:-:S03]  /*42d80*/  IMAD.WIDE R24, R4, 0x4, R118 ;  /* 0x0000000404187825 */ /* 0x010fc600078e0276 */
[----:B------:R-:W4:Y:S01]  /*42d90*/  LDL.LU.64 R118, [R1+0x1290] ;  /* 0x0012900001767983 */ /* 0x000f220000300a00 */
[----:B---3--:R-:W-:-:S03]  /*42da0*/  IMAD.WIDE R22, R4, 0x4, R120 ;  /* 0x0000000404167825 */ /* 0x008fc600078e0278 */
[----:B------:R2:W-:Y:S04]  /*42db0*/  STL.64 [R1+0x3b8], R26 ;  /* 0x0003b81a01007387 */ /* 0x0005e80000100a00 */
[----:B------:R3:W-:Y:S04]  /*42dc0*/  STL.64 [R1+0x398], R24 ;  /* 0x0003981801007387 */ /* 0x0007e80000100a00 */
[----:B------:R-:W4:Y:S04]  /*42dd0*/  LDL.LU.64 R120, [R1+0x1270] ;  /* 0x0012700001787983 */ /* 0x000f280000300a00 */
[----:B------:R3:W-:Y:S04]  /*42de0*/  STL.64 [R1+0x378], R22 ;  /* 0x0003781601007387 */ /* 0x0007e80000100a00 */
[----:B------:R3:W-:Y:S04]  /*42df0*/  LDGSTS.E [R75+-0x5e700], desc[UR4][R24.64], P0 ;  /* 0xa1900000184b7fae */ /* 0x0007e80008121844 */
[----:B------:R3:W-:Y:S01]  /*42e00*/  LDGSTS.E [R74+-0x5e300], desc[UR4][R22.64], P0 ;  /* 0xa1d00000164a7fae */ /* 0x0007e20008121844 */
[----:B-1----:R-:W-:-:S03]  /*42e10*/  IMAD.WIDE R28, R4, 0x4, R114 ;  /* 0x00000004041c7825 */ /* 0x002fc600078e0272 */
[----:B------:R-:W4:Y:S04]  /*42e20*/  LDL.LU.64 R114, [R1+0x1250] ;  /* 0x0012500001727983 */ /* 0x000f280000300a00 */
[----:B------:R1:W-:Y:S01]  /*42e30*/  LDGSTS.E [R77+-0x5df00], desc[UR4][R28.64], P0 ;  /* 0xa21000001c4d7fae */ /* 0x0003e20008121844 */
[----:B--2---:R-:W-:-:S03]  /*42e40*/  IMAD.WIDE R26, R4, 0x4, R112 ;  /* 0x00000004041a7825 */ /* 0x004fc600078e0270 */
[----:B------:R-:W2:Y:S04]  /*42e50*/  LDL.LU.64 R112, [R1+0x1230] ;  /* 0x0012300001707983 */ /* 0x000ea80000300a00 */
[----:B------:R1:W-:Y:S01]  /*42e60*/  STL.64 [R1+0x358], R28 ;  /* 0x0003581c01007387 */ /* 0x0003e20000100a00 */
[----:B---3--:R-:W-:-:S03]  /*42e70*/  IMAD.WIDE R24, R4, 0x4, R106 ;  /* 0x0000000404187825 */ /* 0x008fc600078e026a */
        /* <DEDUP_REMOVED lines=9> */
[----:B-1----:R-:W-:-:S03]  /*42f10*/  IMAD.WIDE R28, R4, 0x4, R102 ;  /* 0x00000004041c7825 */ /* 0x002fc600078e0266 */
[----:B------:R-:W3:Y:S01]  /*42f20*/  LDL.LU.64 R102, [R1+0x11d0] ;  /* 0x0011d00001667983 */ /* 0x000ee20000300a00 */
[----:B------:R-:W-:-:S03]  /*42f30*/  IMAD.WIDE R26, R4, 0x4, R110 ;  /* 0x00000004041a7825 */ /* 0x000fc600078e026e */
[----:B------:R-:W3:Y:S04]  /*42f40*/  LDL.LU.64 R110, [R1+0x11b0] ;  /* 0x0011b000016e7983 */ /* 0x000ee80000300a00 */
[----:B------:R1:W-:Y:S04]  /*42f50*/  STL.64 [R1+0x2d8], R28 ;  /* 0x0002d81c01007387 */ /* 0x0003e80000100a00 */
[----:B------:R1:W-:Y:S04]  /*42f60*/  LDGSTS.E [R77+-0x5cf00], desc[UR4][R28.64], P0 ;  /* 0xa31000001c4d7fae */ /* 0x0003e80008121844 */
[----:B------:R2:W-:Y:S01]  /*42f70*/  LDGSTS.E [R76+-0x5cb00], desc[UR4][R26.64], P0 ;  /* 0xa35000001a4c7fae */ /* 0x0005e20008121844 */
[----:B----4-:R-:W-:-:S03]  /*42f80*/  IMAD.WIDE R24, R4, 0x4, R118 ;  /* 0x0000000404187825 */ /* 0x010fc600078e0276 */
[----:B------:R-:W4:Y:S04]  /*42f90*/  LDL.LU.64 R118, [R1+0x1190] ;  /* 0x0011900001767983 */ /* 0x000f280000300a00 */
[----:B------:R2:W-:Y:S04]  /*42fa0*/  STL.64 [R1+0x2b8], R26 ;  /* 0x0002b81a01007387 */ /* 0x0005e80000100a00 */
[----:B------:R3:W-:Y:S01]  /*42fb0*/  STL.64 [R1+0x298], R24 ;  /* 0x0002981801007387 */ /* 0x0007e20000100a00 */
[----:B------:R-:W-:-:S03]  /*42fc0*/  IMAD.WIDE R22, R4, 0x4, R120 ;  /* 0x0000000404167825 */ /* 0x000fc600078e0278 */
        /* <DEDUP_REMOVED lines=11> */
[----:B------:R3:W-:Y:S04]  /*43080*/  STL.64 [R1+0x238], R26 ;  /* 0x0002381a01007387 */ /* 0x0007e80000100a00 */
[----:B------:R-:W2:Y:S04]  /*43090*/  LDL.LU.64 R104, [R1+0x1110] ;  /* 0x0011100001687983 */ /* 0x000ea80000300a00 */
[----:B------:R4:W-:Y:S04]  /*430a0*/  STL.64 [R1+0x218], R24 ;  /* 0x0002181801007387 */ /* 0x0009e80000100a00 */
[----:B------:R3:W-:Y:S04]  /*430b0*/  LDGSTS.E [R76+-0x5bb00], desc[UR4][R26.64], P0 ;  /* 0xa45000001a4c7fae */ /* 0x0007e80008121844 */
[----:B------:R4:W-:Y:S01]  /*430c0*/  LDGSTS.E [R75+-0x5b700], desc[UR4][R24.64], P0 ;  /* 0xa4900000184b7fae */ /* 0x0009e20008121844 */
[----:B------:R-:W-:-:S05]  /*430d0*/  IMAD.WIDE R22, R4, 0x4, R116 ;  /* 0x0000000404167825 */ /* 0x000fca00078e0274 */
[----:B------:R4:W-:Y:S04]  /*430e0*/  STL.64 [R1+0x1f8], R22 ;  /* 0x0001f81601007387 */ /* 0x0009e80000100a00 */
[----:B------:R-:W2:Y:S04]  /*430f0*/  LDL.LU.64 R116, [R1+0x10f0] ;  /* 0x0010f00001747983 */ /* 0x000ea80000300a00 */
[----:B------:R4:W-:Y:S01]  /*43100*/  LDGSTS.E [R74+-0x5b300], desc[UR4][R22.64], P0 ;  /* 0xa4d00000164a7fae */ /* 0x0009e20008121844 */
[----:B-1----:R-:W-:-:S03]  /*43110*/  IMAD.WIDE R28, R4, 0x4, R102 ;  /* 0x00000004041c7825 */ /* 0x002fc600078e0266 */
[----:B------:R-:W2:Y:S01]  /*43120*/  LDL.LU.64 R102, [R1+0x10d0] ;  /* 0x0010d00001667983 */ /* 0x000ea20000300a00 */
[----:B---3--:R-:W-:-:S03]  /*43130*/  IMAD.WIDE R26, R4, 0x4, R110 ;  /* 0x00000004041a7825 */ /* 0x008fc600078e026e */
        /* <DEDUP_REMOVED lines=15> */
[----:B------:R-:W4:Y:S01]  /*43230*/  LDL.LU.64 R106, [R1+0x1030] ;  /* 0x00103000016a7983 */ /* 0x000f220000300a00 */
[----:B--2---:R-:W-:-:S03]  /*43240*/  IMAD.WIDE R26, R4, 0x4, R112 ;  /* 0x00000004041a7825 */ /* 0x004fc600078e0270 */
[----:B------:R1:W-:Y:S04]  /*43250*/  STL.64 [R1+0x158], R28 ;  /* 0x0001581c01007387 */ /* 0x0003e80000100a00 */
[----:B------:R-:W2:Y:S01]  /*43260*/  LDL.LU.64 R112, [R1+0x1010] ;  /* 0x0010100001707983 */ /* 0x000ea20000300a00 */
[----:B------:R-:W-:-:S03]  /*43270*/  IMAD.WIDE R24, R4, 0x4, R104 ;  /* 0x0000000404187825 */ /* 0x000fc600078e0268 */
[----:B------:R3:W-:Y:S04]  /*43280*/  STL.64 [R1+0x138], R26 ;  /* 0x0001381a01007387 */ /* 0x0007e80000100a00 */
[----:B------:R4:W-:Y:S04]  /*43290*/  STL.64 [R1+0x118], R24 ;  /* 0x0001181801007387 */ /* 0x0009e80000100a00 */
[----:B------:R1:W-:Y:S04]  /*432a0*/  LDGSTS.E [R77+-0x59f00], desc[UR4][R28.64], P0 ;  /* 0xa61000001c4d7fae */ /* 0x0003e80008121844 */
[----:B------:R3:W-:Y:S04]  /*432b0*/  LDGSTS.E [R76+-0x59b00], desc[UR4][R26.64], P0 ;  /* 0xa65000001a4c7fae */ /* 0x0007e80008121844 */
[----:B------:R4:W-:Y:S01]  /*432c0*/  LDGSTS.E [R75+-0x59700], desc[UR4][R24.64], P0 ;  /* 0xa6900000184b7fae */ /* 0x0009e20008121844 */
[----:B------:R-:W-:-:S05]  /*432d0*/  IMAD.WIDE R22, R4, 0x4, R116 ;  /* 0x0000000404167825 */ /* 0x000fca00078e0274 */
[----:B------:R4:W-:Y:S04]  /*432e0*/  STL.64 [R1+0xf8], R22 ;  /* 0x0000f81601007387 */ /* 0x0009e80000100a00 */
[----:B------:R-:W2:Y:S01]  /*432f0*/  LDL.LU.64 R116, [R1+0xff0] ;  /* 0x000ff00001747983 */ /* 0x000ea20000300a00 */
[----:B-1----:R-:W-:-:S03]  /*43300*/  IMAD.WIDE R28, R4, 0x4, R102 ;  /* 0x00000004041c7825 */ /* 0x002fc600078e0266 */
[----:B------:R-:W2:Y:S01]  /*43310*/  LDL.LU.64 R102, [R1+0xfd0] ;  /* 0x000fd00001667983 */ /* 0x000ea20000300a00 */
[----:B---3--:R-:W-:-:S03]  /*43320*/  IMAD.WIDE R26, R4, 0x4, R110 ;  /* 0x00000004041a7825 */ /* 0x008fc600078e026e */
[----:B------:R-:W3:Y:S04]  /*43330*/  LDL.LU.64 R110, [R1+0xfb0] ;  /* 0x000fb000016e7983 */ /* 0x000ee80000300a00 */
[----:B------:R-:W-:Y:S04]  /*43340*/  STL.64 [R1+0xd8], R28 ;  /* 0x0000d81c01007387 */ /* 0x000fe80000100a00 */
[----:B------:R1:W-:Y:S04]  /*43350*/  LDGSTS.E [R74+-0x59300], desc[UR4][R22.64], P0 ;  /* 0xa6d00000164a7fae */ /* 0x0003e80008121844 */
[----:B------:R-:W-:Y:S04]  /*43360*/  LDGSTS.E [R77+-0x58f00], desc[UR4][R28.64], P0 ;  /* 0xa71000001c4d7fae */ /* 0x000fe80008121844 */
[----:B------:R1:W-:Y:S01]  /*43370*/  LDGSTS.E [R76+-0x58b00], desc[UR4][R26.64], P0 ;  /* 0xa75000001a4c7fae */ /* 0x0003e20008121844 */
[----:B----4-:R-:W-:-:S03]  /*43380*/  IMAD.WIDE R24, R4, 0x4, R118 ;  /* 0x0000000404187825 */ /* 0x010fc600078e0276 */
[----:B------:R-:W4:Y:S04]  /*43390*/  LDL.LU.64 R118, [R1+0xf90] ;  /* 0x000f900001767983 */ /* 0x000f280000300a00 */
[----:B------:R1:W-:Y:S04]  /*433a0*/  STL.64 [R1+0xb8], R26 ;  /* 0x0000b81a01007387 */ /* 0x0003e80000100a00 */
[----:B------:R2:W-:Y:S01]  /*433b0*/  STL.64 [R1+0x98], R24 ;  /* 0x0000981801007387 */ /* 0x0005e20000100a00 */
[----:B-1----:R-:W-:-:S03]  /*433c0*/  IMAD.WIDE R22, R4, 0x4, R120 ;  /* 0x0000000404167825 */ /* 0x002fc600078e0278 */
[----:B------:R-:W3:Y:S04]  /*433d0*/  LDL.LU.64 R120, [R1+0xf70] ;  /* 0x000f700001787983 */ /* 0x000ee80000300a00 */
[----:B------:R2:W-:Y:S04]  /*433e0*/  LDGSTS.E [R75+-0x58700], desc[UR4][R24.64], P0 ;  /* 0xa7900000184b7fae */ /* 0x0005e80008121844 */
[----:B------:R1:W-:Y:S04]  /*433f0*/  STL.64 [R1+0x78], R22 ;  /* 0x0000781601007387 */ /* 0x0003e80000100a00 */
[----:B------:R1:W-:Y:S01]  /*43400*/  LDGSTS.E [R74+-0x58300], desc[UR4][R22.64], P0 ;  /* 0xa7d00000164a7fae */ /* 0x0003e20008121844 */
[----:B------:R-:W-:-:S03]  /*43410*/  IMAD.WIDE R26, R4, 0x4, R114 ;  /* 0x00000004041a7825 */ /* 0x000fc600078e0272 */
[----:B------:R-:W3:Y:S01]  /*43420*/  LDL.LU.64 R114, [R1+0xf50] ;  /* 0x000f500001727983 */ /* 0x000ee20000300a00 */
[----:B--2---:R-:W-:-:S03]  /*43430*/  IMAD.WIDE R24, R4, 0x4, R106 ;  /* 0x0000000404187825 */ /* 0x004fc600078e026a */
[----:B------:R2:W-:Y:S04]  /*43440*/  STL.64 [R1+0x58], R26 ;  /* 0x0000581a01007387 */ /* 0x0005e80000100a00 */
[----:B------:R-:W2:Y:S01]  /*43450*/  LDL.LU.64 R104, [R1+0xf30] ;  /* 0x000f300001687983 */ /* 0x000ea20000300a00 */
[----:B-1----:R-:W-:-:S03]  /*43460*/  IMAD.WIDE R22, R4, 0x4, R112 ;  /* 0x0000000404167825 */ /* 0x002fc600078e0270 */
[----:B------:R-:W2:Y:S04]  /*43470*/  LDL.LU.64 R112, [R1+0xf10] ;  /* 0x000f100001707983 */ /* 0x000ea80000300a00 */
[----:B------:R1:W-:Y:S04]  /*43480*/  STL.64 [R1+0x38], R24 ;  /* 0x0000381801007387 */ /* 0x0003e80000100a00 */
[----:B------:R1:W-:Y:S04]  /*43490*/  STL.64 [R1+0x18], R22 ;  /* 0x0000181601007387 */ /* 0x0003e80000100a00 */
[----:B------:R-:W-:Y:S04]  /*434a0*/  LDGSTS.E [R77+-0x4ff00], desc[UR4][R26.64], P0 ;  /* 0xb01000001a4d7fae */ /* 0x000fe80008121844 */
[----:B------:R-:W-:Y:S04]  /*434b0*/  LDGSTS.E [R76+-0x4fb00], desc[UR4][R24.64], P0 ;  /* 0xb0500000184c7fae */ /* 0x000fe80008121844 */
[----:B------:R-:W-:Y:S01]  /*434c0*/  LDGSTS.E [R75+-0x4f700], desc[UR4][R22.64], P0 ;  /* 0xb0900000164b7fae */ /* 0x000fe20008121844 */
[----:B------:R-:W-:-:S03]  /*434d0*/  IMAD.WIDE R250, R4, 0x4, R116 ;  /* 0x0000000404fa7825 */ /* 0x000fc600078e0274 */
[----:B------:R-:W2:Y:S01]  /*434e0*/  LDL.LU.64 R116, [R1+0xef0] ;  /* 0x000ef00001747983 */ /* 0x000ea20000300a00 */
[----:B------:R-:W-:-:S03]  /*434f0*/  IMAD.WIDE R242, R4, 0x4, R102 ;  /* 0x0000000404f27825 */ /* 0x000fc600078e0266 */
[----:B------:R4:W-:Y:S04]  /*43500*/  LDGSTS.E [R74+-0x4f300], desc[UR4][R250.64], P0 ;  /* 0xb0d00000fa4a7fae */ /* 0x0009e80008121844 */
        /* <DEDUP_REMOVED lines=8> */
[----:B------:R-:W-:Y:S01]  /*43590*/  IMAD.WIDE R234, R4, 0x4, R110 ;  /* 0x0000000404ea7825 */ /* 0x000fe200078e026e */
[----:B------:R-:W-:Y:S03]  /*435a0*/  LDGSTS.E [R81+-0x4ef00], desc[UR4][R242.64], P0 ;  /* 0xb1100000f2517fae */ /* 0x000fe60008121844 */
[C---:B------:R-:W-:Y:S01]  /*435b0*/  VIADD R79, R5.reuse, 0x200000 ;  /* 0x00200000054f7836 */ /* 0x040fe20000000000 */
[----:B------:R-:W-:Y:S01]  /*435c0*/  LDGSTS.E [R80+-0x4eb00], desc[UR4][R234.64], P0 ;  /* 0xb1500000ea507fae */ /* 0x000fe20008121844 */
[----:B------:R-:W-:-:S03]  /*435d0*/  VIADD R78, R5, 0x200000 ;  /* 0x00200000054e7836 */ /* 0x000fc60000000000 */
[----:B------:R-:W-:Y:S04]  /*435e0*/  LDGSTS.E [R79+-0x4e700], desc[UR4][R74.64], P0 ;  /* 0xb19000004a4f7fae */ /* 0x000fe80008121844 */
[----:B------:R1:W-:Y:S04]  /*435f0*/  LDGSTS.E [R78+-0x4e300], desc[UR4][R76.64], P0 ;  /* 0xb1d000004c4e7fae */ /* 0x0003e80008121844 */
[----:B------:R-:W3:Y:S01]  /*43600*/  LDL.LU.64 R110, [R1+0xe50] ;  /* 0x000e5000016e7983 */ /* 0x000ee20000300a00 */
[----:B-1----:R-:W-:-:S03]  /*43610*/  IMAD.WIDE R78, R4, 0x4, R114 ;  /* 0x00000004044e7825 */ /* 0x002fc600078e0272 */
[----:B------:R-:W3:Y:S01]  /*43620*/  LDL.LU.64 R114, [R1+0xe30] ;  /* 0x000e300001727983 */ /* 0x000ee20000300a00 */
[----:B--2---:R-:W-:-:S03]  /*43630*/  IMAD.WIDE R82, R4, 0x4, R112 ;  /* 0x0000000404527825 */ /* 0x004fc600078e0270 */
[----:B------:R-:W2:Y:S01]  /*43640*/  LDL.LU.64 R112, [R1+0xe10] ;  /* 0x000e100001707983 */ /* 0x000ea20000300a00 */
[C---:B------:R-:W-:Y:S01]  /*43650*/  VIADD R89, R5.reuse, 0x200000 ;  /* 0x0020000005597836 */ /* 0x040fe20000000000 */
[C---:B------:R-:W-:Y:S01]  /*43660*/  IADD3 R87, R5.reuse, 0x200000, RZ ;  /* 0x0020000005577810 */ /* 0x040fe20007ffe0ff */
[C---:B------:R-:W-:Y:S02]  /*43670*/  VIADD R88, R5.reuse, 0x200000 ;  /* 0x0020000005587836 */ /* 0x040fe40000000000 */
[C---:B------:R-:W-:Y:S01]  /*43680*/  IMAD.WIDE R80, R4.reuse, 0x4, R104 ;  /* 0x0000000404507825 */ /* 0x040fe200078e0268 */
[----:B------:R-:W-:Y:S03]  /*43690*/  LDGSTS.E [R89+-0x4df00], desc[UR4][R78.64], P0 ;  /* 0xb21000004e597fae */ /* 0x000fe60008121844 */
[----:B------:R-:W-:Y:S01]  /*436a0*/  VIADD R86, R5, 0x200000 ;  /* 0x0020000005567836 */ /* 0x000fe20000000000 */
[----:B------:R-:W-:Y:S04]  /*436b0*/  LDGSTS.E [R88+-0x4db00], desc[UR4][R80.64], P0 ;  /* 0xb250000050587fae */ /* 0x000fe80008121844 */
[----:B------:R-:W-:Y:S01]  /*436c0*/  LDGSTS.E [R87+-0x4d700], desc[UR4][R82.64], P0 ;  /* 0xb290000052577fae */ /* 0x000fe20008121844 */
[----:B------:R-:W-:-:S03]  /*436d0*/  IMAD.WIDE R84, R4, 0x4, R116 ;  /* 0x0000000404547825 */ /* 0x000fc600078e0274 */
[----:B------:R-:W2:Y:S04]  /*436e0*/  LDL.LU.64 R116, [R1+0xdf0] ;  /* 0x000df00001747983 */ /* 0x000ea80000300a00 */
[----:B------:R1:W-:Y:S04]  /*436f0*/  LDGSTS.E [R86+-0x4d300], desc[UR4][R84.64], P0 ;  /* 0xb2d0000054567fae */ /* 0x0003e80008121844 */
[----:B------:R-:W2:Y:S01]  /*43700*/  LDL.LU.64 R108, [R1+0xdd0] ;  /* 0x000dd000016c7983 */ /* 0x000ea20000300a00 */
[----:B-1----:R-:W-:-:S03]  /*43710*/  IMAD.WIDE R86, R4, 0x4, R106 ;  /* 0x0000000404567825 */ /* 0x002fc600078e026a */
[----:B------:R-:W2:Y:S01]  /*43720*/  LDL.LU.64 R106, [R1+0xdb0] ;  /* 0x000db000016a7983 */ /* 0x000ea20000300a00 */
[----:B----4-:R-:W-:-:S03]  /*43730*/  IMAD.WIDE R90, R4, 0x4, R118 ;  /* 0x00000004045a7825 */ /* 0x010fc600078e0276 */
[----:B------:R-:W4:Y:S01]  /*43740*/  LDL.LU.64 R118, [R1+0xd90] ;  /* 0x000d900001767983 */ /* 0x000f220000300a00 */
[----:B---3--:R-:W-:-:S03]  /*43750*/  IMAD.WIDE R92, R4, 0x4, R120 ;  /* 0x00000004045c7825 */ /* 0x008fc600078e0278 */
[----:B------:R-:W3:Y:S04]  /*43760*/  LDL.LU.64 R120, [R1+0xd70] ;  /* 0x000d700001787983 */ /* 0x000ee80000300a00 */
[----:B------:R-:W3:Y:S01]  /*43770*/  LDL.LU.64 R238, [R1+0xd50] ;  /* 0x000d500001ee7983 */ /* 0x000ee20000300a00 */
[C---:B------:R-:W-:Y:S02]  /*43780*/  VIADD R97, R5.reuse, 0x200000 ;  /* 0x0020000005617836 */ /* 0x040fe40000000000 */
[----:B------:R-:W-:Y:S01]  /*43790*/  VIADD R96, R5, 0x200000 ;  /* 0x0020000005607836 */ /* 0x000fe20000000000 */
[----:B------:R-:W3:Y:S01]  /*437a0*/  LDL.LU.64 R248, [R1+0xd30] ;  /* 0x000d300001f87983 */ /* 0x000ee20000300a00 */
[----:B------:R-:W-:-:S03]  /*437b0*/  IMAD.WIDE R88, R4, 0x4, R102 ;  /* 0x0000000404587825 */ /* 0x000fc600078e0266 */
[----:B------:R-:W-:Y:S04]  /*437c0*/  LDGSTS.E [R97+-0x4cf00], desc[UR4][R86.64], P0 ;  /* 0xb310000056617fae */ /* 0x000fe80008121844 */
[----:B------:R1:W-:Y:S01]  /*437d0*/  LDGSTS.E [R96+-0x4cb00], desc[UR4][R88.64], P0 ;  /* 0xb350000058607fae */ /* 0x0003e20008121844 */
[C---:B------:R-:W-:Y:S02]  /*437e0*/  VIADD R95, R5.reuse, 0x200000 ;  /* 0x00200000055f7836 */ /* 0x040fe40000000000 */
[----:B------:R-:W-:-:S03]  /*437f0*/  VIADD R94, R5, 0x200000 ;  /* 0x00200000055e7836 */ /* 0x000fc60000000000 */
[----:B------:R-:W-:Y:S01]  /*43800*/  LDGSTS.E [R95+-0x4c700], desc[UR4][R90.64], P0 ;  /* 0xb39000005a5f7fae */ /* 0x000fe20008121844 */
[----:B------:R-:W-:-:S03]  /*43810*/  VIADD R105, R5, 0x200000 ;  /* 0x0020000005697836 */ /* 0x000fc60000000000 */
[----:B------:R2:W-:Y:S01]  /*43820*/  LDGSTS.E [R94+-0x4c300], desc[UR4][R92.64], P0 ;  /* 0xb3d000005c5e7fae */ /* 0x0005e20008121844 */
[----:B-1----:R-:W-:-:S03]  /*43830*/  IMAD.WIDE R96, R4, 0x4, R114 ;  /* 0x0000000404607825 */ /* 0x002fc600078e0272 */
[----:B------:R-:W3:Y:S01]  /*43840*/  LDL.LU.64 R114, [R1+0xd10] ;  /* 0x000d100001727983 */ /* 0x000ee20000300a00 */
[----:B------:R-:W-:Y:S02]  /*43850*/  VIADD R104, R5, 0x200000 ;  /* 0x0020000005687836 */ /* 0x000fe40000000000 */
[----:B--2---:R-:W-:-:S04]  /*43860*/  IMAD.WIDE R94, R4, 0x4, R110 ;  /* 0x00000004045e7825 */ /* 0x004fc800078e026e */
[----:B------:R-:W-:Y:S01]  /*43870*/  VIADD R103, R5, 0x200000 ;  /* 0x0020000005677836 */ /* 0x000fe20000000000 */
[----:B------:R-:W-:Y:S01]  /*43880*/  LDGSTS.E [R105+-0x4bf00], desc[UR4][R94.64], P0 ;  /* 0xb41000005e697fae */ /* 0x000fe20008121844 */
[----:B------:R-:W-:-:S03]  /*43890*/  IMAD.WIDE R98, R4, 0x4, R112 ;  /* 0x0000000404627825 */ /* 0x000fc600078e0270 */
[----:B------:R1:W-:Y:S01]  /*438a0*/  LDGSTS.E [R104+-0x4bb00], desc[UR4][R96.64], P0 ;  /* 0xb450000060687fae */ /* 0x0003e20008121844 */
[----:B------:R-:W-:-:S03]  /*438b0*/  VIADD R102, R5, 0x200000 ;  /* 0x0020000005667836 */ /* 0x000fc60000000000 */
[----:B------:R-:W-:Y:S01]  /*438c0*/  LDGSTS.E [R103+-0x4b700], desc[UR4][R98.64], P0 ;  /* 0xb490000062677fae */ /* 0x000fe20008121844 */
[C---:B------:R-:W-:Y:S02]  /*438d0*/  VIADD R113, R5.reuse, 0x200000 ;  /* 0x0020000005717836 */ /* 0x040fe40000000000 */
[C---:B------:R-:W-:Y:S02]  /*438e0*/  VIADD R112, R5.reuse, 0x200000 ;  /* 0x0020000005707836 */ /* 0x040fe40000000000 */
[C---:B------:R-:W-:Y:S02]  /*438f0*/  VIADD R111, R5.reuse, 0x200000 ;  /* 0x00200000056f7836 */ /* 0x040fe40000000000 */
[----:B------:R-:W-:Y:S02]  /*43900*/  VIADD R110, R5, 0x200000 ;  /* 0x00200000056e7836 */ /* 0x000fe40000000000 */
[C---:B------:R-:W-:Y:S02]  /*43910*/  IMAD.WIDE R100, R4.reuse, 0x4, R116 ;  /* 0x0000000404647825 */ /* 0x040fe400078e0274 */
[----:B------:R-:W2:Y:S04]  /*43920*/  LDL.LU.64 R116, [R1+0xcf0] ;  /* 0x000cf00001747983 */ /* 0x000ea80000300a00 */
[----:B------:R-:W2:Y:S04]  /*43930*/  LDL.LU.64 R240, [R1+0xcd0] ;  /* 0x000cd00001f07983 */ /* 0x000ea80000300a00 */
[----:B------:R-:W2:Y:S04]  /*43940*/  LDL.LU.64 R232, [R1+0xcb0] ;  /* 0x000cb00001e87983 */ /* 0x000ea80000300a00 */
[----:B------:R-:W2:Y:S04]  /*43950*/  LDL.LU.64 R122, [R1+0xc78] ;  /* 0x000c7800017a7983 */ /* 0x000ea80000300a00 */
[----:B------:R4:W-:Y:S01]  /*43960*/  LDGSTS.E [R102+-0x4b300], desc[UR4][R100.64], P0 ;  /* 0xb4d0000064667fae */ /* 0x0009e20008121844 */
[----:B-1----:R-:W-:-:S03]  /*43970*/  IMAD.WIDE R104, R4, 0x4, R106 ;  /* 0x0000000404687825 */ /* 0x002fc600078e026a */
[----:B------:R-:W2:Y:S04]  /*43980*/  LDL.LU.64 R246, [R1+0xc68] ;  /* 0x000c680001f67983 */ /* 0x000ea80000300a00 */
[----:B------:R-:W2:Y:S01]  /*43990*/  LDL.LU.64 R230, [R1+0x1448] ;  /* 0x0014480001e67983 */ /* 0x000ea20000300a00 */
[----:B----4-:R-:W-:-:S04]  /*439a0*/  IMAD.WIDE R106, R4, 0x4, R118 ;  /* 0x00000004046a7825 */ /* 0x010fc800078e0276 */
[----:B------:R-:W-:-:S05]  /*439b0*/  IMAD.WIDE R102, R4, 0x4, R108 ;  /* 0x0000000404667825 */ /* 0x000fca00078e026c */
[----:B------:R-:W-:Y:S01]  /*439c0*/  LDGSTS.E [R113+-0x4af00], desc[UR4][R102.64], P0 ;  /* 0xb510000066717fae */ /* 0x000fe20008121844 */
[----:B---3--:R-:W-:-:S03]  /*439d0*/  IMAD.WIDE R108, R4, 0x4, R120 ;  /* 0x00000004046c7825 */ /* 0x008fc600078e0278 */
[----:B------:R-:W-:Y:S04]  /*439e0*/  LDGSTS.E [R112+-0x4ab00], desc[UR4][R104.64], P0 ;  /* 0xb550000068707fae */ /* 0x000fe80008121844 */
[----:B------:R-:W-:Y:S04]  /*439f0*/  LDGSTS.E [R111+-0x4a700], desc[UR4][R106.64], P0 ;  /* 0xb59000006a6f7fae */ /* 0x000fe80008121844 */
[----:B------:R1:W-:Y:S02]  /*43a00*/  LDGSTS.E [R110+-0x4a300], desc[UR4][R108.64], P0 ;  /* 0xb5d000006c6e7fae */ /* 0x0003e40008121844 */
[----:B-1----:R-:W-:-:S02]  /*43a10*/  IMAD.WIDE R110, R4, 0x4, R238 ;  /* 0x00000004046e7825 */ /* 0x002fc400078e02ee */
[----:B------:R-:W3:Y:S02]  /*43a20*/  LDL.LU.64 R238, [R1+0x1428] ;  /* 0x0014280001ee7983 */ /* 0x000ee40000300a00 */
[C---:B------:R-:W-:Y:S02]  /*43a30*/  VIADD R121, R5.reuse, 0x200000 ;  /* 0x0020000005797836 */ /* 0x040fe40000000000 */
[----:B------:R-:W4:Y:S01]  /*43a40*/  LDL.LU.64 R132, [R1+0x1408] ;  /* 0x0014080001847983 */ /* 0x000f220000300a00 */
[C---:B------:R-:W-:Y:S01]  /*43a50*/  VIADD R120, R5.reuse, 0x200000 ;  /* 0x0020000005787836 */ /* 0x040fe20000000000 */
[C---:B------:R-:W-:Y:S01]  /*43a60*/  IADD3 R119, R5.reuse, 0x200000, RZ ;  /* 0x0020000005777810 */ /* 0x040fe20007ffe0ff */
[C---:B------:R-:W-:Y:S01]  /*43a70*/  IMAD.WIDE R112, R4.reuse, 0x4, R248 ;  /* 0x0000000404707825 */ /* 0x040fe200078e02f8 */
[----:B------:R-:W-:Y:S03]  /*43a80*/  LDGSTS.E [R121+-0x49f00], desc[UR4][R110.64], P0 ;  /* 0xb61000006e797fae */ /* 0x000fe60008121844 */
[C---:B------:R-:W-:Y:S01]  /*43a90*/  IMAD.WIDE R114, R4.reuse, 0x4, R114 ;  /* 0x0000000404727825 */ /* 0x040fe200078e0272 */
[----:B------:R-:W4:Y:S03]  /*43aa0*/  LDL.LU.64 R248, [R1+0x13e8] ;  /* 0x0013e80001f87983 */ /* 0x000f260000300a00 */
[----:B------:R-:W-:Y:S01]  /*43ab0*/  VIADD R118, R5, 0x200000 ;  /* 0x0020000005767836 */ /* 0x000fe20000000000 */
[----:B------:R1:W-:Y:S04]  /*43ac0*/  LDGSTS.E [R120+-0x49b00], desc[UR4][R112.64], P0 ;  /* 0xb650000070787fae */ /* 0x0003e80008121844 */
[----:B------:R-:W-:Y:S01]  /*43ad0*/  LDGSTS.E [R119+-0x49700], desc[UR4][R114.64], P0 ;  /* 0xb690000072777fae */ /* 0x000fe20008121844 */
[----:B--2---:R-:W-:-:S05]  /*43ae0*/  IMAD.WIDE R116, R4, 0x4, R116 ;  /* 0x0000000404747825 */ /* 0x004fca00078e0274 */
[----:B------:R2:W-:Y:S01]  /*43af0*/  LDGSTS.E [R118+-0x49300], desc[UR4][R116.64], P0 ;  /* 0xb6d0000074767fae */ /* 0x0005e20008121844 */
[----:B-1----:R-:W-:-:S04]  /*43b00*/  IMAD.WIDE R120, R4, 0x4, R232 ;  /* 0x0000000404787825 */ /* 0x002fc800078e02e8 */
[C---:B--2---:R-:W-:Y:S02]  /*43b10*/  IMAD.WIDE R118, R4.reuse, 0x4, R240 ;  /* 0x0000000404767825 */ /* 0x044fe400078e02f0 */
[----:B------:R-:W2:Y:S04]  /*43b20*/  LDL.LU.64 R240, [R1+0x13c8] ;  /* 0x0013c80001f07983 */ /* 0x000ea80000300a00 */
[----:B------:R-:W2:Y:S04]  /*43b30*/  LDL.LU.64 R232, [R1+0x13a8] ;  /* 0x0013a80001e87983 */ /* 0x000ea80000300a00 */
[----:B------:R-:W2:Y:S01]  /*43b40*/  LDL.LU.64 R130, [R1+0x1388] ;  /* 0x0013880001827983 */ /* 0x000ea20000300a00 */
[----:B------:R-:W-:-:S03]  /*43b50*/  IMAD.WIDE R124, R4, 0x4, R246 ;  /* 0x00000004047c7825 */ /* 0x000fc600078e02f6 */
[----:B------:R-:W2:Y:S01]  /*43b60*/  LDL.LU.64 R246, [R1+0x1368] ;  /* 0x0013680001f67983 */ /* 0x000ea20000300a00 */
[----:B------:R-:W-:-:S03]  /*43b70*/  IMAD.WIDE R28, R4, 0x4, R230 ;  /* 0x00000004041c7825 */ /* 0x000fc600078e02e6 */
[----:B------:R-:W2:Y:S04]  /*43b80*/  LDL.LU.64 R230, [R1+0x1348] ;  /* 0x0013480001e67983 */ /* 0x000ea80000300a00 */
[----:B------:R2:W-:Y:S01]  /*43b90*/  STL.64 [R1+0x450], R28 ;  /* 0x0004501c01007387 */ /* 0x0005e20000100a00 */
[----:B---3--:R-:W-:-:S03]  /*43ba0*/  IMAD.WIDE R26, R4, 0x4, R238 ;  /* 0x00000004041a7825 */ /* 0x008fc600078e02ee */
[----:B------:R-:W3:Y:S01]  /*43bb0*/  LDL.LU.64 R238, [R1+0x1328] ;  /* 0x0013280001ee7983 */ /* 0x000ee20000300a00 */
[C---:B------:R-:W-:Y:S02]  /*43bc0*/  VIADD R129, R5.reuse, 0x200000 ;  /* 0x0020000005817836 */ /* 0x040fe40000000000 */
[C---:B----4-:R-:W-:Y:S02]  /*43bd0*/  IMAD.WIDE R24, R4.reuse, 0x4, R132 ;  /* 0x0000000404187825 */ /* 0x050fe400078e0284 */
[----:B------:R-:W4:Y:S02]  /*43be0*/  LDL.LU.64 R132, [R1+0x1308] ;  /* 0x0013080001847983 */ /* 0x000f240000300a00 */
[C---:B------:R-:W-:Y:S02]  /*43bf0*/  VIADD R128, R5.reuse, 0x200000 ;  /* 0x0020000005807836 */ /* 0x040fe40000000000 */
[----:B------:R-:W-:Y:S01]  /*43c00*/  VIADD R127, R5, 0x200000 ;  /* 0x00200000057f7836 */ /* 0x000fe20000000000 */
[----:B------:R1:W-:Y:S01]  /*43c10*/  STL.64 [R1+0x430], R26 ;  /* 0x0004301a01007387 */ /* 0x0003e20000100a00 */
[----:B------:R-:W-:-:S03]  /*43c20*/  IMAD.WIDE R122, R4, 0x4, R122 ;  /* 0x00000004047a7825 */ /* 0x000fc600078e027a */
[----:B------:R1:W-:Y:S01]  /*43c30*/  LDGSTS.E [R129+-0x48f00], desc[UR4][R118.64], P0 ;  /* 0xb710000076817fae */ /* 0x0003e20008121844 */
[----:B------:R-:W-:Y:S02]  /*43c40*/  VIADD R126, R5, 0x200000 ;  /* 0x00200000057e7836 */ /* 0x000fe40000000000 */
[----:B------:R-:W-:Y:S01]  /*43c50*/  IMAD.WIDE R22, R4, 0x4, R248 ;  /* 0x0000000404167825 */ /* 0x000fe200078e02f8 */
[----:B------:R2:W-:Y:S04]  /*43c60*/  STL.64 [R1+0x410], R24 ;  /* 0x0004101801007387 */ /* 0x0005e80000100a00 */
[----:B------:R-:W4:Y:S01]  /*43c70*/  LDL.LU.64 R248, [R1+0x12e8] ;  /* 0x0012e80001f87983 */ /* 0x000f220000300a00 */
[----:B-1----:R-:W-:-:S03]  /*43c80*/  VIADD R129, R3, 0x200000 ;  /* 0x0020000003817836 */ /* 0x002fc60000000000 */
[----:B------:R1:W-:Y:S04]  /*43c90*/  LDGSTS.E [R128+-0x48b00], desc[UR4][R120.64], P0 ;  /* 0xb750000078807fae */ /* 0x0003e80008121844 */
[----:B------:R1:W-:Y:S04]  /*43ca0*/  LDGSTS.E [R127+-0x48700], desc[UR4][R122.64], P0 ;  /* 0xb79000007a7f7fae */ /* 0x0003e80008121844 */
[----:B------:R1:W-:Y:S02]  /*43cb0*/  LDGSTS.E [R126+-0x48300], desc[UR4][R124.64], P0 ;  /* 0xb7d000007c7e7fae */ /* 0x0003e40008121844 */
[----:B-1----:R-:W-:-:S02]  /*43cc0*/  VIADD R128, R3, 0x200000 ;  /* 0x0020000003807836 */ /* 0x002fc40000000000 */
[----:B------:R2:W-:Y:S01]  /*43cd0*/  LDGSTS.E [R129+-0x5fe00], desc[UR4][R28.64], P0 ;  /* 0xa02000001c817fae */ /* 0x0005e20008121844 */
[----:B------:R-:W-:-:S03]  /*43ce0*/  VIADD R127, R3, 0x200000 ;  /* 0x00200000037f7836 */ /* 0x000fc60000000000 */
[----:B------:R1:W-:Y:S04]  /*43cf0*/  STL.64 [R1+0x3f0], R22 ;  /* 0x0003f01601007387 */ /* 0x0003e80000100a00 */
[----:B------:R1:W-:Y:S01]  /*43d00*/  LDGSTS.E [R128+-0x5fa00], desc[UR4][R26.64], P0 ;  /* 0xa06000001a807fae */ /* 0x0003e20008121844 */
[----:B------:R-:W-:-:S03]  /*43d10*/  VIADD R126, R3, 0x200000 ;  /* 0x00200000037e7836 */ /* 0x000fc60000000000 */
[----:B------:R1:W-:Y:S04]  /*43d20*/  LDGSTS.E [R127+-0x5f600], desc[UR4][R24.64], P0 ;  /* 0xa0a00000187f7fae */ /* 0x0003e80008121844 */
[----:B------:R1:W-:Y:S01]  /*43d30*/  LDGSTS.E [R126+-0x5f200], desc[UR4][R22.64], P0 ;  /* 0xa0e00000167e7fae */ /* 0x0003e20008121844 */
[----:B--2---:R-:W-:-:S03]  /*43d40*/  IMAD.WIDE R28, R4, 0x4, R240 ;  /* 0x00000004041c7825 */ /* 0x004fc600078e02f0 */
[----:B------:R-:W2:Y:S01]  /*43d50*/  LDL.LU.64 R240, [R1+0x12c8] ;  /* 0x0012c80001f07983 */ /* 0x000ea20000300a00 */
[----:B-1----:R-:W-:-:S03]  /*43d60*/  IMAD.WIDE R26, R4, 0x4, R232 ;  /* 0x00000004041a7825 */ /* 0x002fc600078e02e8 */
[----:B------:R-:W2:Y:S01]  /*43d70*/  LDL.LU.64 R232, [R1+0x12a8] ;  /* 0x0012a80001e87983 */ /* 0x000ea20000300a00 */
[----:B------:R-:W-:-:S03]  /*43d80*/  IMAD.WIDE R24, R4, 0x4, R130 ;  /* 0x0000000404187825 */ /* 0x000fc600078e0282 */
[----:B------:R1:W-:Y:S04]  /*43d90*/  STL.64 [R1+0x3d0], R28 ;  /* 0x0003d01c01007387 */ /* 0x0003e80000100a00 */
[----:B------:R-:W2:Y:S01]  /*43da0*/  LDL.LU.64 R130, [R1+0x1288] ;  /* 0x0012880001827983 */ /* 0x000ea20000300a00 */
[----:B------:R-:W-:-:S03]  /*43db0*/  IMAD.WIDE R22, R4, 0x4, R246 ;  /* 0x0000000404167825 */ /* 0x000fc600078e02f6 */
[----:B------:R3:W-:Y:S04]  /*43dc0*/  STL.64 [R1+0x3b0], R26 ;  /* 0x0003b01a01007387 */ /* 0x0007e80000100a00 */
[----:B------:R4:W-:Y:S04]  /*43dd0*/  STL.64 [R1+0x390], R24 ;  /* 0x0003901801007387 */ /* 0x0009e80000100a00 */
[----:B------:R-:W2:Y:S04]  /*43de0*/  LDL.LU.64 R246, [R1+0x1268] ;  /* 0x0012680001f67983 */ /* 0x000ea80000300a00 */
[----:B------:R1:W-:Y:S04]  /*43df0*/  LDGSTS.E [R129+-0x5ee00], desc[UR4][R28.64], P0 ;  /* 0xa12000001c817fae */ /* 0x0003e80008121844 */
[----:B------:R4:W-:Y:S04]  /*43e00*/  STL.64 [R1+0x370], R22 ;  /* 0x0003701601007387 */ /* 0x0009e80000100a00 */
[----:B------:R3:W-:Y:S01]  /*43e10*/  LDGSTS.E [R128+-0x5ea00], desc[UR4][R26.64], P0 ;  /* 0xa16000001a807fae */ /* 0x0007e20008121844 */
[----:B-1----:R-:W-:-:S03]  /*43e20*/  IMAD.WIDE R28, R4, 0x4, R230 ;  /* 0x00000004041c7825 */ /* 0x002fc600078e02e6 */
[----:B------:R4:W-:Y:S04]  /*43e30*/  LDGSTS.E [R127+-0x5e600], desc[UR4][R24.64], P0 ;  /* 0xa1a00000187f7fae */ /* 0x0009e80008121844 */
[----:B------:R-:W2:Y:S01]  /*43e40*/  LDL.LU.64 R230, [R1+0x1248] ;  /* 0x0012480001e67983 */ /* 0x000ea20000300a00 */
[----:B---3--:R-:W-:-:S03]  /*43e50*/  IMAD.WIDE R26, R4, 0x4, R238 ;  /* 0x00000004041a7825 */ /* 0x008fc600078e02ee */
[----:B------:R1:W-:Y:S04]  /*43e60*/  LDGSTS.E [R126+-0x5e200], desc[UR4][R22.64], P0 ;  /* 0xa1e00000167e7fae */ /* 0x0003e80008121844 */
[----:B------:R-:W3:Y:S01]  /*43e70*/  LDL.LU.64 R238, [R1+0x1228] ;  /* 0x0012280001ee7983 */ /* 0x000ee20000300a00 */
[----:B----4-:R-:W-:-:S03]  /*43e80*/  IMAD.WIDE R24, R4, 0x4, R132 ;  /* 0x0000000404187825 */ /* 0x010fc600078e0284 */
[----:B------:R2:W-:Y:S04]  /*43e90*/  STL.64 [R1+0x350], R28 ;  /* 0x0003501c01007387 */ /* 0x0005e80000100a00 */
[----:B------:R-:W4:Y:S04]  /*43ea0*/  LDL.LU.64 R132, [R1+0x1208] ;  /* 0x0012080001847983 */ /* 0x000f280000300a00 */
[----:B------:R2:W-:Y:S01]  /*43eb0*/  STL.64 [R1+0x330], R26 ;  /* 0x0003301a01007387 */ /* 0x0005e20000100a00 */
[----:B-1----:R-:W-:-:S03]  /*43ec0*/  IMAD.WIDE R22, R4, 0x4, R248 ;  /* 0x0000000404167825 */ /* 0x002fc600078e02f8 */
[----:B------:R1:W-:Y:S04]  /*43ed0*/  STL.64 [R1+0x310], R24 ;  /* 0x0003101801007387 */ /* 0x0003e80000100a00 */
[----:B------:R-:W4:Y:S04]  /*43ee0*/  LDL.LU.64 R248, [R1+0x11e8] ;  /* 0x0011e80001f87983 */ /* 0x000f280000300a00 */
[----:B------:R2:W-:Y:S04]  /*43ef0*/  LDGSTS.E [R129+-0x5de00], desc[UR4][R28.64], P0 ;  /* 0xa22000001c817fae */ /* 0x0005e80008121844 */
[----:B------:R1:W-:Y:S04]  /*43f00*/  STL.64 [R1+0x2f0], R22 ;  /* 0x0002f01601007387 */ /* 0x0003e80000100a00 */
[----:B------:R1:W-:Y:S04]  /*43f10*/  LDGSTS.E [R128+-0x5da00], desc[UR4][R26.64], P0 ;  /* 0xa26000001a807fae */ /* 0x0003e80008121844 */
[----:B------:R1:W-:Y:S04]  /*43f20*/  LDGSTS.E [R127+-0x5d600], desc[UR4][R24.64], P0 ;  /* 0xa2a00000187f7fae */ /* 0x0003e80008121844 */
[----:B------:R1:W-:Y:S01]  /*43f30*/  LDGSTS.E [R126+-0x5d200], desc[UR4][R22.64], P0 ;  /* 0xa2e00000167e7fae */ /* 0x0003e20008121844 */
[----:B--2---:R-:W-:-:S03]  /*43f40*/  IMAD.WIDE R28, R4, 0x4, R240 ;  /* 0x00000004041c7825 */ /* 0x004fc600078e02f0 */
[----:B------:R-:W2:Y:S01]  /*43f50*/  LDL.LU.64 R240, [R1+0x11c8] ;  /* 0x0011c80001f07983 */ /* 0x000ea20000300a00 */
[----:B-1----:R-:W-:-:S03]  /*43f60*/  IMAD.WIDE R26, R4, 0x4, R232 ;  /* 0x00000004041a7825 */ /* 0x002fc600078e02e8 */
[----:B------:R-:W2:Y:S04]  /*43f70*/  LDL.LU.64 R232, [R1+0x11a8] ;  /* 0x0011a80001e87983 */ /* 0x000ea80000300a00 */
[----:B------:R1:W-:Y:S01]  /*43f80*/  STL.64 [R1+0x2d0], R28 ;  /* 0x0002d01c01007387 */ /* 0x0003e20000100a00 */
[----:B------:R-:W-:-:S03]  /*43f90*/  IMAD.WIDE R24, R4, 0x4, R130 ;  /* 0x0000000404187825 */ /* 0x000fc600078e0282 */
[----:B------:R-:W2:Y:S04]  /*43fa0*/  LDL.LU.64 R130, [R1+0x1188] ;  /* 0x0011880001827983 */ /* 0x000ea80000300a00 */
[----:B------:R3:W-:Y:S04]  /*43fb0*/  STL.64 [R1+0x2b0], R26 ;  /* 0x0002b01a01007387 */ /* 0x0007e80000100a00 */
[----:B------:R4:W-:Y:S01]  /*43fc0*/  STL.64 [R1+0x290], R24 ;  /* 0x0002901801007387 */ /* 0x0009e20000100a00 */
[----:B------:R-:W-:-:S03]  /*43fd0*/  IMAD.WIDE R22, R4, 0x4, R246 ;  /* 0x0000000404167825 */ /* 0x000fc600078e02f6 */
[----:B------:R-:W2:Y:S04]  /*43fe0*/  LDL.LU.64 R246, [R1+0x1168] ;  /* 0x0011680001f67983 */ /* 0x000ea80000300a00 */
[----:B------:R1:W-:Y:S04]  /*43ff0*/  LDGSTS.E [R129+-0x5ce00], desc[UR4][R28.64], P0 ;  /* 0xa32000001c817fae */ /* 0x0003e80008121844 */
[----:B------:R4:W-:Y:S04]  /*44000*/  STL.64 [R1+0x270], R22 ;  /* 0x0002701601007387 */ /* 0x0009e80000100a00 */
[----:B------:R3:W-:Y:S04]  /*44010*/  LDGSTS.E [R128+-0x5ca00], desc[UR4][R26.64], P0 ;  /* 0xa36000001a807fae */ /* 0x0007e80008121844 */
        /* <DEDUP_REMOVED lines=9> */
[----:B------:R4:W-:Y:S04]  /*440b0*/  STL.64 [R1+0x230], R26 ;  /* 0x0002301a01007387 */ /* 0x0009e80000100a00 */
[----:B------:R-:W3:Y:S01]  /*440c0*/  LDL.LU.64 R134, [R1+0x1108] ;  /* 0x0011080001867983 */ /* 0x000ee20000300a00 */
[----:B-1----:R-:W-:-:S03]  /*440d0*/  IMAD.WIDE R22, R4, 0x4, R248 ;  /* 0x0000000404167825 */ /* 0x002fc600078e02f8 */
[----:B------:R1:W-:Y:S04]  /*440e0*/  STL.64 [R1+0x210], R24 ;  /* 0x0002101801007387 */ /* 0x0003e80000100a00 */
[----:B------:R1:W-:Y:S04]  /*440f0*/  STL.64 [R1+0x1f0], R22 ;  /* 0x0001f01601007387 */ /* 0x0003e80000100a00 */
[----:B------:R-:W3:Y:S04]  /*44100*/  LDL.LU.64 R248, [R1+0x10e8] ;  /* 0x0010e80001f87983 */ /* 0x000ee80000300a00 */
[----:B------:R4:W-:Y:S04]  /*44110*/  LDGSTS.E [R128+-0x5ba00], desc[UR4][R26.64], P0 ;  /* 0xa46000001a807fae */ /* 0x0009e80008121844 */
[----:B------:R1:W-:Y:S04]  /*44120*/  LDGSTS.E [R127+-0x5b600], desc[UR4][R24.64], P0 ;  /* 0xa4a00000187f7fae */ /* 0x0003e80008121844 */
[----:B------:R1:W-:Y:S01]  /*44130*/  LDGSTS.E [R126+-0x5b200], desc[UR4][R22.64], P0 ;  /* 0xa4e00000167e7fae */ /* 0x0003e20008121844 */
[----:B--2---:R-:W-:-:S03]  /*44140*/  IMAD.WIDE R28, R4, 0x4, R240 ;  /* 0x00000004041c7825 */ /* 0x004fc600078e02f0 */
[----:B------:R-:W2:Y:S01]  /*44150*/  LDL.LU.64 R240, [R1+0x10c8] ;  /* 0x0010c80001f07983 */ /* 0x000ea20000300a00 */
[----:B----4-:R-:W-:-:S03]  /*44160*/  IMAD.WIDE R26, R4, 0x4, R232 ;  /* 0x00000004041a7825 */ /* 0x010fc600078e02e8 */
[----:B------:R-:W4:Y:S04]  /*44170*/  LDL.LU.64 R232, [R1+0x10a8] ;  /* 0x0010a80001e87983 */ /* 0x000f280000300a00 */
[----:B------:R3:W-:Y:S01]  /*44180*/  STL.64 [R1+0x1d0], R28 ;  /* 0x0001d01c01007387 */ /* 0x0007e20000100a00 */
[----:B-1----:R-:W-:-:S03]  /*44190*/  IMAD.WIDE R24, R4, 0x4, R130 ;  /* 0x0000000404187825 */ /* 0x002fc600078e0282 */
[----:B------:R-:W4:Y:S04]  /*441a0*/  LDL.LU.64 R132, [R1+0x1088] ;  /* 0x0010880001847983 */ /* 0x000f280000300a00 */
[----:B------:R1:W-:Y:S04]  /*441b0*/  STL.64 [R1+0x1b0], R26 ;  /* 0x0001b01a01007387 */ /* 0x0003e80000100a00 */
[----:B------:R1:W-:Y:S01]  /*441c0*/  STL.64 [R1+0x190], R24 ;  /* 0x0001901801007387 */ /* 0x0003e20000100a00 */
[----:B------:R-:W-:-:S03]  /*441d0*/  IMAD.WIDE R22, R4, 0x4, R246 ;  /* 0x0000000404167825 */ /* 0x000fc600078e02f6 */
[----:B------:R-:W4:Y:S04]  /*441e0*/  LDL.LU.64 R246, [R1+0x1068] ;  /* 0x0010680001f67983 */ /* 0x000f280000300a00 */
[----:B------:R3:W-:Y:S04]  /*441f0*/  LDGSTS.E [R129+-0x5ae00], desc[UR4][R28.64], P0 ;  /* 0xa52000001c817fae */ /* 0x0007e80008121844 */
[----:B------:R1:W-:Y:S04]  /*44200*/  STL.64 [R1+0x170], R22 ;  /* 0x0001701601007387 */ /* 0x0003e80000100a00 */
[----:B------:R1:W-:Y:S04]  /*44210*/  LDGSTS.E [R128+-0x5aa00], desc[UR4][R26.64], P0 ;  /* 0xa56000001a807fae */ /* 0x0003e80008121844 */
[----:B------:R1:W-:Y:S04]  /*44220*/  LDGSTS.E [R127+-0x5a600], desc[UR4][R24.64], P0 ;  /* 0xa5a00000187f7fae */ /* 0x0003e80008121844 */
[----:B------:R1:W-:Y:S01]  /*44230*/  LDGSTS.E [R126+-0x5a200], desc[UR4][R22.64], P0 ;  /* 0xa5e00000167e7fae */ /* 0x0003e20008121844 */
[----:B---3--:R-:W-:-:S03]  /*44240*/  IMAD.WIDE R28, R4, 0x4, R230 ;  /* 0x00000004041c7825 */ /* 0x008fc600078e02e6 */
[----:B------:R-:W3:Y:S04]  /*44250*/  LDL.LU.64 R230, [R1+0x1048] ;  /* 0x0010480001e67983 */ /* 0x000ee80000300a00 */
[----:B------:R-:W3:Y:S01]  /*44260*/  LDL.LU.64 R130, [R1+0x1028] ;  /* 0x0010280001827983 */ /* 0x000ee20000300a00 */
[----:B-1----:R-:W-:-:S03]  /*44270*/  IMAD.WIDE R26, R4, 0x4, R238 ;  /* 0x00000004041a7825 */ /* 0x002fc600078e02ee */
[----:B------:R2:W-:Y:S04]  /*44280*/  STL.64 [R1+0x150], R28 ;  /* 0x0001501c01007387 */ /* 0x0005e80000100a00 */
[----:B------:R-:W3:Y:S01]  /*44290*/  LDL.LU.64 R238, [R1+0x1008] ;  /* 0x0010080001ee7983 */ /* 0x000ee20000300a00 */
[----:B------:R-:W-:-:S03]  /*442a0*/  IMAD.WIDE R24, R4, 0x4, R134 ;  /* 0x0000000404187825 */ /* 0x000fc600078e0286 */
[----:B------:R4:W-:Y:S04]  /*442b0*/  STL.64 [R1+0x130], R26 ;  /* 0x0001301a01007387 */ /* 0x0009e80000100a00 */
[----:B------:R2:W-:Y:S01]  /*442c0*/  LDGSTS.E [R129+-0x59e00], desc[UR4][R28.64], P0 ;  /* 0xa62000001c817fae */ /* 0x0005e20008121844 */
[----:B------:R-:W-:-:S03]  /*442d0*/  IMAD.WIDE R22, R4, 0x4, R248 ;  /* 0x0000000404167825 */ /* 0x000fc600078e02f8 */
[----:B------:R1:W-:Y:S04]  /*442e0*/  STL.64 [R1+0x110], R24 ;  /* 0x0001101801007387 */ /* 0x0003e80000100a00 */
[----:B------:R4:W-:Y:S04]  /*442f0*/  LDGSTS.E [R128+-0x59a00], desc[UR4][R26.64], P0 ;  /* 0xa66000001a807fae */ /* 0x0009e80008121844 */
[----:B------:R1:W-:Y:S04]  /*44300*/  STL.64 [R1+0xf0], R22 ;  /* 0x0000f01601007387 */ /* 0x0003e80000100a00 */
[----:B------:R1:W-:Y:S04]  /*44310*/  LDGSTS.E [R127+-0x59600], desc[UR4][R24.64], P0 ;  /* 0xa6a00000187f7fae */ /* 0x0003e80008121844 */
[----:B------:R-:W3:Y:S04]  /*44320*/  LDL.LU.64 R248, [R1+0xfe8] ;  /* 0x000fe80001f87983 */ /* 0x000ee80000300a00 */
[----:B------:R1:W-:Y:S01]  /*44330*/  LDGSTS.E [R126+-0x59200], desc[UR4][R22.64], P0 ;  /* 0xa6e00000167e7fae */ /* 0x0003e20008121844 */
[----:B--2---:R-:W-:-:S03]  /*44340*/  IMAD.WIDE R28, R4, 0x4, R240 ;  /* 0x00000004041c7825 */ /* 0x004fc600078e02f0 */
[----:B------:R-:W2:Y:S01]  /*44350*/  LDL.LU.64 R240, [R1+0xfc8] ;  /* 0x000fc80001f07983 */ /* 0x000ea20000300a00 */
[----:B----4-:R-:W-:-:S03]  /*44360*/  IMAD.WIDE R26, R4, 0x4, R232 ;  /* 0x00000004041a7825 */ /* 0x010fc600078e02e8 */
[----:B------:R-:W4:Y:S04]  /*44370*/  LDL.LU.64 R232, [R1+0xfa8] ;  /* 0x000fa80001e87983 */ /* 0x000f280000300a00 */
[----:B------:R-:W-:Y:S01]  /*44380*/  STL.64 [R1+0xd0], R28 ;  /* 0x0000d01c01007387 */ /* 0x000fe20000100a00 */
[----:B-1----:R-:W-:-:S03]  /*44390*/  IMAD.WIDE R24, R4, 0x4, R132 ;  /* 0x0000000404187825 */ /* 0x002fc600078e0284 */
[----:B------:R-:W4:Y:S04]  /*443a0*/  LDL.LU.64 R138, [R1+0xf88] ;  /* 0x000f8800018a7983 */ /* 0x000f280000300a00 */
[----:B------:R3:W-:Y:S04]  /*443b0*/  STL.64 [R1+0xb0], R26 ;  /* 0x0000b01a01007387 */ /* 0x0007e80000100a00 */
[----:B------:R-:W-:Y:S01]  /*443c0*/  STL.64 [R1+0x90], R24 ;  /* 0x0000901801007387 */ /* 0x000fe20000100a00 */
[----:B------:R-:W-:-:S03]  /*443d0*/  IMAD.WIDE R22, R4, 0x4, R246 ;  /* 0x0000000404167825 */ /* 0x000fc600078e02f6 */
[----:B------:R-:W4:Y:S04]  /*443e0*/  LDL.LU.64 R246, [R1+0xf68] ;  /* 0x000f680001f67983 */ /* 0x000f280000300a00 */
[----:B------:R-:W-:Y:S04]  /*443f0*/  LDGSTS.E [R129+-0x58e00], desc[UR4][R28.64], P0 ;  /* 0xa72000001c817fae */ /* 0x000fe80008121844 */
[----:B------:R3:W-:Y:S04]  /*44400*/  LDGSTS.E [R128+-0x58a00], desc[UR4][R26.64], P0 ;  /* 0xa76000001a807fae */ /* 0x0007e80008121844 */
[----:B------:R1:W-:Y:S04]  /*44410*/  STL.64 [R1+0x70], R22 ;  /* 0x0000701601007387 */ /* 0x0003e80000100a00 */
[----:B------:R-:W-:Y:S04]  /*44420*/  LDGSTS.E [R127+-0x58600], desc[UR4][R24.64], P0 ;  /* 0xa7a00000187f7fae */ /* 0x000fe80008121844 */
[----:B------:R1:W-:Y:S01]  /*44430*/  LDGSTS.E [R126+-0x58200], desc[UR4][R22.64], P0 ;  /* 0xa7e00000167e7fae */ /* 0x0003e20008121844 */
[----:B---3--:R-:W-:-:S03]  /*44440*/  IMAD.WIDE R26, R4, 0x4, R230 ;  /* 0x00000004041a7825 */ /* 0x008fc600078e02e6 */
[----:B------:R-:W3:Y:S04]  /*44450*/  LDL.LU.64 R230, [R1+0xf48] ;  /* 0x000f480001e67983 */ /* 0x000ee80000300a00 */
[----:B------:R3:W-:Y:S04]  /*44460*/  STL.64 [R1+0x50], R26 ;  /* 0x0000501a01007387 */ /* 0x0007e80000100a00 */
[----:B------:R-:W3:Y:S01]  /*44470*/  LDL.LU.64 R134, [R1+0xf28] ;  /* 0x000f280001867983 */ /* 0x000ee20000300a00 */
[----:B-1----:R-:W-:-:S03]  /*44480*/  IMAD.WIDE R22, R4, 0x4, R238 ;  /* 0x0000000404167825 */ /* 0x002fc600078e02ee */
[----:B------:R-:W3:Y:S01]  /*44490*/  LDL.LU.64 R238, [R1+0xf08] ;  /* 0x000f080001ee7983 */ /* 0x000ee20000300a00 */
[----:B------:R-:W-:-:S03]  /*444a0*/  IMAD.WIDE R24, R4, 0x4, R130 ;  /* 0x0000000404187825 */ /* 0x000fc600078e0282 */
[----:B------:R-:W-:Y:S04]  /*444b0*/  LDGSTS.E [R129+-0x4fe00], desc[UR4][R26.64], P0 ;  /* 0xb02000001a817fae */ /* 0x000fe80008121844 */
[----:B------:R1:W-:Y:S04]  /*444c0*/  STL.64 [R1+0x30], R24 ;  /* 0x0000301801007387 */ /* 0x0003e80000100a00 */
[----:B------:R1:W-:Y:S01]  /*444d0*/  STL.64 [R1+0x10], R22 ;  /* 0x0000101601007387 */ /* 0x0003e20000100a00 */
[----:B------:R-:W-:-:S03]  /*444e0*/  VIADD R133, R3, 0x200000 ;  /* 0x0020000003857836 */ /* 0x000fc60000000000 */
[----:B------:R-:W3:Y:S01]  /*444f0*/  LDL.LU.64 R136, [R1+0xee8] ;  /* 0x000ee80001887983 */ /* 0x000ee20000300a00 */
[----:B------:R-:W-:-:S03]  /*44500*/  VIADD R132, R3, 0x200000 ;  /* 0x0020000003847836 */ /* 0x000fc60000000000 */
[----:B------:R-:W-:Y:S01]  /*44510*/  LDGSTS.E [R128+-0x4fa00], desc[UR4][R24.64], P0 ;  /* 0xb060000018807fae */ /* 0x000fe20008121844 */
[----:B------:R-:W-:-:S03]  /*44520*/  VIADD R131, R3, 0x200000 ;  /* 0x0020000003837836 */ /* 0x000fc60000000000 */
[----:B------:R-:W-:Y:S01]  /*44530*/  LDGSTS.E [R127+-0x4f600], desc[UR4][R22.64], P0 ;  /* 0xb0a00000167f7fae */ /* 0x000fe20008121844 */
[----:B------:R-:W-:-:S03]  /*44540*/  VIADD R130, R3, 0x200000 ;  /* 0x0020000003827836 */ /* 0x000fc60000000000 */
[----:B------:R-:W3:Y:S04]  /*44550*/  LDL.LU.64 R154, [R1+0xec8] ;  /* 0x000ec800019a7983 */ /* 0x000ee80000300a00 */
[----:B------:R-:W3:Y:S01]  /*44560*/  LDL.LU.64 R144, [R1+0xea8] ;  /* 0x000ea80001907983 */ /* 0x000ee20000300a00 */
[----:B------:R-:W-:-:S03]  /*44570*/  IMAD.WIDE R248, R4, 0x4, R248 ;  /* 0x0000000404f87825 */ /* 0x000fc600078e02f8 */
[----:B------:R-:W3:Y:S04]  /*44580*/  LDL.LU.64 R142, [R1+0xe88] ;  /* 0x000e8800018e7983 */ /* 0x000ee80000300a00 */
[----:B------:R1:W-:Y:S01]  /*44590*/  LDGSTS.E [R126+-0x4f200], desc[UR4][R248.64], P0 ;  /* 0xb0e00000f87e7fae */ /* 0x0003e20008121844 */
[----:B--2---:R-:W-:-:S04]  /*445a0*/  IMAD.WIDE R240, R4, 0x4, R240 ;  /* 0x0000000404f07825 */ /* 0x004fc800078e02f0 */
[C---:B----4-:R-:W-:Y:S01]  /*445b0*/  IMAD.WIDE R232, R4.reuse, 0x4, R232 ;  /* 0x0000000404e87825 */ /* 0x050fe200078e02e8 */
[----:B------:R-:W-:Y:S04]  /*445c0*/  LDGSTS.E [R133+-0x4ee00], desc[UR4][R240.64], P0 ;  /* 0xb1200000f0857fae */ /* 0x000fe80008121844 */
[----:B------:R-:W-:Y:S01]  /*445d0*/  LDGSTS.E [R132+-0x4ea00], desc[UR4][R232.64], P0 ;  /* 0xb1600000e8847fae */ /* 0x000fe20008121844 */
[----:B-1----:R-:W-:-:S05]  /*445e0*/  IMAD.WIDE R126, R4, 0x4, R138 ;  /* 0x00000004047e7825 */ /* 0x002fca00078e028a */
[----:B------:R-:W-:Y:S01]  /*445f0*/  LDGSTS.E [R131+-0x4e600], desc[UR4][R126.64], P0 ;  /* 0xb1a000007e837fae */ /* 0x000fe20008121844 */
[----:B------:R-:W-:-:S03]  /*44600*/  IMAD.WIDE R128, R4, 0x4, R246 ;  /* 0x0000000404807825 */ /* 0x000fc600078e02f6 */
[----:B------:R-:W2:Y:S04]  /*44610*/  LDL.LU.64 R246, [R1+0xe68] ;  /* 0x000e680001f67983 */ /* 0x000ea80000300a00 */
[----:B------:R3:W-:Y:S04]  /*44620*/  LDGSTS.E [R130+-0x4e200], desc[UR4][R128.64], P0 ;  /* 0xb1e0000080827fae */ /* 0x0007e80008121844 */
[----:B------:R-:W4:Y:S01]  /*44630*/  LDL.LU.64 R150, [R1+0xe48] ;  /* 0x000e480001967983 */ /* 0x000f220000300a00 */
[----:B---3--:R-:W-:-:S03]  /*44640*/  IMAD.WIDE R130, R4, 0x4, R230 ;  /* 0x0000000404827825 */ /* 0x008fc600078e02e6 */
[----:B------:R-:W3:Y:S01]  /*44650*/  LDL.LU.64 R230, [R1+0xe28] ;  /* 0x000e280001e67983 */ /* 0x000ee20000300a00 */
[----:B------:R-:W-:-:S04]  /*44660*/  IMAD.WIDE R132, R4, 0x4, R134 ;  /* 0x0000000404847825 */ /* 0x000fc800078e0286 */
[----:B------:R-:W-:Y:S02]  /*44670*/  IMAD.WIDE R134, R4, 0x4, R238 ;  /* 0x0000000404867825 */ /* 0x000fe400078e02ee */
[----:B------:R-:W4:Y:S02]  /*44680*/  LDL.LU.64 R238, [R1+0xe08] ;  /* 0x000e080001ee7983 */ /* 0x000f240000300a00 */
[C---:B------:R-:W-:Y:S01]  /*44690*/  VIADD R141, R3.reuse, 0x200000 ;  /* 0x00200000038d7836 */ /* 0x040fe20000000000 */
[C---:B------:R-:W-:Y:S01]  /*446a0*/  IADD3 R139, R3.reuse, 0x200000, RZ ;  /* 0x00200000038b7810 */ /* 0x040fe20007ffe0ff */
[C---:B------:R-:W-:Y:S01]  /*446b0*/  VIADD R140, R3.reuse, 0x200000 ;  /* 0x00200000038c7836 */ /* 0x040fe20000000000 */
[----:B------:R-:W4:Y:S01]  /*446c0*/  LDL.LU.64 R152, [R1+0xde8] ;  /* 0x000de80001987983 */ /* 0x000f220000300a00 */
[----:B------:R-:W-:-:S03]  /*446d0*/  VIADD R138, R3, 0x200000 ;  /* 0x00200000038a7836 */ /* 0x000fc60000000000 */
[----:B------:R-:W-:Y:S01]  /*446e0*/  LDGSTS.E [R141+-0x4de00], desc[UR4][R130.64], P0 ;  /* 0xb2200000828d7fae */ /* 0x000fe20008121844 */
[----:B------:R-:W-:-:S03]  /*446f0*/  VIADD R149, R3, 0x200000 ;  /* 0x0020000003957836 */ /* 0x000fc60000000000 */
[----:B------:R1:W-:Y:S01]  /*44700*/  LDGSTS.E [R140+-0x4da00], desc[UR4][R132.64], P0 ;  /* 0xb2600000848c7fae */ /* 0x0003e20008121844 */
[----:B------:R-:W-:-:S03]  /*44710*/  IMAD.WIDE R136, R4, 0x4, R136 ;  /* 0x0000000404887825 */ /* 0x000fc600078e0288 */
[----:B------:R-:W-:Y:S01]  /*44720*/  LDGSTS.E [R139+-0x4d600], desc[UR4][R134.64], P0 ;  /* 0xb2a00000868b7fae */ /* 0x000fe20008121844 */
[----:B------:R-:W-:-:S03]  /*44730*/  VIADD R148, R3, 0x200000 ;  /* 0x0020000003947836 */ /* 0x000fc60000000000 */
[----:B------:R1:W-:Y:S04]  /*44740*/  LDGSTS.E [R138+-0x4d200], desc[UR4][R136.64], P0 ;  /* 0xb2e00000888a7fae */ /* 0x0003e80008121844 */
[----:B------:R-:W4:Y:S01]  /*44750*/  LDL.LU.64 R170, [R1+0xdc8] ;  /* 0x000dc80001aa7983 */ /* 0x000f220000300a00 */
[----:B------:R-:W-:-:S03]  /*44760*/  VIADD R147, R3, 0x200000 ;  /* 0x0020000003937836 */ /* 0x000fc60000000000 */
[----:B------:R-:W4:Y:S01]  /*44770*/  LDL.LU.64 R160, [R1+0xda8] ;  /* 0x000da80001a07983 */ /* 0x000f220000300a00 */
[----:B-1----:R-:W-:-:S03]  /*44780*/  IMAD.WIDE R140, R4, 0x4, R144 ;  /* 0x00000004048c7825 */ /* 0x002fc600078e0290 */
[----:B------:R-:W4:Y:S01]  /*44790*/  LDL.LU.64 R158, [R1+0xd88] ;  /* 0x000d8800019e7983 */ /* 0x000f220000300a00 */
[----:B------:R-:W-:-:S04]  /*447a0*/  IMAD.WIDE R138, R4, 0x4, R154 ;  /* 0x00000004048a7825 */ /* 0x000fc800078e029a */
[C---:B------:R-:W-:Y:S01]  /*447b0*/  IMAD.WIDE R142, R4.reuse, 0x4, R142 ;  /* 0x00000004048e7825 */ /* 0x040fe200078e028e */
[----:B------:R-:W-:Y:S03]  /*447c0*/  LDGSTS.E [R149+-0x4ce00], desc[UR4][R138.64], P0 ;  /* 0xb32000008a957fae */ /* 0x000fe60008121844 */
[----:B------:R-:W-:Y:S01]  /*447d0*/  VIADD R146, R3, 0x200000 ;  /* 0x0020000003927836 */ /* 0x000fe20000000000 */
[----:B------:R3:W-:Y:S04]  /*447e0*/  LDGSTS.E [R148+-0x4ca00], desc[UR4][R140.64], P0 ;  /* 0xb36000008c947fae */ /* 0x0007e80008121844 */
[----:B------:R-:W-:Y:S01]  /*447f0*/  LDGSTS.E [R147+-0x4c600], desc[UR4][R142.64], P0 ;  /* 0xb3a000008e937fae */ /* 0x000fe20008121844 */
[----:B--2---:R-:W-:-:S03]  /*44800*/  IMAD.WIDE R144, R4, 0x4, R246 ;  /* 0x0000000404907825 */ /* 0x004fc600078e02f6 */
[----:B------:R-:W2:Y:S04]  /*44810*/  LDL.LU.64 R246, [R1+0xd68] ;  /* 0x000d680001f67983 */ /* 0x000ea80000300a00 */
[----:B------:R-:W2:Y:S04]  /*44820*/  LDL.LU.64 R168, [R1+0xd48] ;  /* 0x000d480001a87983 */ /* 0x000ea80000300a00 */
[----:B------:R-:W2:Y:S04]  /*44830*/  LDL.LU.64 R166, [R1+0xd28] ;  /* 0x000d280001a67983 */ /* 0x000ea80000300a00 */
[----:B------:R4:W-:Y:S01]  /*44840*/  LDGSTS.E [R146+-0x4c200], desc[UR4][R144.64], P0 ;  /* 0xb3e0000090927fae */ /* 0x0009e20008121844 */
[----:B---3--:R-:W-:-:S03]  /*44850*/  IMAD.WIDE R148, R4, 0x4, R230 ;  /* 0x0000000404947825 */ /* 0x008fc600078e02e6 */
[----:B------:R-:W3:Y:S01]  /*44860*/  LDL.LU.64 R230, [R1+0xd08] ;  /* 0x000d080001e67983 */ /* 0x000ee20000300a00 */
[----:B----4-:R-:W-:-:S04]  /*44870*/  IMAD.WIDE R146, R4, 0x4, R150 ;  /* 0x0000000404927825 */ /* 0x010fc800078e0296 */
[C---:B------:R-:W-:Y:S02]  /*44880*/  IMAD.WIDE R150, R4.reuse, 0x4, R238 ;  /* 0x0000000404967825 */ /* 0x040fe400078e02ee */
[----:B------:R-:W4:Y:S02]  /*44890*/  LDL.LU.64 R238, [R1+0xce8] ;  /* 0x000ce80001ee7983 */ /* 0x000f240000300a00 */
[C---:B------:R-:W-:Y:S02]  /*448a0*/  VIADD R157, R3.reuse, 0x200000 ;  /* 0x00200000039d7836 */ /* 0x040fe40000000000 */
[C---:B------:R-:W-:Y:S01]  /*448b0*/  VIADD R156, R3.reuse, 0x200000 ;  /* 0x00200000039c7836 */ /* 0x040fe20000000000 */
[----:B------:R-:W4:Y:S01]  /*448c0*/  LDL.LU.64 R184, [R1+0xcc8] ;  /* 0x000cc80001b87983 */ /* 0x000f220000300a00 */
[C---:B------:R-:W-:Y:S02]  /*448d0*/  VIADD R155, R3.reuse, 0x200000 ;  /* 0x00200000039b7836 */ /* 0x040fe40000000000 */
[----:B------:R-:W-:Y:S01]  /*448e0*/  VIADD R154, R3, 0x200000 ;  /* 0x00200000039a7836 */ /* 0x000fe20000000000 */
[----:B------:R-:W-:Y:S01]  /*448f0*/  LDGSTS.E [R157+-0x4be00], desc[UR4][R146.64], P0 ;  /* 0xb4200000929d7fae */ /* 0x000fe20008121844 */
[----:B------:R-:W-:-:S03]  /*44900*/  IMAD.WIDE R152, R4, 0x4, R152 ;  /* 0x0000000404987825 */ /* 0x000fc600078e0298 */
[----:B------:R1:W-:Y:S01]  /*44910*/  LDGSTS.E [R156+-0x4ba00], desc[UR4][R148.64], P0 ;  /* 0xb4600000949c7fae */ /* 0x0003e20008121844 */
[----:B------:R-:W-:-:S03]  /*44920*/  VIADD R165, R3, 0x200000 ;  /* 0x0020000003a57836 */ /* 0x000fc60000000000 */
[----:B------:R-:W-:Y:S01]  /*44930*/  LDGSTS.E [R155+-0x4b600], desc[UR4][R150.64], P0 ;  /* 0xb4a00000969b7fae */ /* 0x000fe20008121844 */
[----:B------:R-:W-:-:S03]  /*44940*/  VIADD R164, R3, 0x200000 ;  /* 0x0020000003a47836 */ /* 0x000fc60000000000 */
[----:B------:R1:W-:Y:S01]  /*44950*/  LDGSTS.E [R154+-0x4b200], desc[UR4][R152.64], P0 ;  /* 0xb4e00000989a7fae */ /* 0x0003e20008121844 */
[----:B------:R-:W-:-:S03]  /*44960*/  VIADD R163, R3, 0x200000 ;  /* 0x0020000003a37836 */ /* 0x000fc60000000000 */
[----:B------:R-:W4:Y:S01]  /*44970*/  LDL.LU.64 R182, [R1+0xca8] ;  /* 0x000ca80001b67983 */ /* 0x000f220000300a00 */
[----:B-1----:R-:W-:-:S03]  /*44980*/  IMAD.WIDE R156, R4, 0x4, R160 ;  /* 0x00000004049c7825 */ /* 0x002fc600078e02a0 */
[----:B------:R-:W4:Y:S01]  /*44990*/  LDL.LU.64 R174, [R1+0xc70] ;  /* 0x000c700001ae7983 */ /* 0x000f220000300a00 */
[----:B------:R-:W-:-:S03]  /*449a0*/  IMAD.WIDE R154, R4, 0x4, R170 ;  /* 0x00000004049a7825 */ /* 0x000fc600078e02aa */
[----:B------:R-:W4:Y:S01]  /*449b0*/  LDL.LU.64 R176, [R1+0xc60] ;  /* 0x000c600001b07983 */ /* 0x000f220000300a00 */
[----:B------:R-:W-:-:S03]  /*449c0*/  IMAD.WIDE R158, R4, 0x4, R158 ;  /* 0x00000004049e7825 */ /* 0x000fc600078e029e */
[----:B------:R-:W-:Y:S01]  /*449d0*/  LDGSTS.E [R165+-0x4ae00], desc[UR4][R154.64], P0 ;  /* 0xb52000009aa57fae */ /* 0x000fe20008121844 */
[----:B------:R-:W-:-:S03]  /*449e0*/  VIADD R162, R3, 0x200000 ;  /* 0x0020000003a27836 */ /* 0x000fc60000000000 */
[----:B------:R1:W-:Y:S04]  /*449f0*/  LDGSTS.E [R164+-0x4aa00], desc[UR4][R156.64], P0 ;  /* 0xb56000009ca47fae */ /* 0x0003e80008121844 */
[----:B------:R-:W-:Y:S01]  /*44a00*/  LDGSTS.E [R163+-0x4a600], desc[UR4][R158.64], P0 ;  /* 0xb5a000009ea37fae */ /* 0x000fe20008121844 */
[----:B--2---:R-:W-:-:S03]  /*44a10*/  IMAD.WIDE R160, R4, 0x4, R246 ;  /* 0x0000000404a07825 */ /* 0x004fc600078e02f6 */
[----:B------:R-:W2:Y:S04]  /*44a20*/  LDL.LU.64 R246, [R1+0x1440] ;  /* 0x0014400001f67983 */ /* 0x000ea80000300a00 */
[----:B------:R3:W-:Y:S01]  /*44a30*/  LDGSTS.E [R162+-0x4a200], desc[UR4][R160.64], P0 ;  /* 0xb5e00000a0a27fae */ /* 0x0007e20008121844 */
[----:B-1----:R-:W-:-:S04]  /*44a40*/  IMAD.WIDE R164, R4, 0x4, R166 ;  /* 0x0000000404a47825 */ /* 0x002fc800078e02a6 */
[----:B---3--:R-:W-:-:S04]  /*44a50*/  IMAD.WIDE R162, R4, 0x4, R168 ;  /* 0x0000000404a27825 */ /* 0x008fc800078e02a8 */
[C---:B------:R-:W-:Y:S02]  /*44a60*/  IMAD.WIDE R166, R4.reuse, 0x4, R230 ;  /* 0x0000000404a67825 */ /* 0x040fe400078e02e6 */
[----:B------:R-:W3:Y:S02]  /*44a70*/  LDL.LU.64 R230, [R1+0x1420] ;  /* 0x0014200001e67983 */ /* 0x000ee40000300a00 */
[----:B----4-:R-:W-:Y:S02]  /*44a80*/  IMAD.WIDE R168, R4, 0x4, R238 ;  /* 0x0000000404a87825 */ /* 0x010fe400078e02ee */
[----:B------:R-:W4:Y:S02]  /*44a90*/  LDL.LU.64 R238, [R1+0x1400] ;  /* 0x0014000001ee7983 */ /* 0x000f240000300a00 */
[C---:B------:R-:W-:Y:S02]  /*44aa0*/  VIADD R173, R3.reuse, 0x200000 ;  /* 0x0020000003ad7836 */ /* 0x040fe40000000000 */
[C---:B------:R-:W-:Y:S01]  /*44ab0*/  VIADD R172, R3.reuse, 0x200000 ;  /* 0x0020000003ac7836 */ /* 0x040fe20000000000 */
[----:B------:R-:W4:Y:S01]  /*44ac0*/  LDL.LU.64 R188, [R1+0x13e0] ;  /* 0x0013e00001bc7983 */ /* 0x000f220000300a00 */
[C---:B------:R-:W-:Y:S01]  /*44ad0*/  IADD3 R171, R3.reuse, 0x200000, RZ ;  /* 0x0020000003ab7810 */ /* 0x040fe20007ffe0ff */
[----:B------:R-:W-:-:S02]  /*44ae0*/  VIADD R170, R3, 0x200000 ;  /* 0x0020000003aa7836 */ /* 0x000fc40000000000 */
[----:B------:R-:W-:Y:S04]  /*44af0*/  LDGSTS.E [R173+-0x49e00], desc[UR4][R162.64], P0 ;  /* 0xb6200000a2ad7fae */ /* 0x000fe80008121844 */
[----:B------:R-:W4:Y:S04]  /*44b00*/  LDL.LU.64 R186, [R1+0x13c0] ;  /* 0x0013c00001ba7983 */ /* 0x000f280000300a00 */
[----:B------:R1:W-:Y:S04]  /*44b10*/  LDGSTS.E [R172+-0x49a00], desc[UR4][R164.64], P0 ;  /* 0xb6600000a4ac7fae */ /* 0x0003e80008121844 */
[----:B------:R-:W4:Y:S04]  /*44b20*/  LDL.LU.64 R194, [R1+0x13a0] ;  /* 0x0013a00001c27983 */ /* 0x000f280000300a00 */
[----:B------:R-:W4:Y:S01]  /*44b30*/  LDL.LU.64 R192, [R1+0x1380] ;  /* 0x0013800001c07983 */ /* 0x000f220000300a00 */
[----:B-1----:R-:W-:-:S03]  /*44b40*/  IMAD.WIDE R172, R4, 0x4, R182 ;  /* 0x0000000404ac7825 */ /* 0x002fc600078e02b6 */
[----:B------:R-:W-:Y:S04]  /*44b50*/  LDGSTS.E [R171+-0x49600], desc[UR4][R166.64], P0 ;  /* 0xb6a00000a6ab7fae */ /* 0x000fe80008121844 */
[----:B------:R-:W4:Y:S04]  /*44b60*/  LDL.LU.64 R182, [R1+0x1360] ;  /* 0x0013600001b67983 */ /* 0x000f280000300a00 */
[----:B------:R1:W-:Y:S02]  /*44b70*/  LDGSTS.E [R170+-0x49200], desc[UR4][R168.64], P0 ;  /* 0xb6e00000a8aa7fae */ /* 0x0003e40008121844 */
[----:B-1----:R-:W-:-:S04]  /*44b80*/  IMAD.WIDE R170, R4, 0x4, R184 ;  /* 0x0000000404aa7825 */ /* 0x002fc800078e02b8 */
[C---:B--2---:R-:W-:Y:S02]  /*44b90*/  IMAD.WIDE R28, R4.reuse, 0x4, R246 ;  /* 0x00000004041c7825 */ /* 0x044fe400078e02f6 */
[----:B------:R-:W2:Y:S04]  /*44ba0*/  LDL.LU.64 R246, [R1+0x1340] ;  /* 0x0013400001f67983 */ /* 0x000ea80000300a00 */
[----:B------:R1:W-:Y:S04]  /*44bb0*/  STL.64 [R1+0x448], R28 ;  /* 0x0004481c01007387 */ /* 0x0003e80000100a00 */
[----:B------:R-:W2:Y:S01]  /*44bc0*/  LDL.LU.64 R184, [R1+0x1320] ;  /* 0x0013200001b87983 */ /* 0x000ea20000300a00 */
[----:B---3--:R-:W-:-:S03]  /*44bd0*/  IMAD.WIDE R26, R4, 0x4, R230 ;  /* 0x00000004041a7825 */ /* 0x008fc600078e02e6 */
[----:B------:R-:W3:Y:S04]  /*44be0*/  LDL.LU.64 R230, [R1+0x1300] ;  /* 0x0013000001e67983 */ /* 0x000ee80000300a00 */
[----:B------:R1:W-:Y:S01]  /*44bf0*/  STL.64 [R1+0x428], R26 ;  /* 0x0004281a01007387 */ /* 0x0003e20000100a00 */
[----:B----4-:R-:W-:-:S03]  /*44c00*/  IMAD.WIDE R24, R4, 0x4, R238 ;  /* 0x0000000404187825 */ /* 0x010fc600078e02ee */
[----:B------:R-:W4:Y:S01]  /*44c10*/  LDL.LU.64 R238, [R1+0x12e0] ;  /* 0x0012e00001ee7983 */ /* 0x000f220000300a00 */
[C---:B------:R-:W-:Y:S02]  /*44c20*/  VIADD R181, R3.reuse, 0x200000 ;  /* 0x0020000003b57836 */ /* 0x040fe40000000000 */
[C---:B------:R-:W-:Y:S02]  /*44c30*/  VIADD R180, R3.reuse, 0x200000 ;  /* 0x0020000003b47836 */ /* 0x040fe40000000000 */
[----:B------:R-:W-:Y:S01]  /*44c40*/  VIADD R179, R3, 0x200000 ;  /* 0x0020000003b37836 */ /* 0x000fe20000000000 */
[----:B------:R1:W-:Y:S01]  /*44c50*/  LDGSTS.E [R181+-0x48e00], desc[UR4][R170.64], P0 ;  /* 0xb7200000aab57fae */ /* 0x0003e20008121844 */
[----:B------:R-:W-:-:S03]  /*44c60*/  IMAD.WIDE R174, R4, 0x4, R174 ;  /* 0x0000000404ae7825 */ /* 0x000fc600078e02ae */
[----:B------:R1:W-:Y:S01]  /*44c70*/  LDGSTS.E [R180+-0x48a00], desc[UR4][R172.64], P0 ;  /* 0xb7600000acb47fae */ /* 0x0003e20008121844 */
[----:B------:R-:W-:Y:S02]  /*44c80*/  VIADD R178, R3, 0x200000 ;  /* 0x0020000003b27836 */ /* 0x000fe40000000000 */
[----:B------:R-:W-:Y:S01]  /*44c90*/  IMAD.WIDE R176, R4, 0x4, R176 ;  /* 0x0000000404b07825 */ /* 0x000fe200078e02b0 */
[----:B------:R1:W-:Y:S03]  /*44ca0*/  LDGSTS.E [R179+-0x48600], desc[UR4][R174.64], P0 ;  /* 0xb7a00000aeb37fae */ /* 0x0003e60008121844 */
[----:B-1----:R-:W-:Y:S01]  /*44cb0*/  VIADD R181, R0, 0x200000 ;  /* 0x0020000000b57836 */ /* 0x002fe20000000000 */
[----:B------:R1:W-:Y:S01]  /*44cc0*/  LDGSTS.E [R178+-0x48200], desc[UR4][R176.64], P0 ;  /* 0xb7e00000b0b27fae */ /* 0x0003e20008121844 */
[----:B------:R-:W-:-:S03]  /*44cd0*/  IMAD.WIDE R22, R4, 0x4, R188 ;  /* 0x0000000404167825 */ /* 0x000fc600078e02bc */
[----:B------:R1:W-:Y:S01]  /*44ce0*/  LDGSTS.E [R181+-0x5fd00], desc[UR4][R28.64], P0 ;  /* 0xa03000001cb57fae */ /* 0x0003e20008121844 */
[C---:B------:R-:W-:Y:S02]  /*44cf0*/  VIADD R180, R0.reuse, 0x200000 ;  /* 0x0020000000b47836 */ /* 0x040fe40000000000 */
[C---:B------:R-:W-:Y:S01]  /*44d00*/  VIADD R179, R0.reuse, 0x200000 ;  /* 0x0020000000b37836 */ /* 0x040fe20000000000 */
[----:B------:R1:W-:Y:S02]  /*44d10*/  STL.64 [R1+0x408], R24 ;  /* 0x0004081801007387 */ /* 0x0003e40000100a00 */
[----:B-1----:R-:W-:Y:S02]  /*44d20*/  VIADD R178, R0, 0x200000 ;  /* 0x0020000000b27836 */ /* 0x002fe40000000000 */
[----:B------:R1:W-:Y:S01]  /*44d30*/  LDGSTS.E [R180+-0x5f900], desc[UR4][R26.64], P0 ;  /* 0xa07000001ab47fae */ /* 0x0003e20008121844 */
[----:B------:R-:W-:-:S03]  /*44d40*/  IMAD.WIDE R28, R4, 0x4, R186 ;  /* 0x00000004041c7825 */ /* 0x000fc600078e02ba */
[----:B------:R1:W-:Y:S04]  /*44d50*/  LDGSTS.E [R179+-0x5f500], desc[UR4][R24.64], P0 ;  /* 0xa0b0000018b37fae */ /* 0x0003e80008121844 */
[----:B------:R1:W-:Y:S02]  /*44d60*/  STL.64 [R1+0x3e8], R22 ;  /* 0x0003e81601007387 */ /* 0x0003e40000100a00 */
[C---:B-1----:R-:W-:Y:S02]  /*44d70*/  IMAD.WIDE R26, R4.reuse, 0x4, R194 ;  /* 0x00000004041a7825 */ /* 0x042fe400078e02c2 */
[----:B------:R1:W-:Y:S02]  /*44d80*/  LDGSTS.E [R178+-0x5f100], desc[UR4][R22.64], P0 ;  /* 0xa0f0000016b27fae */ /* 0x0003e40008121844 */
[----:B------:R-:W-:-:S02]  /*44d90*/  IMAD.WIDE R24, R4, 0x4, R192 ;  /* 0x0000000404187825 */ /* 0x000fc400078e02c0 */
[----:B------:R-:W4:Y:S04]  /*44da0*/  LDL.LU.64 R190, [R1+0x12c0] ;  /* 0x0012c00001be7983 */ /* 0x000f280000300a00 */
[----:B------:R-:W4:Y:S01]  /*44db0*/  LDL.LU.64 R188, [R1+0x12a0] ;  /* 0x0012a00001bc7983 */ /* 0x000f220000300a00 */
[----:B-1----:R-:W-:-:S03]  /*44dc0*/  IMAD.WIDE R22, R4, 0x4, R182 ;  /* 0x0000000404167825 */ /* 0x002fc600078e02b6 */
[----:B------:R-:W4:Y:S04]  /*44dd0*/  LDL.LU.64 R186, [R1+0x1280] ;  /* 0x0012800001ba7983 */ /* 0x000f280000300a00 */
[----:B------:R2:W-:Y:S04]  /*44de0*/  STL.64 [R1+0x3c8], R28 ;  /* 0x0003c81c01007387 */ /* 0x0005e80000100a00 */
[----:B------:R2:W-:Y:S04]  /*44df0*/  LDGSTS.E [R181+-0x5ed00], desc[UR4][R28.64], P0 ;  /* 0xa13000001cb57fae */ /* 0x0005e80008121844 */
[----:B------:R1:W-:Y:S04]  /*44e00*/  STL.64 [R1+0x3a8], R26 ;  /* 0x0003a81a01007387 */ /* 0x0003e80000100a00 */
[----:B------:R1:W-:Y:S04]  /*44e10*/  LDGSTS.E [R180+-0x5e900], desc[UR4][R26.64], P0 ;  /* 0xa17000001ab47fae */ /* 0x0003e80008121844 */
[----:B------:R3:W-:Y:S04]  /*44e20*/  STL.64 [R1+0x388], R24 ;  /* 0x0003881801007387 */ /* 0x0007e80000100a00 */
[----:B------:R3:W-:Y:S04]  /*44e30*/  LDGSTS.E [R179+-0x5e500], desc[UR4][R24.64], P0 ;  /* 0xa1b0000018b37fae */ /* 0x0007e80008121844 */
[----:B------:R4:W-:Y:S04]  /*44e40*/  STL.64 [R1+0x368], R22 ;  /* 0x0003681601007387 */ /* 0x0009e80000100a00 */
[----:B------:R-:W4:Y:S04]  /*44e50*/  LDL.LU.64 R182, [R1+0x1260] ;  /* 0x0012600001b67983 */ /* 0x000f280000300a00 */
[----:B------:R4:W-:Y:S01]  /*44e60*/  LDGSTS.E [R178+-0x5e100], desc[UR4][R22.64], P0 ;  /* 0xa1f0000016b27fae */ /* 0x0009e20008121844 */
[----:B--2---:R-:W-:-:S03]  /*44e70*/  IMAD.WIDE R28, R4, 0x4, R246 ;  /* 0x00000004041c7825 */ /* 0x004fc600078e02f6 */
[----:B------:R-:W2:Y:S01]  /*44e80*/  LDL.LU.64 R246, [R1+0x1240] ;  /* 0x0012400001f67983 */ /* 0x000ea20000300a00 */
[----:B-1----:R-:W-:-:S03]  /*44e90*/  IMAD.WIDE R26, R4, 0x4, R184 ;  /* 0x00000004041a7825 */ /* 0x002fc600078e02b8 */
[----:B------:R1:W-:Y:S04]  /*44ea0*/  STL.64 [R1+0x348], R28 ;  /* 0x0003481c01007387 */ /* 0x0003e80000100a00 */
[----:B------:R1:W-:Y:S04]  /*44eb0*/  STL.64 [R1+0x328], R26 ;  /* 0x0003281a01007387 */ /* 0x0003e80000100a00 */
[----:B------:R-:W2:Y:S04]  /*44ec0*/  LDL.LU.64 R184, [R1+0x1220] ;  /* 0x0012200001b87983 */ /* 0x000ea80000300a00 */
[----:B------:R1:W-:Y:S01]  /*44ed0*/  LDGSTS.E [R181+-0x5dd00], desc[UR4][R28.64], P0 ;  /* 0xa23000001cb57fae */ /* 0x0003e20008121844 */
[----:B---3--:R-:W-:-:S03]  /*44ee0*/  IMAD.WIDE R24, R4, 0x4, R230 ;  /* 0x0000000404187825 */ /* 0x008fc600078e02e6 */
[----:B------:R3:W-:Y:S04]  /*44ef0*/  LDGSTS.E [R180+-0x5d900], desc[UR4][R26.64], P0 ;  /* 0xa27000001ab47fae */ /* 0x0007e80008121844 */
[----:B------:R3:W-:Y:S04]  /*44f00*/  STL.64 [R1+0x308], R24 ;  /* 0x0003081801007387 */ /* 0x0007e80000100a00 */
[----:B------:R-:W2:Y:S01]  /*44f10*/  LDL.LU.64 R230, [R1+0x1200] ;  /* 0x0012000001e67983 */ /* 0x000ea20000300a00 */
[----:B----4-:R-:W-:-:S03]  /*44f20*/  IMAD.WIDE R22, R4, 0x4, R238 ;  /* 0x0000000404167825 */ /* 0x010fc600078e02ee */
[----:B------:R4:W-:Y:S04]  /*44f30*/  LDGSTS.E [R179+-0x5d500], desc[UR4][R24.64], P0 ;  /* 0xa2b0000018b37fae */ /* 0x0009e80008121844 */
[----:B------:R4:W-:Y:S04]  /*44f40*/  STL.64 [R1+0x2e8], R22 ;  /* 0x0002e81601007387 */ /* 0x0009e80000100a00 */
[----:B------:R-:W2:Y:S04]  /*44f50*/  LDL.LU.64 R238, [R1+0x11e0] ;  /* 0x0011e00001ee7983 */ /* 0x000ea80000300a00 */
[----:B------:R-:W2:Y:S04]  /*44f60*/  LDL.LU.64 R196, [R1+0x11c0] ;  /* 0x0011c00001c47983 */ /* 0x000ea80000300a00 */
[----:B------:R4:W-:Y:S01]  /*44f70*/  LDGSTS.E [R178+-0x5d100], desc[UR4][R22.64], P0 ;  /* 0xa2f0000016b27fae */ /* 0x0009e20008121844 */
[----:B-1----:R-:W-:-:S04]  /*44f80*/  IMAD.WIDE R28, R4, 0x4, R190 ;  /* 0x00000004041c7825 */ /* 0x002fc800078e02be */
[C---:B---3--:R-:W-:Y:S01]  /*44f90*/  IMAD.WIDE R26, R4.reuse, 0x4, R188 ;  /* 0x00000004041a7825 */ /* 0x048fe200078e02bc */
[----:B------:R2:W-:Y:S03]  /*44fa0*/  STL.64 [R1+0x2c8], R28 ;  /* 0x0002c81c01007387 */ /* 0x0005e60000100a00 */
[C---:B----4-:R-:W-:Y:S01]  /*44fb0*/  IMAD.WIDE R24, R4.reuse, 0x4, R186 ;  /* 0x0000000404187825 */ /* 0x050fe200078e02ba */
[----:B------:R-:W3:Y:S04]  /*44fc0*/  LDL.LU.64 R194, [R1+0x11a0] ;  /* 0x0011a00001c27983 */ /* 0x000ee80000300a00 */
[----:B------:R1:W-:Y:S04]  /*44fd0*/  STL.64 [R1+0x2a8], R26 ;  /* 0x0002a81a01007387 */ /* 0x0003e80000100a00 */
[----:B------:R-:W4:Y:S04]  /*44fe0*/  LDL.LU.64 R192, [R1+0x1180] ;  /* 0x0011800001c07983 */ /* 0x000f280000300a00 */
[----:B------:R1:W-:Y:S04]  /*44ff0*/  STL.64 [R1+0x288], R24 ;  /* 0x0002881801007387 */ /* 0x0003e80000100a00 */
[----:B------:R2:W-:Y:S04]  /*45000*/  LDGSTS.E [R181+-0x5cd00], desc[UR4][R28.64], P0 ;  /* 0xa33000001cb57fae */ /* 0x0005e80008121844 */
[----:B------:R1:W-:Y:S04]  /*45010*/  LDGSTS.E [R180+-0x5c900], desc[UR4][R26.64], P0 ;  /* 0xa37000001ab47fae */ /* 0x0003e80008121844 */
[----:B------:R1:W-:Y:S01]  /*45020*/  LDGSTS.E [R179+-0x5c500], desc[UR4][R24.64], P0 ;  /* 0xa3b0000018b37fae */ /* 0x0003e20008121844 */
[----:B------:R-:W-:-:S03]  /*45030*/  IMAD.WIDE R22, R4, 0x4, R182 ;  /* 0x0000000404167825 */ /* 0x000fc600078e02b6 */
[----:B------:R-:W4:Y:S04]  /*45040*/  LDL.LU.64 R182, [R1+0x1160] ;  /* 0x0011600001b67983 */ /* 0x000f280000300a00 */
[----:B------:R1:W-:Y:S04]  /*45050*/  STL.64 [R1+0x268], R22 ;  /* 0x0002681601007387 */ /* 0x0003e80000100a00 */
[----:B------:R-:W4:Y:S04]  /*45060*/  LDL.LU.64 R190, [R1+0x1140] ;  /* 0x0011400001be7983 */ /* 0x000f280000300a00 */
[----:B------:R1:W-:Y:S04]  /*45070*/  LDGSTS.E [R178+-0x5c100], desc[UR4][R22.64], P0 ;  /* 0xa3f0000016b27fae */ /* 0x0003e80008121844 */
[----:B------:R-:W4:Y:S01]  /*45080*/  LDL.LU.64 R188, [R1+0x1120] ;  /* 0x0011200001bc7983 */ /* 0x000f220000300a00 */
[----:B--2---:R-:W-:-:S03]  /*45090*/  IMAD.WIDE R28, R4, 0x4, R246 ;  /* 0x00000004041c7825 */ /* 0x004fc600078e02f6 */
[----:B------:R-:W2:Y:S04]  /*450a0*/  LDL.LU.64 R246, [R1+0x1100] ;  /* 0x0011000001f67983 */ /* 0x000ea80000300a00 */
[----:B------:R1:W-:Y:S04]  /*450b0*/  STL.64 [R1+0x248], R28 ;  /* 0x0002481c01007387 */ /* 0x0003e80000100a00 */
[----:B------:R1:W-:Y:S02]  /*450c0*/  LDGSTS.E [R181+-0x5bd00], desc[UR4][R28.64], P0 ;  /* 0xa43000001cb57fae */ /* 0x0003e40008121844 */
[----:B-1----:R-:W-:-:S05]  /*450d0*/  IMAD.WIDE R26, R4, 0x4, R184 ;  /* 0x00000004041a7825 */ /* 0x002fca00078e02b8 */
[----:B------:R3:W-:Y:S04]  /*450e0*/  STL.64 [R1+0x228], R26 ;  /* 0x0002281a01007387 */ /* 0x0007e80000100a00 */
[----:B------:R-:W2:Y:S04]  /*450f0*/  LDL.LU.64 R186, [R1+0x10e0] ;  /* 0x0010e00001ba7983 */ /* 0x000ea80000300a00 */
[----:B------:R3:W-:Y:S01]  /*45100*/  LDGSTS.E [R180+-0x5b900], desc[UR4][R26.64], P0 ;  /* 0xa47000001ab47fae */ /* 0x0007e20008121844 */
[----:B------:R-:W-:-:S05]  /*45110*/  IMAD.WIDE R24, R4, 0x4, R230 ;  /* 0x0000000404187825 */ /* 0x000fca00078e02e6 */
[----:B------:R4:W-:Y:S04]  /*45120*/  STL.64 [R1+0x208], R24 ;  /* 0x0002081801007387 */ /* 0x0009e80000100a00 */
[----:B------:R4:W-:Y:S01]  /*45130*/  LDGSTS.E [R179+-0x5b500], desc[UR4][R24.64], P0 ;  /* 0xa4b0000018b37fae */ /* 0x0009e20008121844 */
[----:B------:R-:W-:-:S05]  /*45140*/  IMAD.WIDE R22, R4, 0x4, R238 ;  /* 0x0000000404167825 */ /* 0x000fca00078e02ee */
[----:B------:R1:W-:Y:S04]  /*45150*/  STL.64 [R1+0x1e8], R22 ;  /* 0x0001e81601007387 */ /* 0x0003e80000100a00 */
[----:B------:R-:W2:Y:S04]  /*45160*/  LDL.LU.64 R238, [R1+0x10c0] ;  /* 0x0010c00001ee7983 */ /* 0x000ea80000300a00 */
[----:B------:R-:W2:Y:S04]  /*45170*/  LDL.LU.64 R184, [R1+0x10a0] ;  /* 0x0010a00001b87983 */ /* 0x000ea80000300a00 */
[----:B------:R-:W2:Y:S01]  /*45180*/  LDL.LU.64 R230, [R1+0x1080] ;  /* 0x0010800001e67983 */ /* 0x000ea20000300a00 */
[----:B------:R-:W-:-:S03]  /*45190*/  IMAD.WIDE R28, R4, 0x4, R196 ;  /* 0x00000004041c7825 */ /* 0x000fc600078e02c4 */
[----:B------:R1:W-:Y:S04]  /*451a0*/  LDGSTS.E [R178+-0x5b100], desc[UR4][R22.64], P0 ;  /* 0xa4f0000016b27fae */ /* 0x0003e80008121844 */
[----:B------:R1:W-:Y:S04]  /*451b0*/  STL.64 [R1+0x1c8], R28 ;  /* 0x0001c81c01007387 */ /* 0x0003e80000100a00 */
[----:B------:R1:W-:Y:S01]  /*451c0*/  LDGSTS.E [R181+-0x5ad00], desc[UR4][R28.64], P0 ;  /* 0xa53000001cb57fae */ /* 0x0003e20008121844 */
[----:B---3--:R-:W-:-:S05]  /*451d0*/  IMAD.WIDE R26, R4, 0x4, R194 ;  /* 0x00000004041a7825 */ /* 0x008fca00078e02c2 */
[----:B------:R3:W-:Y:S01]  /*451e0*/  STL.64 [R1+0x1a8], R26 ;  /* 0x0001a81a01007387 */ /* 0x0007e20000100a00 */
[----:B----4-:R-:W-:-:S03]  /*451f0*/  IMAD.WIDE R24, R4, 0x4, R192 ;  /* 0x0000000404187825 */ /* 0x010fc600078e02c0 */
[----:B------:R3:W-:Y:S04]  /*45200*/  LDGSTS.E [R180+-0x5a900], desc[UR4][R26.64], P0 ;  /* 0xa57000001ab47fae */ /* 0x0007e80008121844 */
[----:B------:R2:W-:Y:S01]  /*45210*/  LDGSTS.E [R179+-0x5a500], desc[UR4][R24.64], P0 ;  /* 0xa5b0000018b37fae */ /* 0x0005e20008121844 */
[----:B-1----:R-:W-:-:S03]  /*45220*/  IMAD.WIDE R22, R4, 0x4, R182 ;  /* 0x0000000404167825 */ /* 0x002fc600078e02b6 */
[----:B------:R-:W4:Y:S04]  /*45230*/  LDL.LU.64 R182, [R1+0x1060] ;  /* 0x0010600001b67983 */ /* 0x000f280000300a00 */
[----:B------:R2:W-:Y:S01]  /*45240*/  STL.64 [R1+0x188], R24 ;  /* 0x0001881801007387 */ /* 0x0005e20000100a00 */
[----:B------:R-:W-:-:S03]  /*45250*/  IMAD.WIDE R28, R4, 0x4, R190 ;  /* 0x00000004041c7825 */ /* 0x000fc600078e02be */
[----:B------:R1:W-:Y:S04]  /*45260*/  STL.64 [R1+0x168], R22 ;  /* 0x0001681601007387 */ /* 0x0003e80000100a00 */
[----:B------:R1:W-:Y:S01]  /*45270*/  LDGSTS.E [R178+-0x5a100], desc[UR4][R22.64], P0 ;  /* 0xa5f0000016b27fae */ /* 0x0003e20008121844 */
[----:B---3--:R-:W-:-:S03]  /*45280*/  IMAD.WIDE R26, R4, 0x4, R188 ;  /* 0x00000004041a7825 */ /* 0x008fc600078e02bc */
[----:B------:R3:W-:Y:S04]  /*45290*/  LDGSTS.E [R181+-0x59d00], desc[UR4][R28.64], P0 ;  /* 0xa63000001cb57fae */ /* 0x0007e80008121844 */
[----:B------:R-:W-:Y:S01]  /*452a0*/  LDGSTS.E [R180+-0x59900], desc[UR4][R26.64], P0 ;  /* 0xa67000001ab47fae */ /* 0x000fe20008121844 */
[----:B--2---:R-:W-:-:S03]  /*452b0*/  IMAD.WIDE R24, R4, 0x4, R246 ;  /* 0x0000000404187825 */ /* 0x004fc600078e02f6 */
[----:B------:R-:W2:Y:S04]  /*452c0*/  LDL.LU.64 R246, [R1+0xfe0] ;  /* 0x000fe00001f67983 */ /* 0x000ea80000300a00 */
[----:B------:R3:W-:Y:S04]  /*452d0*/  STL.64 [R1+0x148], R28 ;  /* 0x0001481c01007387 */ /* 0x0007e80000100a00 */
[----:B------:R-:W-:Y:S04]  /*452e0*/  STL.64 [R1+0x128], R26 ;  /* 0x0001281a01007387 */ /* 0x000fe80000100a00 */
[----:B------:R3:W-:Y:S04]  /*452f0*/  STL.64 [R1+0x108], R24 ;  /* 0x0001081801007387 */ /* 0x0007e80000100a00 */
[----:B------:R3:W-:Y:S01]  /*45300*/  LDGSTS.E [R179+-0x59500], desc[UR4][R24.64], P0 ;  /* 0xa6b0000018b37fae */ /* 0x0007e20008121844 */
[----:B-1----:R-:W-:-:S05]  /*45310*/  IMAD.WIDE R22, R4, 0x4, R186 ;  /* 0x0000000404167825 */ /* 0x002fca00078e02ba */
[----:B------:R4:W-:Y:S04]  /*45320*/  STL.64 [R1+0xe8], R22 ;  /* 0x0000e81601007387 */ /* 0x0009e80000100a00 */
[----:B------:R4:W-:Y:S01]  /*45330*/  LDGSTS.E [R178+-0x59100], desc[UR4][R22.64], P0 ;  /* 0xa6f0000016b27fae */ /* 0x0009e20008121844 */
[----:B---3--:R-:W-:-:S03]  /*45340*/  IMAD.WIDE R28, R4, 0x4, R238 ;  /* 0x00000004041c7825 */ /* 0x008fc600078e02ee */
[----:B------:R-:W3:Y:S04]  /*45350*/  LDL.LU.64 R238, [R1+0xfc0] ;  /* 0x000fc00001ee7983 */ /* 0x000ee80000300a00 */
[----:B------:R-:W-:Y:S01]  /*45360*/  STL.64 [R1+0xc8], R28 ;  /* 0x0000c81c01007387 */ /* 0x000fe20000100a00 */
[----:B------:R-:W-:-:S03]  /*45370*/  IMAD.WIDE R24, R4, 0x4, R230 ;  /* 0x0000000404187825 */ /* 0x000fc600078e02e6 */
[----:B------:R-:W3:Y:S04]  /*45380*/  LDL.LU.64 R192, [R1+0xfa0] ;  /* 0x000fa00001c07983 */ /* 0x000ee80000300a00 */
[----:B------:R-:W3:Y:S01]  /*45390*/  LDL.LU.64 R230, [R1+0xf80] ;  /* 0x000f800001e67983 */ /* 0x000ee20000300a00 */
[----:B------:R-:W-:-:S03]  /*453a0*/  IMAD.WIDE R26, R4, 0x4, R184 ;  /* 0x00000004041a7825 */ /* 0x000fc600078e02b8 */
[----:B------:R-:W-:Y:S04]  /*453b0*/  LDGSTS.E [R181+-0x58d00], desc[UR4][R28.64], P0 ;  /* 0xa73000001cb57fae */ /* 0x000fe80008121844 */
[----:B------:R-:W-:Y:S04]  /*453c0*/  STL.64 [R1+0xa8], R26 ;  /* 0x0000a81a01007387 */ /* 0x000fe80000100a00 */
[----:B------:R1:W-:Y:S01]  /*453d0*/  STL.64 [R1+0x88], R24 ;  /* 0x0000881801007387 */ /* 0x0003e20000100a00 */
[----:B------:R-:W-:-:S03]  /*453e0*/  IMAD.WIDE R14, R4, 0x4, R14 ;  /* 0x00000004040e7825 */ /* 0x000fc600078e020e */
[----:B------:R-:W-:Y:S01]  /*453f0*/  LDGSTS.E [R180+-0x58900], desc[UR4][R26.64], P0 ;  /* 0xa77000001ab47fae */ /* 0x000fe20008121844 */
[----:B------:R-:W-:-:S03]  /*45400*/  IMAD.WIDE R12, R4, 0x4, R12 ;  /* 0x00000004040c7825 */ /* 0x000fc600078e020c */
[----:B------:R1:W-:Y:S01]  /*45410*/  LDGSTS.E [R179+-0x58500], desc[UR4][R24.64], P0 ;  /* 0xa7b0000018b37fae */ /* 0x0003e20008121844 */
[C---:B----4-:R-:W-:Y:S01]  /*45420*/  IMAD.WIDE R22, R4.reuse, 0x4, R182 ;  /* 0x0000000404167825 */ /* 0x050fe200078e02b6 */
[----:B-1----:R-:W1:Y:S02]  /*45430*/  LDC R24, c[0x0][0x230] ;  /* 0x00008c00ff187b82 */ /* 0x002e640000000800 */
[----:B------:R-:W4:Y:S04]  /*45440*/  LDL.LU.64 R182, [R1+0xf60] ;  /* 0x000f600001b67983 */ /* 0x000f280000300a00 */
[----:B------:R1:W-:Y:S04]  /*45450*/  STL.64 [R1+0x68], R22 ;  /* 0x0000681601007387 */ /* 0x0003e80000100a00 */
[----:B------:R-:W4:Y:S04]  /*45460*/  LDL.LU.64 R202, [R1+0xf40] ;  /* 0x000f400001ca7983 */ /* 0x000f280000300a00 */
[----:B------:R-:W4:Y:S04]  /*45470*/  LDL.LU.64 R200, [R1+0xf20] ;  /* 0x000f200001c87983 */ /* 0x000f280000300a00 */
[----:B------:R1:W-:Y:S04]  /*45480*/  LDGSTS.E [R178+-0x58100], desc[UR4][R22.64], P0 ;  /* 0xa7f0000016b27fae */ /* 0x0003e80008121844 */
[----:B------:R-:W4:Y:S04]  /*45490*/  LDL.LU.64 R188, [R1+0xf00] ;  /* 0x000f000001bc7983 */ /* 0x000f280000300a00 */
[----:B------:R-:W4:Y:S04]  /*454a0*/  LDL.LU.64 R190, [R1+0xee0] ;  /* 0x000ee00001be7983 */ /* 0x000f280000300a00 */
[----:B------:R-:W-:Y:S01]  /*454b0*/  LDGSTS.E [R181+-0x4fd00], desc[UR4][R14.64], P0 ;  /* 0xb03000000eb57fae */ /* 0x000fe20008121844 */
[----:B------:R-:W-:-:S04]  /*454c0*/  IMAD.WIDE R10, R4, 0x4, R10 ;  /* 0x00000004040a7825 */ /* 0x000fc800078e020a */
[C---:B------:R-:W-:Y:S01]  /*454d0*/  VIADD R211, R0.reuse, 0x200000 ;  /* 0x0020000000d37836 */ /* 0x040fe20000000000 */
[----:B------:R3:W-:Y:S01]  /*454e0*/  LDGSTS.E [R180+-0x4f900], desc[UR4][R12.64], P0 ;  /* 0xb07000000cb47fae */ /* 0x0007e20008121844 */
[C---:B------:R-:W-:Y:S02]  /*454f0*/  VIADD R187, R0.reuse, 0x200000 ;  /* 0x0020000000bb7836 */ /* 0x040fe40000000000 */
[C---:B------:R-:W-:Y:S01]  /*45500*/  VIADD R210, R0.reuse, 0x200000 ;  /* 0x0020000000d27836 */ /* 0x040fe20000000000 */
[----:B------:R-:W4:Y:S01]  /*45510*/  LDL.LU.64 R208, [R1+0xec0] ;  /* 0x000ec00001d07983 */ /* 0x000f220000300a00 */
[C---:B------:R-:W-:Y:S01]  /*45520*/  VIADD R186, R0.reuse, 0x200000 ;  /* 0x0020000000ba7836 */ /* 0x040fe20000000000 */
[C---:B------:R-:W-:Y:S01]  /*45530*/  IADD3 R228, R0.reuse, 0x200000, RZ ;  /* 0x0020000000e47810 */ /* 0x040fe20007ffe0ff */
[C---:B------:R-:W-:Y:S01]  /*45540*/  VIADD R185, R0.reuse, 0x200000 ;  /* 0x0020000000b97836 */ /* 0x040fe20000000000 */
[----:B------:R-:W4:Y:S01]  /*45550*/  LDL.LU.64 R196, [R1+0xea0] ;  /* 0x000ea00001c47983 */ /* 0x000f220000300a00 */
[C---:B------:R-:W-:Y:S01]  /*45560*/  VIADD R184, R0.reuse, 0x200000 ;  /* 0x0020000000b87836 */ /* 0x040fe20000000000 */
[----:B-1----:R-:W1:Y:S02]  /*45570*/  LDC R23, c[0x0][0x230] ;  /* 0x00008c00ff177b82 */ /* 0x002e640000000800 */
[----:B------:R-:W-:Y:S01]  /*45580*/  LDGSTS.E [R179+-0x4f500], desc[UR4][R10.64], P0 ;  /* 0xb0b000000ab37fae */ /* 0x000fe20008121844 */
[----:B------:R-:W-:-:S02]  /*45590*/  VIADD R195, R0, 0x200000 ;  /* 0x0020000000c37836 */ /* 0x000fc40000000000 */
[----:B------:R-:W-:Y:S02]  /*455a0*/  VIADD R194, R0, 0x200000 ;  /* 0x0020000000c27836 */ /* 0x000fe40000000000 */
[C---:B--2---:R-:W-:Y:S01]  /*455b0*/  IMAD.WIDE R246, R4.reuse, 0x4, R246 ;  /* 0x0000000404f67825 */ /* 0x044fe200078e02f6 */
[----:B------:R-:W2:Y:S04]  /*455c0*/  LDC R22, c[0x0][0x230] ;  /* 0x00008c00ff167b82 */ /* 0x000ea80000000800 */
[----:B------:R1:W-:Y:S01]  /*455d0*/  LDGSTS.E [R178+-0x4f100], desc[UR4][R246.64], P0 ;  /* 0xb0f00000f6b27fae */ /* 0x0003e20008121844 */
[----:B---3--:R-:W-:-:S03]  /*455e0*/  IMAD.WIDE R180, R4, 0x4, R230 ;  /* 0x0000000404b47825 */ /* 0x008fc600078e02e6 */
[----:B------:R-:W3:Y:S01]  /*455f0*/  LDL.LU.64 R230, [R1+0xe80] ;  /* 0x000e800001e67983 */ /* 0x000ee20000300a00 */
[----:B------:R-:W-:-:S03]  /*45600*/  IMAD.WIDE R238, R4, 0x4, R238 ;  /* 0x0000000404ee7825 */ /* 0x000fc600078e02ee */
[----:B------:R-:W2:Y:S01]  /*45610*/  LDL.LU.64 R198, [R1+0xe60] ;  /* 0x000e600001c67983 */ /* 0x000ea20000300a00 */
[----:B-1----:R-:W-:-:S03]  /*45620*/  IMAD.WIDE R178, R4, 0x4, R192 ;  /* 0x0000000404b27825 */ /* 0x002fc600078e02c0 */
[----:B------:R-:W2:Y:S04]  /*45630*/  LDL.LU.64 R218, [R1+0xe40] ;  /* 0x000e400001da7983 */ /* 0x000ea80000300a00 */
[----:B------:R-:W-:Y:S04]  /*45640*/  LDGSTS.E [R187+-0x4ed00], desc[UR4][R238.64], P0 ;  /* 0xb1300000eebb7fae */ /* 0x000fe80008121844 */
[----:B------:R-:W2:Y:S04]  /*45650*/  LDL.LU.64 R216, [R1+0xe20] ;  /* 0x000e200001d87983 */ /* 0x000ea80000300a00 */
[----:B------:R1:W-:Y:S04]  /*45660*/  LDGSTS.E [R186+-0x4e900], desc[UR4][R178.64], P0 ;  /* 0xb1700000b2ba7fae */ /* 0x0003e80008121844 */
[----:B------:R-:W2:Y:S04]  /*45670*/  LDL.LU.64 R204, [R1+0xe00] ;  /* 0x000e000001cc7983 */ /* 0x000ea80000300a00 */
[----:B------:R-:W-:Y:S04]  /*45680*/  LDGSTS.E [R185+-0x4e500], desc[UR4][R180.64], P0 ;  /* 0xb1b00000b4b97fae */ /* 0x000fe80008121844 */
[----:B------:R-:W2:Y:S04]  /*45690*/  LDL.LU.64 R206, [R1+0xde0] ;  /* 0x000de00001ce7983 */ /* 0x000ea80000300a00 */
[----:B------:R-:W2:Y:S04]  /*456a0*/  LDL.LU.64 R226, [R1+0xdc0] ;  /* 0x000dc00001e27983 */ /* 0x000ea80000300a00 */
[----:B------:R-:W2:Y:S04]  /*456b0*/  LDL.LU.64 R214, [R1+0xda0] ;  /* 0x000da00001d67983 */ /* 0x000ea80000300a00 */
[----:B------:R-:W2:Y:S01]  /*456c0*/  LDL.LU.64 R212, [R1+0xd80] ;  /* 0x000d800001d47983 */ /* 0x000ea20000300a00 */
[----:B----4-:R-:W-:-:S05]  /*456d0*/  IMAD.WIDE R182, R4, 0x4, R182 ;  /* 0x0000000404b67825 */ /* 0x010fca00078e02b6 */
[----:B------:R4:W-:Y:S01]  /*456e0*/  LDGSTS.E [R184+-0x4e100], desc[UR4][R182.64], P0 ;  /* 0xb1f00000b6b87fae */ /* 0x0009e20008121844 */
[----:B-1----:R-:W-:-:S04]  /*456f0*/  IMAD.WIDE R186, R4, 0x4, R200 ;  /* 0x0000000404ba7825 */ /* 0x002fc800078e02c8 */
[----:B----4-:R-:W-:-:S05]  /*45700*/  IMAD.WIDE R184, R4, 0x4, R202 ;  /* 0x0000000404b87825 */ /* 0x010fca00078e02ca */
[----:B------:R-:W-:Y:S04]  /*45710*/  LDGSTS.E [R195+-0x4dd00], desc[UR4][R184.64], P0 ;  /* 0xb2300000b8c37fae */ /* 0x000fe80008121844 */
[----:B------:R1:W-:Y:S02]  /*45720*/  LDGSTS.E [R194+-0x4d900], desc[UR4][R186.64], P0 ;  /* 0xb2700000bac27fae */ /* 0x0003e40008121844 */
[----:B-1----:R-:W-:-:S04]  /*45730*/  IMAD.WIDE R194, R4, 0x4, R196 ;  /* 0x0000000404c27825 */ /* 0x002fc800078e02c4 */
[----:B---3--:R-:W-:Y:S02]  /*45740*/  IMAD.WIDE R196, R4, 0x4, R230 ;  /* 0x0000000404c47825 */ /* 0x008fe400078e02e6 */
[----:B------:R-:W3:Y:S04]  /*45750*/  LDL.LU.64 R230, [R1+0xd60] ;  /* 0x000d600001e67983 */ /* 0x000ee80000300a00 */
[----:B------:R-:W4:Y:S04]  /*45760*/  LDL.LU.64 R26, [R1+0xd40] ;  /* 0x000d4000011a7983 */ /* 0x000f280000300a00 */
[----:B------:R-:W3:Y:S01]  /*45770*/  LDL.LU.64 R244, [R1+0xd20] ;  /* 0x000d200001f47983 */ /* 0x000ee20000300a00 */
[----:B------:R-:W-:Y:S01]  /*45780*/  IADD3 R193, R0, 0x200000, RZ ;  /* 0x0020000000c17810 */ /* 0x000fe20007ffe0ff */
[----:B------:R-:W-:-:S02]  /*45790*/  IMAD.WIDE R188, R4, 0x4, R188 ;  /* 0x0000000404bc7825 */ /* 0x000fc400078e02bc */
[----:B------:R-:W4:Y:S02]  /*457a0*/  LDL.LU.64 R220, [R1+0xd00] ;  /* 0x000d000001dc7983 */ /* 0x000f240000300a00 */
[----:B------:R-:W-:Y:S02]  /*457b0*/  VIADD R192, R0, 0x200000 ;  /* 0x0020000000c07836 */ /* 0x000fe40000000000 */
[----:B------:R-:W-:Y:S01]  /*457c0*/  IMAD.WIDE R190, R4, 0x4, R190 ;  /* 0x0000000404be7825 */ /* 0x000fe200078e02be */
[----:B------:R-:W4:Y:S04]  /*457d0*/  LDL.LU.64 R222, [R1+0xce0] ;  /* 0x000ce00001de7983 */ /* 0x000f280000300a00 */
[----:B------:R-:W4:Y:S01]  /*457e0*/  LDL.LU.64 R224, [R1+0xcc0] ;  /* 0x000cc00001e07983 */ /* 0x000f220000300a00 */
[----:B------:R-:W-:-:S03]  /*457f0*/  VIADD R203, R0, 0x200000 ;  /* 0x0020000000cb7836 */ /* 0x000fc60000000000 */
[----:B------:R-:W-:Y:S01]  /*45800*/  LDGSTS.E [R193+-0x4d500], desc[UR4][R188.64], P0 ;  /* 0xb2b00000bcc17fae */ /* 0x000fe20008121844 */
[----:B------:R-:W-:-:S03]  /*45810*/  VIADD R202, R0, 0x200000 ;  /* 0x0020000000ca7836 */ /* 0x000fc60000000000 */
[----:B------:R1:W-:Y:S01]  /*45820*/  LDGSTS.E [R192+-0x4d100], desc[UR4][R190.64], P0 ;  /* 0xb2f00000bec07fae */ /* 0x0003e20008121844 */
[----:B------:R-:W-:-:S03]  /*45830*/  VIADD R201, R0, 0x200000 ;  /* 0x0020000000c97836 */ /* 0x000fc60000000000 */
[----:B------:R-:W4:Y:S01]  /*45840*/  LDL.LU.64 R34, [R1+0xca0] ;  /* 0x000ca00001227983 */ /* 0x000f220000300a00 */
[----:B------:R-:W-:Y:S02]  /*45850*/  VIADD R200, R0, 0x200000 ;  /* 0x0020000000c87836 */ /* 0x000fe40000000000 */
[C---:B--2---:R-:W-:Y:S01]  /*45860*/  IMAD.WIDE R198, R4.reuse, 0x4, R198 ;  /* 0x0000000404c67825 */ /* 0x044fe200078e02c6 */
[----:B------:R-:W2:Y:S03]  /*45870*/  LDL.LU.64 R32, [R1+0xc98] ;  /* 0x000c980001207983 */ /* 0x000ea60000300a00 */
[----:B-1----:R-:W-:Y:S01]  /*45880*/  IMAD.WIDE R192, R4, 0x4, R208 ;  /* 0x0000000404c07825 */ /* 0x002fe200078e02d0 */
[----:B------:R-:W2:Y:S04]  /*45890*/  LDL.LU.64 R236, [R1+0xc90] ;  /* 0x000c900001ec7983 */ /* 0x000ea80000300a00 */
[----:B------:R-:W-:Y:S04]  /*458a0*/  LDGSTS.E [R203+-0x4cd00], desc[UR4][R192.64], P0 ;  /* 0xb3300000c0cb7fae */ /* 0x000fe80008121844 */
[----:B------:R1:W-:Y:S04]  /*458b0*/  LDGSTS.E [R202+-0x4c900], desc[UR4][R194.64], P0 ;  /* 0xb3700000c2ca7fae */ /* 0x0003e80008121844 */
[----:B------:R-:W-:Y:S01]  /*458c0*/  LDGSTS.E [R201+-0x4c500], desc[UR4][R196.64], P0 ;  /* 0xb3b00000c4c97fae */ /* 0x000fe20008121844 */
[----:B------:R-:W-:-:S03]  /*458d0*/  VIADD R209, R0, 0x200000 ;  /* 0x0020000000d17836 */ /* 0x000fc60000000000 */
[----:B------:R1:W-:Y:S01]  /*458e0*/  LDGSTS.E [R200+-0x4c100], desc[UR4][R198.64], P0 ;  /* 0xb3f00000c6c87fae */ /* 0x0003e20008121844 */
[----:B------:R-:W-:-:S04]  /*458f0*/  IMAD.WIDE R204, R4, 0x4, R204 ;  /* 0x0000000404cc7825 */ /* 0x000fc800078e02cc */
[----:B-1----:R-:W-:-:S04]  /*45900*/  IMAD.WIDE R202, R4, 0x4, R216 ;  /* 0x0000000404ca7825 */ /* 0x002fc800078e02d8 */
[----:B------:R-:W-:Y:S02]  /*45910*/  VIADD R208, R0, 0x200000 ;  /* 0x0020000000d07836 */ /* 0x000fe40000000000 */
[----:B------:R-:W-:-:S04]  /*45920*/  IMAD.WIDE R200, R4, 0x4, R218 ;  /* 0x0000000404c87825 */ /* 0x000fc800078e02da */
[----:B------:R-:W-:Y:S01]  /*45930*/  IMAD.WIDE R206, R4, 0x4, R206 ;  /* 0x0000000404ce7825 */ /* 0x000fe200078e02ce */
[----:B------:R-:W-:Y:S04]  /*45940*/  LDGSTS.E [R211+-0x4bd00], desc[UR4][R200.64], P0 ;  /* 0xb4300000c8d37fae */ /* 0x000fe80008121844 */
[----:B------:R1:W-:Y:S01]  /*45950*/  LDGSTS.E [R210+-0x4b900], desc[UR4][R202.64], P0 ;  /* 0xb4700000cad27fae */ /* 0x0003e20008121844 */
[----:B------:R-:W-:-:S03]  /*45960*/  VIADD R219, R0, 0x200000 ;  /* 0x0020000000db7836 */ /* 0x000fc60000000000 */
[----:B------:R-:W-:Y:S01]  /*45970*/  LDGSTS.E [R209+-0x4b500], desc[UR4][R204.64], P0 ;  /* 0xb4b00000ccd17fae */ /* 0x000fe20008121844 */
[----:B------:R-:W-:-:S03]  /*45980*/  VIADD R218, R0, 0x200000 ;  /* 0x0020000000da7836 */ /* 0x000fc60000000000 */
[----:B------:R1:W-:Y:S02]  /*45990*/  LDGSTS.E [R208+-0x4b100], desc[UR4][R206.64], P0 ;  /* 0xb4f00000ced07fae */ /* 0x0003e40008121844 */
[----:B-1----:R-:W-:-:S04]  /*459a0*/  IMAD.WIDE R210, R4, 0x4, R214 ;  /* 0x0000000404d27825 */ /* 0x002fc800078e02d6 */
[----:B------:R-:W-:-:S05]  /*459b0*/  IMAD.WIDE R208, R4, 0x4, R226 ;  /* 0x0000000404d07825 */ /* 0x000fca00078e02e2 */
[----:B------:R-:W-:Y:S04]  /*459c0*/  LDGSTS.E [R219+-0x4ad00], desc[UR4][R208.64], P0 ;  /* 0xb5300000d0db7fae */ /* 0x000fe80008121844 */
[----:B------:R3:W-:Y:S02]  /*459d0*/  LDGSTS.E [R218+-0x4a900], desc[UR4][R210.64], P0 ;  /* 0xb5700000d2da7fae */ /* 0x0007e40008121844 */
[----:B---3--:R-:W-:Y:S02]  /*459e0*/  IMAD.WIDE R218, R4, 0x4, R244 ;  /* 0x0000000404da7825 */ /* 0x008fe400078e02f4 */
[----:B------:R-:W3:Y:S04]  /*459f0*/  LDL.LU.64 R244, [R1+0xc88] ;  /* 0x000c880001f47983 */ /* 0x000ee80000300a00 */
[----:B------:R-:W3:Y:S04]  /*45a00*/  LDL.LU.64 R36, [R1+0xc58] ;  /* 0x000c580001247983 */ /* 0x000ee80000300a00 */
[----:B------:R-:W3:Y:S04]  /*45a10*/  LDL.LU.64 R28, [R1+0xc50] ;  /* 0x000c5000011c7983 */ /* 0x000ee80000300a00 */
[----:B------:R-:W3:Y:S01]  /*45a20*/  LDL.LU.64 R30, [R1+0xc48] ;  /* 0x000c4800011e7983 */ /* 0x000ee20000300a00 */
[----:B------:R-:W-:-:S02]  /*45a30*/  VIADD R217, R0, 0x200000 ;  /* 0x0020000000d97836 */ /* 0x000fc40000000000 */
[----:B------:R-:W-:-:S04]  /*45a40*/  IMAD.WIDE R212, R4, 0x4, R212 ;  /* 0x0000000404d47825 */ /* 0x000fc800078e02d4 */
[----:B------:R-:W-:Y:S01]  /*45a50*/  VIADD R216, R0, 0x200000 ;  /* 0x0020000000d87836 */ /* 0x000fe20000000000 */
[----:B------:R-:W-:Y:S01]  /*45a60*/  LDGSTS.E [R217+-0x4a500], desc[UR4][R212.64], P0 ;  /* 0xb5b00000d4d97fae */ /* 0x000fe20008121844 */
[----:B------:R-:W-:-:S04]  /*45a70*/  IMAD.WIDE R214, R4, 0x4, R230 ;  /* 0x0000000404d67825 */ /* 0x000fc800078e02e6 */
[C---:B------:R-:W-:Y:S01]  /*45a80*/  VIADD R230, R0.reuse, 0x200000 ;  /* 0x0020000000e67836 */ /* 0x040fe20000000000 */
[----:B------:R1:W-:Y:S01]  /*45a90*/  LDGSTS.E [R216+-0x4a100], desc[UR4][R214.64], P0 ;  /* 0xb5f00000d6d87fae */ /* 0x0003e20008121844 */
[----:B------:R-:W-:Y:S02]  /*45aa0*/  VIADD R229, R0, 0x200000 ;  /* 0x0020000000e57836 */ /* 0x000fe40000000000 */
[----:B----4-:R-:W-:-:S04]  /*45ab0*/  IMAD.WIDE R220, R4, 0x4, R220 ;  /* 0x0000000404dc7825 */ /* 0x010fc800078e02dc */
[----:B------:R-:W-:Y:S02]  /*45ac0*/  VIADD R227, R0, 0x200000 ;  /* 0x0020000000e37836 */ /* 0x000fe40000000000 */
[----:B------:R-:W-:-:S04]  /*45ad0*/  IMAD.WIDE R222, R4, 0x4, R222 ;  /* 0x0000000404de7825 */ /* 0x000fc800078e02de */
[----:B-1----:R-:W-:-:S04]  /*45ae0*/  IMAD.WIDE R216, R4, 0x4, R26 ;  /* 0x0000000404d87825 */ /* 0x002fc800078e021a */
[----:B------:R-:W-:Y:S01]  /*45af0*/  VIADD R226, R0, 0x200000 ;  /* 0x0020000000e27836 */ /* 0x000fe20000000000 */
[----:B------:R2:W-:Y:S01]  /*45b00*/  LDGSTS.E [R230+-0x49d00], desc[UR4][R216.64], P0 ;  /* 0xb6300000d8e67fae */ /* 0x0005e20008121844 */
[----:B------:R-:W-:-:S03]  /*45b10*/  IMAD.WIDE R224, R4, 0x4, R224 ;  /* 0x0000000404e07825 */ /* 0x000fc600078e02e0 */
[----:B------:R-:W-:Y:S01]  /*45b20*/  LDGSTS.E [R229+-0x49900], desc[UR4][R218.64], P0 ;  /* 0xb6700000dae57fae */ /* 0x000fe20008121844 */
[----:B------:R-:W-:-:S03]  /*45b30*/  VIADD R26, R0, 0x200000 ;  /* 0x00200000001a7836 */ /* 0x000fc60000000000 */
[----:B------:R1:W-:Y:S01]  /*45b40*/  LDGSTS.E [R228+-0x49500], desc[UR4][R220.64], P0 ;  /* 0xb6b00000dce47fae */ /* 0x0003e20008121844 */
[----:B------:R-:W-:-:S03]  /*45b50*/  VIADD R25, R0, 0x200000 ;  /* 0x0020000000197836 */ /* 0x000fc60000000000 */
[----:B------:R-:W-:Y:S01]  /*45b60*/  LDGSTS.E [R227+-0x49100], desc[UR4][R222.64], P0 ;  /* 0xb6f00000dee37fae */ /* 0x000fe20008121844 */
[----:B------:R-:W-:-:S03]  /*45b70*/  VIADD R252, R0, 0x200000 ;  /* 0x0020000000fc7836 */ /* 0x000fc60000000000 */
[----:B------:R4:W-:Y:S01]  /*45b80*/  LDGSTS.E [R226+-0x48d00], desc[UR4][R224.64], P0 ;  /* 0xb7300000e0e27fae */ /* 0x0009e20008121844 */
[----:B--2---:R-:W-:-:S03]  /*45b90*/  IMAD.WIDE R230, R4, 0x4, R236 ;  /* 0x0000000404e67825 */ /* 0x004fc600078e02ec */
[----:B------:R-:W2:Y:S01]  /*45ba0*/  LDL.LU.64 R236, [R1+0xc40] ;  /* 0x000c400001ec7983 */ /* 0x000ea20000300a00 */
[----:B-1----:R-:W-:-:S03]  /*45bb0*/  IMAD.WIDE R228, R4, 0x4, R32 ;  /* 0x0000000404e47825 */ /* 0x002fc600078e0220 */
[----:B------:R-:W2:Y:S01]  /*45bc0*/  LDL.LU.64 R38, [R1+0xc38] ;  /* 0x000c380001267983 */ /* 0x000ea20000300a00 */
[----:B----4-:R-:W-:-:S05]  /*45bd0*/  IMAD.WIDE R226, R4, 0x4, R34 ;  /* 0x0000000404e27825 */ /* 0x010fca00078e0222 */
[----:B------:R-:W-:Y:S04]  /*45be0*/  LDGSTS.E [R26+-0x48900], desc[UR4][R226.64], P0 ;  /* 0xb7700000e21a7fae */ /* 0x000fe80008121844 */
[----:B------:R1:W-:Y:S04]  /*45bf0*/  LDGSTS.E [R25+-0x48500], desc[UR4][R228.64], P0 ;  /* 0xb7b00000e4197fae */ /* 0x0003e80008121844 */
[----:B------:R4:W-:Y:S04]  /*45c00*/  LDGSTS.E [R252+-0x48100], desc[UR4][R230.64], P0 ;  /* 0xb7f00000e6fc7fae */ /* 0x0009e80008121844 */
[----:B------:R-:W0:Y:S01]  /*45c10*/  LDGDEPBAR ;  /* 0x00000000000079af */ /* 0x000e220000000000 */
[----:B------:R-:W-:-:S03]  /*45c20*/  VIADD R24, R24, 0xfffffe7f ;  /* 0xfffffe7f18187836 */ /* 0x000fc60000000000 */
[----:B------:R-:W2:Y:S02]  /*45c30*/  LDL.LU.64 R26, [R1+0xc30] ;  /* 0x000c3000011a7983 */ /* 0x000ea40000300a00 */
[----:B------:R-:W-:Y:S02]  /*45c40*/  ISETP.GE.U32.AND P0, PT, R24, 0x7ffffe40, PT ;  /* 0x7ffffe401800780c */ /* 0x000fe40003f06070 */
[----:B------:R-:W2:Y:S01]  /*45c50*/  LDL.LU.64 R32, [R1+0xc28] ;  /* 0x000c280001207983 */ /* 0x000ea20000300a00 */
[C---:B------:R-:W-:Y:S01]  /*45c60*/  VIADD R35, R21.reuse, 0x100000 ;  /* 0x0010000015237836 */ /* 0x040fe20000000000 */
[----:B------:R-:W2:Y:S01]  /*45c70*/  LDC R24, c[0x0][0x230] ;  /* 0x00008c00ff187b82 */ /* 0x000ea20000000800 */
[----:B------:R-:W-:Y:S02]  /*45c80*/  VIADD R34, R21, 0x100000 ;  /* 0x0010000015227836 */ /* 0x000fe40000000000 */
[----:B-1----:R-:W-:Y:S02]  /*45c90*/  VIADD R25, R23, 0xfffffe7e ;  /* 0xfffffe7e17197836 */ /* 0x002fe40000000000 */
[----:B------:R-:W-:-:S03]  /*45ca0*/  VIADD R23, R21, 0x100000 ;  /* 0x0010000015177836 */ /* 0x000fc60000000000 */
[----:B------:R-:W-:Y:S01]  /*45cb0*/  BAR.SYNC.DEFER_BLOCKING 0x0 ;  /* 0x0000000000007b1d */ /* 0x000fe20000010000 */
[----:B---3--:R-:W-:-:S04]  /*45cc0*/  IMAD.WIDE R244, R2, 0x4, R244 ;  /* 0x0000000402f47825 */ /* 0x008fc800078e02f4 */
[C---:B------:R-:W-:Y:S01]  /*45cd0*/  IMAD.WIDE R36, R2.reuse, 0x4, R36 ;  /* 0x0000000402247825 */ /* 0x040fe200078e0224 */
[----:B------:R1:W-:Y:S03]  /*45ce0*/  STL.64 [R1+0x1f18], R244 ;  /* 0x001f18f401007387 */ /* 0x0003e60000100a00 */
[C---:B------:R-:W-:Y:S01]  /*45cf0*/  IMAD.WIDE R28, R2.reuse, 0x4, R28 ;  /* 0x00000004021c7825 */ /* 0x040fe200078e021c */
[----:B------:R3:W-:Y:S03]  /*45d00*/  STL.64 [R1+0x1f58], R36 ;  /* 0x001f582401007387 */ /* 0x0007e60000100a00 */
[----:B------:R-:W-:Y:S01]  /*45d10*/  IMAD.WIDE R30, R2, 0x4, R30 ;  /* 0x00000004021e7825 */ /* 0x000fe200078e021e */
[----:B------:R4:W-:Y:S04]  /*45d20*/  STL.64 [R1+0x1f98], R28 ;  /* 0x001f981c01007387 */ /* 0x0009e80000100a00 */
[----:B------:R-:W-:Y:S01]  /*45d30*/  @!PT LDS RZ, [RZ] ;  /* 0x00000000fffff984 */ /* 0x000fe20000000800 */
[----:B------:R-:W-:Y:S01]  /*45d40*/  @!PT LDS RZ, [RZ] ;  /* 0x00000000fffff984 */ /* 0x000fe20000000800 */
[----:B------:R-:W-:Y:S01]  /*45d50*/  @!PT LDS RZ, [RZ] ;  /* 0x00000000fffff984 */ /* 0x000fe20000000800 */
[----:B------:R-:W-:Y:S04]  /*45d60*/  LDGSTS.E [R35+-0x40000], desc[UR4][R244.64], !P0 ;  /* 0xc0000000f4237fae */ /* 0x000fe8000c121844 */
[----:B------:R2:W-:Y:S04]  /*45d70*/  STL.64 [R1+0x1fd8], R30 ;  /* 0x001fd81e01007387 */ /* 0x0005e80000100a00 */
[----:B------:R-:W-:Y:S04]  /*45d80*/  LDGSTS.E [R34+-0x3c000], desc[UR4][R36.64], !P0 ;  /* 0xc400000024227fae */ /* 0x000fe8000c121844 */
[----:B-1----:R-:W2:Y:S04]  /*45d90*/  LDL.LU.64 R244, [R1+0xc20] ;  /* 0x000c200001f47983 */ /* 0x002ea80000300a00 */
[----:B------:R1:W-:Y:S04]  /*45da0*/  LDGSTS.E [R23+-0x38000], desc[UR4][R28.64], !P0 ;  /* 0xc80000001c177fae */ /* 0x0003e8000c121844 */
[----:B---3--:R-:W3:Y:S04]  /*45db0*/  LDL.LU.64 R36, [R1+0xc18] ;  /* 0x000c180001247983 */ /* 0x008ee80000300a00 */
[----:B------:R-:W3:Y:S04]  /*45dc0*/  LDL.LU.64 R34, [R1+0xc10] ;  /* 0x000c100001227983 */ /* 0x000ee80000300a00 */
[----:B----4-:R-:W4:Y:S01]  /*45dd0*/  LDL.LU.64 R28, [R1+0xc08] ;  /* 0x000c0800011c7983 */ /* 0x010f220000300a00 */
[----:B------:R-:W-:Y:S01]  /*45de0*/  ISETP.GE.U32.AND P2, PT, R25, 0x7ffffe3f, PT ;  /* 0x7ffffe3f1900780c */ /* 0x000fe20003f46070 */
[----:B------:R-:W-:-:S02]  /*45df0*/  VIADD R252, R21, 0x100000 ;  /* 0x0010000015fc7836 */ /* 0x000fc40000000000 */
[----:B--2---:R-:W-:-:S03]  /*45e00*/  IMAD.WIDE R236, R2, 0x4, R236 ;  /* 0x0000000402ec7825 */ /* 0x004fc600078e02ec */
[----:B------:R2:W-:Y:S01]  /*45e10*/  LDGSTS.E [R252+-0x34000], desc[UR4][R30.64], !P0 ;  /* 0xcc0000001efc7fae */ /* 0x0005e2000c121844 */
[----:B------:R-:W-:-:S03]  /*45e20*/  IMAD.WIDE R38, R2, 0x4, R38 ;  /* 0x0000000402267825 */ /* 0x000fc600078e0226 */
[----:B------:R2:W-:Y:S01]  /*45e30*/  STL.64 [R1+0x2018], R236 ;  /* 0x002018ec01007387 */ /* 0x0005e20000100a00 */
[----:B------:R-:W-:Y:S01]  /*45e40*/  IADD3 R24, R24, -0x184, RZ ;  /* 0xfffffe7c18187810 */ /* 0x000fe20007ffe0ff */
[----:B-1----:R-:W1:Y:S01]  /*45e50*/  LDC R23, c[0x0][0x230] ;  /* 0x00008c00ff177b82 */ /* 0x002e620000000800 */
[----:B------:R-:W-:Y:S01]  /*45e60*/  VIADD R25, R22, 0xfffffe7d ;  /* 0xfffffe7d16197836 */ /* 0x000fe20000000000 */
[----:B------:R2:W-:Y:S02]  /*45e70*/  STL.64 [R1+0x2058], R38 ;  /* 0x0020582601007387 */ /* 0x0005e40000100a00 */
[C---:B--2---:R-:W-:Y:S02]  /*45e80*/  VIADD R31, R21.reuse, 0x100000 ;  /* 0x00100000151f7836 */ /* 0x044fe40000000000 */
[C---:B------:R-:W-:Y:S02]  /*45e90*/  VIADD R30, R21.reuse, 0x100000 ;  /* 0x00100000151e7836 */ /* 0x040fe40000000000 */
[----:B------:R-:W-:Y:S01]  /*45ea0*/  VIADD R22, R21, 0x100000 ;  /* 0x0010000015167836 */ /* 0x000fe20000000000 */
[----:B------:R-:W-:Y:S01]  /*45eb0*/  LDGSTS.E [R31+-0x3fffc], desc[UR4][R236.64], !P2 ;  /* 0xc0004000ec1f7fae */ /* 0x000fe2000d121844 */
[----:B------:R-:W-:-:S03]  /*45ec0*/  ISETP.GE.U32.AND P0, PT, R25, 0x7ffffe3e, PT ;  /* 0x7ffffe3e1900780c */ /* 0x000fc60003f06070 */
[----:B------:R-:W-:Y:S01]  /*45ed0*/  LDGSTS.E [R30+-0x3bffc], desc[UR4][R38.64], !P2 ;  /* 0xc4004000261e7fae */ /* 0x000fe2000d121844 */
[----:B------:R-:W-:-:S04]  /*45ee0*/  IMAD.WIDE R26, R2, 0x4, R26 ;  /* 0x00000004021a7825 */ /* 0x000fc800078e021a */
[----:B------:R-:W-:Y:S01]  /*45ef0*/  IMAD.WIDE R32, R2, 0x4, R32 ;  /* 0x0000000402207825 */ /* 0x000fe200078e0220 */
[----:B------:R2:W-:Y:S04]  /*45f00*/  STL.64 [R1+0x2098], R26 ;  /* 0x0020981a01007387 */ /* 0x0005e80000100a00 */
[----:B------:R-:W4:Y:S04]  /*45f10*/  LDL.LU.64 R236, [R1+0xc00] ;  /* 0x000c000001ec7983 */ /* 0x000f280000300a00 */
[----:B------:R1:W-:Y:S04]  /*45f20*/  STL.64 [R1+0x20d8], R32 ;  /* 0x0020d82001007387 */ /* 0x0003e80000100a00 */
[----:B------:R-:W4:Y:S04]  /*45f30*/  LDL.LU.64 R38, [R1+0xbf8] ;  /* 0x000bf80001267983 */ /* 0x000f280000300a00 */
[----:B------:R-:W4:Y:S04]  /*45f40*/  LDL.LU.64 R30, [R1+0xbf0] ;  /* 0x000bf000011e7983 */ /* 0x000f280000300a00 */
[----:B------:R1:W-:Y:S01]  /*45f50*/  LDGSTS.E [R22+-0x37ffc], desc[UR4][R26.64], !P2 ;  /* 0xc80040001a167fae */ /* 0x0003e2000d121844 */
[----:B------:R-:W-:-:S03]  /*45f60*/  VIADD R25, R21, 0x100000 ;  /* 0x0010000015197836 */ /* 0x000fc60000000000 */
[----:B------:R1:W-:Y:S04]  /*45f70*/  LDGSTS.E [R252+-0x33ffc], desc[UR4][R32.64], !P2 ;  /* 0xcc00400020fc7fae */ /* 0x0003e8000d121844 */
[----:B--2---:R-:W2:Y:S01]  /*45f80*/  LDL.LU.64 R26, [R1+0xbe8] ;  /* 0x000be800011a7983 */ /* 0x004ea20000300a00 */
[----:B-1----:R-:W1:Y:S01]  /*45f90*/  LDC R22, c[0x0][0x230] ;  /* 0x00008c00ff167b82 */ /* 0x002e620000000800 */
[C---:B------:R-:W-:Y:S02]  /*45fa0*/  VIADD R33, R21.reuse, 0x100000 ;  /* 0x0010000015217836 */ /* 0x040fe40000000000 */
[----:B------:R-:W-:Y:S01]  /*45fb0*/  VIADD R32, R21, 0x100000 ;  /* 0x0010000015207836 */ /* 0x000fe20000000000 */
[----:B------:R-:W-:Y:S01]  /*45fc0*/  ISETP.GE.U32.AND P2, PT, R24, 0x7ffffe3d, PT ;  /* 0x7ffffe3d1800780c */ /* 0x000fe20003f46070 */
[----:B------:R-:W-:-:S04]  /*45fd0*/  IMAD.WIDE R244, R2, 0x4, R244 ;  /* 0x0000000402f47825 */ /* 0x000fc800078e02f4 */
[C---:B---3--:R-:W-:Y:S01]  /*45fe0*/  IMAD.WIDE R36, R2.reuse, 0x4, R36 ;  /* 0x0000000402247825 */ /* 0x048fe200078e0224 */
[----:B------:R3:W-:Y:S03]  /*45ff0*/  STL.64 [R1+0x2118], R244 ;  /* 0x002118f401007387 */ /* 0x0007e60000100a00 */
        /* <DEDUP_REMOVED lines=8> */
[----:B-1----:R-:W3:Y:S04]  /*46080*/  LDL.LU.64 R36, [R1+0xbd8] ;  /* 0x000bd80001247983 */ /* 0x002ee80000300a00 */
[----:B------:R-:W3:Y:S04]  /*46090*/  LDL.LU.64 R24, [R1+0xbd0] ;  /* 0x000bd00001187983 */ /* 0x000ee80000300a00 */
[----:B------:R4:W-:Y:S04]  /*460a0*/  LDGSTS.E [R32+-0x37ff8], desc[UR4][R34.64], !P0 ;  /* 0xc800800022207fae */ /* 0x0009e8000c121844 */
[----:B------:R1:W-:Y:S04]  /*460b0*/  LDGSTS.E [R252+-0x33ff8], desc[UR4][R28.64], !P0 ;  /* 0xcc0080001cfc7fae */ /* 0x0003e8000c121844 */
[----:B------:R-:W3:Y:S01]  /*460c0*/  LDL.LU.64 R32, [R1+0xbc8] ;  /* 0x000bc80001207983 */ /* 0x000ee20000300a00 */
[----:B----4-:R-:W-:-:S02]  /*460d0*/  VIADD R35, R21, 0x100000 ;  /* 0x0010000015237836 */ /* 0x010fc40000000000 */
[----:B------:R-:W-:Y:S01]  /*460e0*/  VIADD R34, R21, 0x100000 ;  /* 0x0010000015227836 */ /* 0x000fe20000000000 */
[----:B-1----:R-:W1:Y:S01]  /*460f0*/  LDC R28, c[0x0][0x230] ;  /* 0x00008c00ff1c7b82 */ /* 0x002e620000000800 */
[----:B------:R-:W-:Y:S02]  /*46100*/  VIADD R29, R23, 0xfffffe5f ;  /* 0xfffffe5f171d7836 */ /* 0x000fe40000000000 */
[----:B------:R-:W-:Y:S02]  /*46110*/  VIADD R23, R21, 0x100000 ;  /* 0x0010000015177836 */ /* 0x000fe40000000000 */
[----:B------:R-:W-:-:S04]  /*46120*/  IMAD.WIDE R236, R2, 0x4, R236 ;  /* 0x0000000402ec7825 */ /* 0x000fc800078e02ec */
[C---:B------:R-:W-:Y:S01]  /*46130*/  IMAD.WIDE R38, R2.reuse, 0x4, R38 ;  /* 0x0000000402267825 */ /* 0x040fe200078e0226 */
[----:B------:R4:W-:Y:S03]  /*46140*/  STL.64 [R1+0x21c8], R236 ;  /* 0x0021c8ec01007387 */ /* 0x0009e60000100a00 */
[C---:B------:R-:W-:Y:S01]  /*46150*/  IMAD.WIDE R30, R2.reuse, 0x4, R30 ;  /* 0x00000004021e7825 */ /* 0x040fe200078e021e */
[----:B------:R1:W-:Y:S04]  /*46160*/  STL.64 [R1+0x21e0], R38 ;  /* 0x0021e02601007387 */ /* 0x0003e80000100a00 */
[----:B------:R-:W-:Y:S04]  /*46170*/  LDGSTS.E [R35+-0x3fff4], desc[UR4][R236.64], !P2 ;  /* 0xc000c000ec237fae */ /* 0x000fe8000d121844 */
[----:B------:R1:W-:Y:S01]  /*46180*/  STL.64 [R1+0x21f0], R30 ;  /* 0x0021f01e01007387 */ /* 0x0003e20000100a00 */
[----:B--2---:R-:W-:-:S03]  /*46190*/  IMAD.WIDE R26, R2, 0x4, R26 ;  /* 0x00000004021a7825 */ /* 0x004fc600078e021a */
[----:B----4-:R-:W2:Y:S01]  /*461a0*/  LDL.LU.64 R236, [R1+0xbc0] ;  /* 0x000bc00001ec7983 */ /* 0x010ea20000300a00 */
[----:B------:R-:W-:-:S03]  /*461b0*/  ISETP.GE.U32.AND P0, PT, R29, 0x7ffffe20, PT ;  /* 0x7ffffe201d00780c */ /* 0x000fc60003f06070 */
[----:B------:R-:W-:Y:S04]  /*461c0*/  LDGSTS.E [R34+-0x3bff4], desc[UR4][R38.64], !P2 ;  /* 0xc400c00026227fae */ /* 0x000fe8000d121844 */
[----:B------:R4:W-:Y:S04]  /*461d0*/  STL.64 [R1+0x21f8], R26 ;  /* 0x0021f81a01007387 */ /* 0x0009e80000100a00 */
[----:B------:R4:W-:Y:S04]  /*461e0*/  LDGSTS.E [R23+-0x37ff4], desc[UR4][R30.64], !P2 ;  /* 0xc800c0001e177fae */ /* 0x0009e8000d121844 */
[----:B------:R-:W2:Y:S04]  /*461f0*/  LDL.LU.64 R34, [R1+0xbb8] ;  /* 0x000bb80001227983 */ /* 0x000ea80000300a00 */
[----:B-1----:R-:W2:Y:S04]  /*46200*/  LDL.LU.64 R38, [R1+0xbb0] ;  /* 0x000bb00001267983 */ /* 0x002ea80000300a00 */
[----:B------:R-:W2:Y:S01]  /*46210*/  LDL.LU.64 R30, [R1+0xba8] ;  /* 0x000ba800011e7983 */ /* 0x000ea20000300a00 */
[C---:B------:R-:W-:Y:S01]  /*46220*/  VIADD R29, R21.reuse, 0x100000 ;  /* 0x00100000151d7836 */ /* 0x040fe20000000000 */
[----:B----4-:R-:W1:Y:S02]  /*46230*/  LDC R23, c[0x0][0x230] ;  /* 0x00008c00ff177b82 */ /* 0x010e640000000800 */
[----:B------:R4:W-:Y:S02]  /*46240*/  LDGSTS.E [R252+-0x33ff4], desc[UR4][R26.64], !P2 ;  /* 0xcc00c0001afc7fae */ /* 0x0009e4000d121844 */
[----:B----4-:R-:W-:-:S02]  /*46250*/  VIADD R27, R21, 0x100000 ;  /* 0x00100000151b7836 */ /* 0x010fc40000000000 */
[----:B------:R-:W-:Y:S02]  /*46260*/  VIADD R26, R22, 0xfffffe5e ;  /* 0xfffffe5e161a7836 */ /* 0x000fe40000000000 */
[----:B------:R-:W-:-:S03]  /*46270*/  VIADD R22, R21, 0x100000 ;  /* 0x0010000015167836 */ /* 0x000fc60000000000 */
[----:B------:R-:W-:Y:S01]  /*46280*/  ISETP.GE.U32.AND P2, PT, R26, 0x7ffffe1f, PT ;  /* 0x7ffffe1f1a00780c */ /* 0x000fe20003f46070 */
[----:B---3--:R-:W-:-:S04]  /*46290*/  IMAD.WIDE R244, R2, 0x4, R244 ;  /* 0x0000000402f47825 */ /* 0x008fc800078e02f4 */
[C---:B------:R-:W-:Y:S01]  /*462a0*/  IMAD.WIDE R36, R2.reuse, 0x4, R36 ;  /* 0x0000000402247825 */ /* 0x040fe200078e0224 */
[----:B------:R3:W-:Y:S03]  /*462b0*/  STL.64 [R1+0x2640], R244 ;  /* 0x002640f401007387 */ /* 0x0007e60000100a00 */
[C---:B------:R-:W-:Y:S01]  /*462c0*/  IMAD.WIDE R24, R2.reuse, 0x4, R24 ;  /* 0x0000000402187825 */ /* 0x040fe200078e0218 */
[----:B------:R4:W-:Y:S04]  /*462d0*/  STL.64 [R1+0x2648], R36 ;  /* 0x0026482401007387 */ /* 0x0009e80000100a00 */
[----:B------:R-:W-:Y:S04]  /*462e0*/  LDGSTS.E [R29+-0x30000], desc[UR4][R244.64], !P0 ;  /* 0xd0000000f41d7fae */ /* 0x000fe8000c121844 */
[----:B------:R1:W-:Y:S04]  /*462f0*/  STL.64 [R1+0x2650], R24 ;  /* 0x0026501801007387 */ /* 0x0003e80000100a00 */
[----:B------:R-:W-:Y:S01]  /*46300*/  LDGSTS.E [R27+-0x2c000], desc[UR4][R36.64], !P0 ;  /* 0xd4000000241b7fae */ /* 0x000fe2000c121844 */
[----:B------:R-:W-:-:S03]  /*46310*/  IMAD.WIDE R32, R2, 0x4, R32 ;  /* 0x0000000402207825 */ /* 0x000fc600078e0220 */
[----:B---3--:R-:W3:Y:S04]  /*46320*/  LDL.LU.64 R244, [R1+0xba0] ;  /* 0x000ba00001f47983 */ /* 0x008ee80000300a00 */
[----:B------:R1:W-:Y:S04]  /*46330*/  STL.64 [R1+0x2658], R32 ;  /* 0x0026582001007387 */ /* 0x0003e80000100a00 */
[----:B----4-:R-:W4:Y:S04]  /*46340*/  LDL.LU.64 R36, [R1+0xb98] ;  /* 0x000b980001247983 */ /* 0x010f280000300a00 */
[----:B------:R-:W4:Y:S04]  /*46350*/  LDL.LU.64 R26, [R1+0xb90] ;  /* 0x000b9000011a7983 */ /* 0x000f280000300a00 */
[----:B------:R1:W-:Y:S04]  /*46360*/  LDGSTS.E [R22+-0x28000], desc[UR4][R24.64], !P0 ;  /* 0xd800000018167fae */ /* 0x0003e8000c121844 */
[----:B------:R1:W-:Y:S04]  /*46370*/  LDGSTS.E [R252+-0x24000], desc[UR4][R32.64], !P0 ;  /* 0xdc00000020fc7fae */ /* 0x0003e8000c121844 */
[----:B-1----:R-:W4:Y:S01]  /*46380*/  LDL.LU.64 R24, [R1+0xb88] ;  /* 0x000b880001187983 */ /* 0x002f220000300a00 */
[----:B------:R-:W-:Y:S01]  /*46390*/  VIADD R28, R28, 0xfffffe5d ;  /* 0xfffffe5d1c1c7836 */ /* 0x000fe20000000000 */
[----:B------:R-:W1:Y:S01]  /*463a0*/  LDC R22, c[0x0][0x230] ;  /* 0x00008c00ff167b82 */ /* 0x000e620000000800 */
[----:B------:R-:W-:-:S02]  /*463b0*/  VIADD R33, R21, 0x100000 ;  /* 0x0010000015217836 */ /* 0x000fc40000000000 */
[----:B------:R-:W-:Y:S02]  /*463c0*/  VIADD R32, R21, 0x100000 ;  /* 0x0010000015207836 */ /* 0x000fe40000000000 */
[----:B--2---:R-:W-:-:S05]  /*463d0*/  IMAD.WIDE R236, R2, 0x4, R236 ;  /* 0x0000000402ec7825 */ /* 0x004fca00078e02ec */
[----:B------:R2:W-:Y:S01]  /*463e0*/  STL.64 [R1+0x2660], R236 ;  /* 0x002660ec01007387 */ /* 0x0005e20000100a00 */
[----:B------:R-:W-:-:S03]  /*463f0*/  ISETP.GE.U32.AND P0, PT, R28, 0x7ffffe1e, PT ;  /* 0x7ffffe1e1c00780c */ /* 0x000fc60003f06070 */
[----:B------:R-:W-:Y:S01]  /*46400*/  LDGSTS.E [R33+-0x2fffc], desc[UR4][R236.64], !P2 ;  /* 0xd0004000ec217fae */ /* 0x000fe2000d121844 */
[----:B------:R-:W-:-:S04]  /*46410*/  IMAD.WIDE R34, R2, 0x4, R34 ;  /* 0x0000000402227825 */ /* 0x000fc800078e0222 */
[C---:B------:R-:W-:Y:S01]  /*46420*/  IMAD.WIDE R38, R2.reuse, 0x4, R38 ;  /* 0x0000000402267825 */ /* 0x040fe200078e0226 */
[----:B------:R1:W-:Y:S03]  /*46430*/  STL.64 [R1+0x2668], R34 ;  /* 0x0026682201007387 */ /* 0x0003e60000100a00 */
[C---:B------:R-:W-:Y:S01]  /*46440*/  IMAD.WIDE R30, R2.reuse, 0x4, R30 ;  /* 0x00000004021e7825 */ /* 0x040fe200078e021e */
[----:B------:R1:W-:Y:S04]  /*46450*/  STL.64 [R1+0x2670], R38 ;  /* 0x0026702601007387 */ /* 0x0003e80000100a00 */
[----:B--2---:R-:W2:Y:S04]  /*46460*/  LDL.LU.64 R236, [R1+0xb80] ;  /* 0x000b800001ec7983 */ /* 0x004ea80000300a00 */
[----:B------:R-:W-:Y:S04]  /*46470*/  LDGSTS.E [R29+-0x2bffc], desc[UR4][R34.64], !P2 ;  /* 0xd4004000221d7fae */ /* 0x000fe8000d121844 */
[----:B------:R1:W-:Y:S04]  /*46480*/  STL.64 [R1+0x2678], R30 ;  /* 0x0026781e01007387 */ /* 0x0003e80000100a00 */
[----:B------:R-:W-:Y:S04]  /*46490*/  LDGSTS.E [R32+-0x27ffc], desc[UR4][R38.64], !P2 ;  /* 0xd800400026207fae */ /* 0x000fe8000d121844 */
[----:B-1----:R-:W2:Y:S04]  /*464a0*/  LDL.LU.64 R34, [R1+0xb78] ;  /* 0x000b780001227983 */ /* 0x002ea80000300a00 */
[----:B------:R-:W2:Y:S04]  /*464b0*/  LDL.LU.64 R28, [R1+0xb70] ;  /* 0x000b7000011c7983 */ /* 0x000ea80000300a00 */
[----:B------:R-:W2:Y:S04]  /*464c0*/  LDL.LU.64 R38, [R1+0xb68] ;  /* 0x000b680001267983 */ /* 0x000ea80000300a00 */
[----:B------:R1:W-:Y:S02]  /*464d0*/  LDGSTS.E [R252+-0x23ffc], desc[UR4][R30.64], !P2 ;  /* 0xdc0040001efc7fae */ /* 0x0003e4000d121844 */
[----:B-1----:R-:W-:Y:S01]  /*464e0*/  VIADD R31, R23, 0xfffffe5c ;  /* 0xfffffe5c171f7836 */ /* 0x002fe20000000000 */
[----:B------:R-:W-:Y:S01]  /*464f0*/  IADD3 R23, R21, 0x100000, RZ ;  /* 0x0010000015177810 */ /* 0x000fe20007ffe0ff */
[----:B------:R-:W1:Y:S01]  /*46500*/  LDC R30, c[0x0][0x230] ;  /* 0x00008c00ff1e7b82 */ /* 0x000e620000000800 */
[----:B---3--:R-:W-:-:S04]  /*46510*/  IMAD.WIDE R244, R2, 0x4, R244 ;  /* 0x0000000402f47825 */ /* 0x008fc800078e02f4 */
[C---:B----4-:R-:W-:Y:S01]  /*46520*/  IMAD.WIDE R36, R2.reuse, 0x4, R36 ;  /* 0x0000000402247825 */ /* 0x050fe200078e0224 */
        /* <DEDUP_REMOVED lines=11> */
[----:B------:R1:W-:Y:S01]  /*465e0*/  LDGSTS.E [R23+-0x27ff8], desc[UR4][R26.64], !P0 ;  /* 0xd80080001a177fae */ /* 0x0003e2000c121844 */
[----:B------:R-:W-:-:S03]  /*465f0*/  ISETP.GE.U32.AND P2, PT, R31, 0x7ffffe1d, PT ;  /* 0x7ffffe1d1f00780c */ /* 0x000fc60003f46070 */
[----:B------:R1:W-:Y:S04]  /*46600*/  LDGSTS.E [R252+-0x23ff8], desc[UR4][R24.64], !P0 ;  /* 0xdc00800018fc7fae */ /* 0x0003e8000c121844 */
[----:B-1----:R-:W4:Y:S01]  /*46610*/  LDL.LU.64 R26, [R1+0xb48] ;  /* 0x000b4800011a7983 */ /* 0x002f220000300a00 */
[----:B------:R-:W-:Y:S01]  /*46620*/  VIADD R22, R22, 0xfffffe7b ;  /* 0xfffffe7b16167836 */ /* 0x000fe20000000000 */
[----:B------:R-:W1:Y:S01]  /*46630*/  LDC R23, c[0x0][0x230] ;  /* 0x00008c00ff177b82 */ /* 0x000e620000000800 */
[C---:B------:R-:W-:Y:S02]  /*46640*/  VIADD R25, R21.reuse, 0x100000 ;  /* 0x0010000015197836 */ /* 0x040fe40000000000 */
[C---:B------:R-:W-:Y:S02]  /*46650*/  VIADD R24, R21.reuse, 0x100000 ;  /* 0x0010000015187836 */ /* 0x040fe40000000000 */
[----:B------:R-:W-:-:S02]  /*46660*/  VIADD R21, R21, 0x100000 ;  /* 0x0010000015157836 */ /* 0x000fc40000000000 */
[----:B--2---:R-:W-:-:S05]  /*46670*/  IMAD.WIDE R236, R2, 0x4, R236 ;  /* 0x0000000402ec7825 */ /* 0x004fca00078e02ec */
[----:B------:R2:W-:Y:S04]  /*46680*/  STL.64 [R1+0x26a0], R236 ;  /* 0x0026a0ec01007387 */ /* 0x0005e80000100a00 */
[----:B------:R-:W-:Y:S01]  /*46690*/  LDGSTS.E [R25+-0x2fff4], desc[UR4][R236.64], !P2 ;  /* 0xd000c000ec197fae */ /* 0x000fe2000d121844 */
[----:B------:R-:W-:-:S04]  /*466a0*/  IMAD.WIDE R34, R2, 0x4, R34 ;  /* 0x0000000402227825 */ /* 0x000fc800078e0222 */
[C---:B------:R-:W-:Y:S01]  /*466b0*/  IMAD.WIDE R28, R2.reuse, 0x4, R28 ;  /* 0x00000004021c7825 */ /* 0x040fe200078e021c */
[----:B------:R1:W-:Y:S03]  /*466c0*/  STL.64 [R1+0x26a8], R34 ;  /* 0x0026a82201007387 */ /* 0x0003e60000100a00 */
[----:B------:R-:W-:Y:S01]  /*466d0*/  IMAD.WIDE R38, R2, 0x4, R38 ;  /* 0x0000000402267825 */ /* 0x000fe200078e0226 */
[----:B------:R1:W-:Y:S01]  /*466e0*/  STL.64 [R1+0x26b0], R28 ;  /* 0x0026b01c01007387 */ /* 0x0003e20000100a00 */
[----:B------:R-:W-:Y:S02]  /*466f0*/  ISETP.GE.U32.AND P0, PT, R22, 0x7ffffe3c, PT ;  /* 0x7ffffe3c1600780c */ /* 0x000fe40003f06070 */
[----:B------:R-:W-:Y:S01]  /*46700*/  VIADD R30, R30, 0xfffffe7a ;  /* 0xfffffe7a1e1e7836 */ /* 0x000fe20000000000 */
[----:B--2---:R-:W2:Y:S01]  /*46710*/  LDL.LU.64 R236, [R1+0xb40] ;  /* 0x000b400001ec7983 */ /* 0x004ea20000300a00 */
[----:B------:R-:W-:Y:S01]  /*46720*/  VIADD R31, R20, 0x100000 ;  /* 0x00100000141f7836 */ /* 0x000fe20000000000 */
[----:B------:R-:W2:Y:S02]  /*46730*/  LDC R22, c[0x0][0x230] ;  /* 0x00008c00ff167b82 */ /* 0x000ea40000000800 */
[----:B------:R-:W-:Y:S04]  /*46740*/  LDGSTS.E [R24+-0x2bff4], desc[UR4][R34.64], !P2 ;  /* 0xd400c00022187fae */ /* 0x000fe8000d121844 */
[----:B------:R1:W-:Y:S04]  /*46750*/  STL.64 [R1+0x26b8], R38 ;  /* 0x0026b82601007387 */ /* 0x0003e80000100a00 */
[----:B------:R-:W-:Y:S04]  /*46760*/  LDGSTS.E [R21+-0x27ff4], desc[UR4][R28.64], !P2 ;  /* 0xd800c0001c157fae */ /* 0x000fe8000d121844 */
[----:B-1----:R-:W2:Y:S04]  /*46770*/  LDL.LU.64 R34, [R1+0xb38] ;  /* 0x000b380001227983 */ /* 0x002ea80000300a00 */
[----:B------:R-:W2:Y:S04]  /*46780*/  LDL.LU.64 R24, [R1+0xb30] ;  /* 0x000b300001187983 */ /* 0x000ea80000300a00 */
[----:B------:R-:W2:Y:S04]  /*46790*/  LDL.LU.64 R28, [R1+0xb28] ;  /* 0x000b2800011c7983 */ /* 0x000ea80000300a00 */
[----:B------:R1:W-:Y:S01]  /*467a0*/  LDGSTS.E [R252+-0x23ff4], desc[UR4][R38.64], !P2 ;  /* 0xdc00c00026fc7fae */ /* 0x0003e2000d121844 */
[----:B------:R-:W-:Y:S01]  /*467b0*/  ISETP.GE.U32.AND P2, PT, R30, 0x7ffffe3b, PT ;  /* 0x7ffffe3b1e00780c */ /* 0x000fe20003f46070 */
[----:B-1----:R-:W-:-:S02]  /*467c0*/  VIADD R38, R20, 0x100000 ;  /* 0x0010000014267836 */ /* 0x002fc40000000000 */
        /* <DEDUP_REMOVED lines=9> */
[----:B-1----:R-:W2:Y:S04]  /*46860*/  LDL.LU.64 R244, [R1+0xb20] ;  /* 0x000b200001f47983 */ /* 0x002ea80000300a00 */
[----:B------:R1:W-:Y:S04]  /*46870*/  STL.64 [R1+0x1f90], R26 ;  /* 0x001f901a01007387 */ /* 0x0003e80000100a00 */
[----:B------:R-:W2:Y:S04]  /*46880*/  LDL.LU.64 R38, [R1+0xb18] ;  /* 0x000b180001267983 */ /* 0x000ea80000300a00 */
[----:B------:R-:W2:Y:S04]  /*46890*/  LDL.LU.64 R30, [R1+0xb10] ;  /* 0x000b1000011e7983 */ /* 0x000ea80000300a00 */
[----:B---3--:R-:W3:Y:S01]  /*468a0*/  LDL.LU.64 R36, [R1+0xb08] ;  /* 0x000b080001247983 */ /* 0x008ee20000300a00 */
[----:B------:R-:W-:-:S02]  /*468b0*/  VIADD R252, R20, 0x100000 ;  /* 0x0010000014fc7836 */ /* 0x000fc40000000000 */
[----:B------:R-:W-:-:S03]  /*468c0*/  VIADD R21, R20, 0x100000 ;  /* 0x0010000014157836 */ /* 0x000fc60000000000 */
[----:B------:R4:W-:Y:S04]  /*468d0*/  LDGSTS.E [R252+-0x38000], desc[UR4][R32.64], !P0 ;  /* 0xc800000020fc7fae */ /* 0x0009e8000c121844 */
[----:B------:R1:W-:Y:S01]  /*468e0*/  LDGSTS.E [R21+-0x34000], desc[UR4][R26.64], !P0 ;  /* 0xcc0000001a157fae */ /* 0x0003e2000c121844 */
[----:B------:R-:W-:Y:S01]  /*468f0*/  VIADD R23, R23, 0xfffffe79 ;  /* 0xfffffe7917177836 */ /* 0x000fe20000000000 */
[----:B----4-:R-:W4:Y:S01]  /*46900*/  LDC R32, c[0x0][0x230] ;  /* 0x00008c00ff207b82 */ /* 0x010f220000000800 */
[C---:B-1----:R-:W-:Y:S02]  /*46910*/  VIADD R27, R20.reuse, 0x100000 ;  /* 0x00100000141b7836 */ /* 0x042fe40000000000 */
[----:B------:R-:W-:Y:S02]  /*46920*/  VIADD R26, R20, 0x100000 ;  /* 0x00100000141a7836 */ /* 0x000fe40000000000 */
[----:B--2---:R-:W-:-:S05]  /*46930*/  IMAD.WIDE R236, R2, 0x4, R236 ;  /* 0x0000000402ec7825 */ /* 0x004fca00078e02ec */
[----:B------:R1:W-:Y:S04]  /*46940*/  STL.64 [R1+0x1fd0], R236 ;  /* 0x001fd0ec01007387 */ /* 0x0003e80000100a00 */
[----:B------:R-:W-:Y:S01]  /*46950*/  LDGSTS.E [R27+-0x3fffc], desc[UR4][R236.64], !P2 ;  /* 0xc0004000ec1b7fae */ /* 0x000fe2000d121844 */
[----:B------:R-:W-:-:S04]  /*46960*/  IMAD.WIDE R34, R2, 0x4, R34 ;  /* 0x0000000402227825 */ /* 0x000fc800078e0222 */
[C---:B------:R-:W-:Y:S01]  /*46970*/  IMAD.WIDE R24, R2.reuse, 0x4, R24 ;  /* 0x0000000402187825 */ /* 0x040fe200078e0218 */
[----:B------:R2:W-:Y:S03]  /*46980*/  STL.64 [R1+0x2010], R34 ;  /* 0x0020102201007387 */ /* 0x0005e60000100a00 */
[C---:B------:R-:W-:Y:S01]  /*46990*/  IMAD.WIDE R28, R2.reuse, 0x4, R28 ;  /* 0x00000004021c7825 */ /* 0x040fe200078e021c */
[----:B------:R4:W-:Y:S01]  /*469a0*/  STL.64 [R1+0x2050], R24 ;  /* 0x0020501801007387 */ /* 0x0009e20000100a00 */
[----:B------:R-:W-:Y:S02]  /*469b0*/  ISETP.GE.U32.AND P0, PT, R23, 0x7ffffe3a, PT ;  /* 0x7ffffe3a1700780c */ /* 0x000fe40003f06070 */
[C---:B------:R-:W-:Y:S01]  /*469c0*/  IMAD.WIDE R244, R2.reuse, 0x4, R244 ;  /* 0x0000000402f47825 */ /* 0x040fe200078e02f4 */
[----:B-1----:R-:W4:Y:S03]  /*469d0*/  LDL.LU.64 R236, [R1+0xb00] ;  /* 0x000b000001ec7983 */ /* 0x002f260000300a00 */
[C---:B------:R-:W-:Y:S01]  /*469e0*/  IMAD.WIDE R38, R2.reuse, 0x4, R38 ;  /* 0x0000000402267825 */ /* 0x040fe200078e0226 */
[----:B------:R-:W-:Y:S03]  /*469f0*/  LDGSTS.E [R26+-0x3bffc], desc[UR4][R34.64], !P2 ;  /* 0xc4004000221a7fae */ /* 0x000fe6000d121844 */
[C---:B------:R-:W-:Y:S01]  /*46a00*/  IMAD.WIDE R30, R2.reuse, 0x4, R30 ;  /* 0x00000004021e7825 */ /* 0x040fe200078e021e */
[----:B------:R1:W-:Y:S03]  /*46a10*/  STL.64 [R1+0x2090], R28 ;  /* 0x0020901c01007387 */ /* 0x0003e60000100a00 */
[----:B---3--:R-:W-:Y:S01]  /*46a20*/  IMAD.WIDE R36, R2, 0x4, R36 ;  /* 0x0000000402247825 */ /* 0x008fe200078e0224 */
[----:B------:R-:W-:Y:S03]  /*46a30*/  LDGSTS.E [R252+-0x37ffc], desc[UR4][R24.64], !P2 ;  /* 0xc800400018fc7fae */ /* 0x000fe6000d121844 */
[----:B------:R-:W-:Y:S01]  /*46a40*/  VIADD R22, R22, 0xfffffe78 ;  /* 0xfffffe7816167836 */ /* 0x000fe20000000000 */
[----:B--2---:R-:W2:Y:S01]  /*46a50*/  LDL.LU.64 R34, [R1+0xaf8] ;  /* 0x000af80001227983 */ /* 0x004ea20000300a00 */
[----:B------:R-:W-:Y:S01]  /*46a60*/  VIADD R33, R20, 0x100000 ;  /* 0x0010000014217836 */ /* 0x000fe20000000000 */
[----:B----4-:R-:W-:Y:S01]  /*46a70*/  IADD3 R32, R32, -0x1a5, RZ ;  /* 0xfffffe5b20207810 */ /* 0x010fe20007ffe0ff */
[----:B------:R-:W3:Y:S01]  /*46a80*/  LDC R23, c[0x0][0x230] ;  /* 0x00008c00ff177b82 */ /* 0x000ee20000000800 */
[----:B------:R-:W4:Y:S04]  /*46a90*/  LDL.LU.64 R26, [R1+0xaf0] ;  /* 0x000af000011a7983 */ /* 0x000f280000300a00 */
[----:B------:R-:W3:Y:S04]  /*46aa0*/  LDL.LU.64 R24, [R1+0xae8] ;  /* 0x000ae80001187983 */ /* 0x000ee80000300a00 */
[----:B------:R1:W-:Y:S04]  /*46ab0*/  LDGSTS.E [R21+-0x33ffc], desc[UR4][R28.64], !P2 ;  /* 0xcc0040001c157fae */ /* 0x0003e8000d121844 */
[----:B------:R1:W-:Y:S04]  /*46ac0*/  STL.64 [R1+0x20d0], R244 ;  /* 0x0020d0f401007387 */ /* 0x0003e80000100a00 */
[----:B------:R1:W-:Y:S02]  /*46ad0*/  STL.64 [R1+0x2110], R38 ;  /* 0x0021102601007387 */ /* 0x0003e40000100a00 */
[----:B-1----:R-:W-:-:S02]  /*46ae0*/  VIADD R29, R20, 0x100000 ;  /* 0x00100000141d7836 */ /* 0x002fc40000000000 */
[----:B------:R-:W-:Y:S01]  /*46af0*/  VIADD R28, R20, 0x100000 ;  /* 0x00100000141c7836 */ /* 0x000fe20000000000 */
[----:B------:R1:W-:Y:S04]  /*46b00*/  STL.64 [R1+0x2148], R30 ;  /* 0x0021481e01007387 */ /* 0x0003e80000100a00 */
[----:B------:R-:W-:Y:S04]  /*46b10*/  LDGSTS.E [R29+-0x3fff8], desc[UR4][R244.64], !P0 ;  /* 0xc0008000f41d7fae */ /* 0x000fe8000c121844 */
[----:B------:R-:W-:Y:S04]  /*46b20*/  LDGSTS.E [R28+-0x3bff8], desc[UR4][R38.64], !P0 ;  /* 0xc4008000261c7fae */ /* 0x000fe8000c121844 */
[----:B------:R-:W-:Y:S04]  /*46b30*/  LDGSTS.E [R252+-0x37ff8], desc[UR4][R30.64], !P0 ;  /* 0xc80080001efc7fae */ /* 0x000fe8000c121844 */
[----:B------:R-:W3:Y:S04]  /*46b40*/  LDL.LU.64 R244, [R1+0xae0] ;  /* 0x000ae00001f47983 */ /* 0x000ee80000300a00 */
[----:B------:R1:W-:Y:S04]  /*46b50*/  STL.64 [R1+0x2178], R36 ;  /* 0x0021782401007387 */ /* 0x0003e80000100a00 */
[----:B------:R-:W3:Y:S04]  /*46b60*/  LDL.LU.64 R28, [R1+0xad8] ;  /* 0x000ad800011c7983 */ /* 0x000ee80000300a00 */
[----:B------:R-:W3:Y:S04]  /*46b70*/  LDL.LU.64 R38, [R1+0xad0] ;  /* 0x000ad00001267983 */ /* 0x000ee80000300a00 */
[----:B-1----:R-:W3:Y:S01]  /*46b80*/  LDL.LU.64 R30, [R1+0xac8] ;  /* 0x000ac800011e7983 */ /* 0x002ee20000300a00 */
[----:B------:R-:W-:-:S02]  /*46b90*/  ISETP.GE.U32.AND P2, PT, R22, 0x7ffffe39, PT ;  /* 0x7ffffe391600780c */ /* 0x000fc40003f46070 */
[----:B------:R-:W1:Y:S01]  /*46ba0*/  LDC R22, c[0x0][0x230] ;  /* 0x00008c00ff167b82 */ /* 0x000e620000000800 */
[----:B------:R1:W-:Y:S01]  /*46bb0*/  LDGSTS.E [R21+-0x33ff8], desc[UR4][R36.64], !P0 ;  /* 0xcc00800024157fae */ /* 0x0003e2000c121844 */
[----:B------:R-:W-:Y:S01]  /*46bc0*/  ISETP.GE.U32.AND P0, PT, R32, 0x7ffffe1c, PT ;  /* 0x7ffffe1c2000780c */ /* 0x000fe20003f06070 */
[C---:B-1----:R-:W-:Y:S02]  /*46bd0*/  VIADD R36, R20.reuse, 0x100000 ;  /* 0x0010000014247836 */ /* 0x042fe40000000000 */
[----:B------:R-:W-:Y:S02]  /*46be0*/  VIADD R32, R20, 0x100000 ;  /* 0x0010000014207836 */ /* 0x000fe40000000000 */
[----:B------:R-:W-:-:S05]  /*46bf0*/  IMAD.WIDE R236, R2, 0x4, R236 ;  /* 0x0000000402ec7825 */ /* 0x000fca00078e02ec */
[----:B------:R1:W-:Y:S04]  /*46c00*/  STL.64 [R1+0x21a0], R236 ;  /* 0x0021a0ec01007387 */ /* 0x0003e80000100a00 */
[----:B------:R-:W-:Y:S01]  /*46c10*/  LDGSTS.E [R36+-0x3fff4], desc[UR4][R236.64], !P2 ;  /* 0xc000c000ec247fae */ /* 0x000fe2000d121844 */
[----:B--2---:R-:W-:-:S04]  /*46c20*/  IMAD.WIDE R34, R2, 0x4, R34 ;  /* 0x0000000402227825 */ /* 0x004fc800078e0222 */
[C---:B----4-:R-:W-:Y:S01]  /*46c30*/  IMAD.WIDE R26, R2.reuse, 0x4, R26 ;  /* 0x00000004021a7825 */ /* 0x050fe200078e021a */
[----:B------:R2:W-:Y:S03]  /*46c40*/  STL.64 [R1+0x21c0], R34 ;  /* 0x0021c02201007387 */ /* 0x0005e60000100a00 */
[C---:B---3--:R-:W-:Y:S01]  /*46c50*/  IMAD.WIDE R24, R2.reuse, 0x4, R24 ;  /* 0x0000000402187825 */ /* 0x048fe200078e0218 */
[----:B------:R3:W-:Y:S04]  /*46c60*/  STL.64 [R1+0x21d8], R26 ;  /* 0x0021d81a01007387 */ /* 0x0007e80000100a00 */
[----:B-1----:R-:W4:Y:S04]  /*46c70*/  LDL.LU.64 R236, [R1+0xac0] ;  /* 0x000ac00001ec7983 */ /* 0x002f280000300a00 */
[----:B------:R1:W-:Y:S04]  /*46c80*/  STL.64 [R1+0x21e8], R24 ;  /* 0x0021e81801007387 */ /* 0x0003e80000100a00 */
[----:B------:R-:W-:Y:S04]  /*46c90*/  LDGSTS.E [R33+-0x3bff4], desc[UR4][R34.64], !P2 ;  /* 0xc400c00022217fae */ /* 0x000fe8000d121844 */
[----:B------:R-:W4:Y:S04]  /*46ca0*/  LDL.LU.64 R36, [R1+0xab8] ;  /* 0x000ab80001247983 */ /* 0x000f280000300a00 */
[----:B------:R-:W-:Y:S04]  /*46cb0*/  LDGSTS.E [R252+-0x37ff4], desc[UR4][R26.64], !P2 ;  /* 0xc800c0001afc7fae */ /* 0x000fe8000d121844 */
[----:B--2---:R-:W2:Y:S04]  /*46cc0*/  LDL.LU.64 R34, [R1+0xab0] ;  /* 0x000ab00001227983 */ /* 0x004ea80000300a00 */
[----:B------:R1:W-:Y:S04]  /*46cd0*/  LDGSTS.E [R21+-0x33ff4], desc[UR4][R24.64], !P2 ;  /* 0xcc00c00018157fae */ /* 0x0003e8000d121844 */
[----:B---3--:R-:W3:Y:S01]  /*46ce0*/  LDL.LU.64 R26, [R1+0xaa8] ;  /* 0x000aa800011a7983 */ /* 0x008ee20000300a00 */
[----:B------:R-:W-:-:S04]  /*46cf0*/  IMAD.WIDE R244, R2, 0x4, R244 ;  /* 0x0000000402f47825 */ /* 0x000fc800078e02f4 */
[C---:B------:R-:W-:Y:S01]  /*46d00*/  IMAD.WIDE R28, R2.reuse, 0x4, R28 ;  /* 0x00000004021c7825 */ /* 0x040fe200078e021c */
[----:B------:R1:W-:Y:S02]  /*46d10*/  STL.64 [R1+0x26c0], R244 ;  /* 0x0026c0f401007387 */ /* 0x0003e40000100a00 */
[----:B-1----:R-:W1:Y:S01]  /*46d20*/  LDC R25, c[0x0][0x230] ;  /* 0x00008c00ff197b82 */ /* 0x002e620000000800 */
[C---:B------:R-:W-:Y:S01]  /*46d30*/  IMAD.WIDE R38, R2.reuse, 0x4, R38 ;  /* 0x0000000402267825 */ /* 0x040fe200078e0226 */
[----:B------:R1:W-:Y:S03]  /*46d40*/  STL.64 [R1+0x26c8], R28 ;  /* 0x0026c81c01007387 */ /* 0x0003e60000100a00 */
[----:B------:R-:W-:Y:S01]  /*46d50*/  IMAD.WIDE R30, R2, 0x4, R30 ;  /* 0x00000004021e7825 */ /* 0x000fe200078e021e */
[----:B------:R-:W-:Y:S03]  /*46d60*/  LDGSTS.E [R32+-0x30000], desc[UR4][R244.64], !P0 ;  /* 0xd0000000f4207fae */ /* 0x000fe6000c121844 */
[----:B------:R-:W-:Y:S01]  /*46d70*/  VIADD R24, R20, 0x100000 ;  /* 0x0010000014187836 */ /* 0x000fe20000000000 */
[----:B------:R1:W-:Y:S04]  /*46d80*/  STL.64 [R1+0x26d0], R38 ;  /* 0x0026d02601007387 */ /* 0x0003e80000100a00 */
[----:B------:R1:W-:Y:S04]  /*46d90*/  LDGSTS.E [R24+-0x2c000], desc[UR4][R28.64], !P0 ;  /* 0xd40000001c187fae */ /* 0x0003e8000c121844 */
[----:B------:R-:W3:Y:S04]  /*46da0*/  LDL.LU.64 R244, [R1+0xaa0] ;  /* 0x000aa00001f47983 */ /* 0x000ee80000300a00 */
[----:B------:R1:W-:Y:S04]  /*46db0*/  STL.64 [R1+0x26d8], R30 ;  /* 0x0026d81e01007387 */ /* 0x0003e80000100a00 */
[----:B------:R-:W3:Y:S01]  /*46dc0*/  LDL.LU.64 R32, [R1+0xa98] ;  /* 0x000a980001207983 */ /* 0x000ee20000300a00 */
[----:B------:R-:W-:Y:S01]  /*46dd0*/  VIADD R23, R23, 0xfffffe5a ;  /* 0xfffffe5a17177836 */ /* 0x000fe20000000000 */
[----:B-1----:R-:W1:Y:S02]  /*46de0*/  LDC R24, c[0x0][0x230] ;  /* 0x00008c00ff187b82 */ /* 0x002e640000000800 */
[----:B------:R-:W3:Y:S04]  /*46df0*/  LDL.LU.64 R28, [R1+0xa90] ;  /* 0x000a9000011c7983 */ /* 0x000ee80000300a00 */
[----:B------:R-:W-:Y:S01]  /*46e00*/  LDGSTS.E [R252+-0x28000], desc[UR4][R38.64], !P0 ;  /* 0xd800000026fc7fae */ /* 0x000fe2000c121844 */
[----:B------:R-:W-:-:S03]  /*46e10*/  ISETP.GE.U32.AND P2, PT, R23, 0x7ffffe1b, PT ;  /* 0x7ffffe1b1700780c */ /* 0x000fc60003f46070 */
[----:B------:R-:W3:Y:S01]  /*46e20*/  LDL.LU.64 R38, [R1+0xa88] ;  /* 0x000a880001267983 */ /* 0x000ee20000300a00 */
[----:B------:R-:W-:-:S03]  /*46e30*/  VIADD R23, R20, 0x100000 ;  /* 0x0010000014177836 */ /* 0x000fc60000000000 */
[----:B------:R1:W-:Y:S02]  /*46e40*/  LDGSTS.E [R21+-0x24000], desc[UR4][R30.64], !P0 ;  /* 0xdc0000001e157fae */ /* 0x0003e4000c121844 */
[----:B-1----:R-:W-:Y:S02]  /*46e50*/  VIADD R30, R22, 0xfffffe59 ;  /* 0xfffffe59161e7836 */ /* 0x002fe40000000000 */
[----:B------:R-:W-:-:S03]  /*46e60*/  VIADD R22, R20, 0x100000 ;  /* 0x0010000014167836 */ /* 0x000fc60000000000 */
[----:B------:R-:W-:Y:S01]  /*46e70*/  ISETP.GE.U32.AND P0, PT, R30, 0x7ffffe1a, PT ;  /* 0x7ffffe1a1e00780c */ /* 0x000fe20003f06070 */
[----:B----4-:R-:W-:-:S05]  /*46e80*/  IMAD.WIDE R236, R2, 0x4, R236 ;  /* 0x0000000402ec7825 */ /* 0x010fca00078e02ec */
[----:B------:R-:W-:Y:S04]  /*46e90*/  STL.64 [R1+0x26e0], R236 ;  /* 0x0026e0ec01007387 */ /* 0x000fe80000100a00 */
[----:B------:R-:W-:Y:S01]  /*46ea0*/  LDGSTS.E [R23+-0x2fffc], desc[UR4][R236.64], !P2 ;  /* 0xd0004000ec177fae */ /* 0x000fe2000d121844 */
[----:B------:R-:W-:-:S04]  /*46eb0*/  IMAD.WIDE R36, R2, 0x4, R36 ;  /* 0x0000000402247825 */ /* 0x000fc800078e0224 */
[C---:B--2---:R-:W-:Y:S01]  /*46ec0*/  IMAD.WIDE R34, R2.reuse, 0x4, R34 ;  /* 0x0000000402227825 */ /* 0x044fe200078e0222 */
[----:B------:R1:W-:Y:S04]  /*46ed0*/  STL.64 [R1+0x26e8], R36 ;  /* 0x0026e82401007387 */ /* 0x0003e80000100a00 */
[----:B------:R-:W-:Y:S01]  /*46ee0*/  LDGSTS.E [R22+-0x2bffc], desc[UR4][R36.64], !P2 ;  /* 0xd400400024167fae */ /* 0x000fe2000d121844 */
[----:B---3--:R-:W-:-:S03]  /*46ef0*/  IMAD.WIDE R26, R2, 0x4, R26 ;  /* 0x00000004021a7825 */ /* 0x008fc600078e021a */
[----:B------:R2:W-:Y:S04]  /*46f00*/  STL.64 [R1+0x26f0], R34 ;  /* 0x0026f02201007387 */ /* 0x0005e80000100a00 */
[----:B------:R2:W-:Y:S04]  /*46f10*/  LDGSTS.E [R252+-0x27ffc], desc[UR4][R34.64], !P2 ;  /* 0xd800400022fc7fae */ /* 0x0005e8000d121844 */
[----:B-1----:R-:W3:Y:S04]  /*46f20*/  LDL.LU.64 R36, [R1+0xa80] ;  /* 0x000a800001247983 */ /* 0x002ee80000300a00 */
[----:B------:R1:W-:Y:S04]  /*46f30*/  STL.64 [R1+0x26f8], R26 ;  /* 0x0026f81a01007387 */ /* 0x0003e80000100a00 */
[----:B------:R-:W4:Y:S01]  /*46f40*/  LDL.LU.64 R22, [R1+0xa78] ;  /* 0x000a780001167983 */ /* 0x000f220000300a00 */
[----:B------:R-:W-:Y:S01]  /*46f50*/  VIADD R25, R25, 0xfffffe58 ;  /* 0xfffffe5819197836 */ /* 0x000fe20000000000 */
[----:B--2---:R-:W2:Y:S02]  /*46f60*/  LDC R34, c[0x0][0x230] ;  /* 0x00008c00ff227b82 */ /* 0x004ea40000000800 */
[----:B------:R-:W2:Y:S04]  /*46f70*/  LDL.LU.64 R30, [R1+0xa70] ;  /* 0x000a7000011e7983 */ /* 0x000ea80000300a00 */
[----:B------:R-:W2:Y:S04]  /*46f80*/  LDL.LU.64 R236, [R1+0xa68] ;  /* 0x000a680001ec7983 */ /* 0x000ea80000300a00 */
[----:B------:R1:W-:Y:S01]  /*46f90*/  LDGSTS.E [R21+-0x23ffc], desc[UR4][R26.64], !P2 ;  /* 0xdc0040001a157fae */ /* 0x0003e2000d121844 */
[----:B------:R-:W-:-:S04]  /*46fa0*/  IMAD.WIDE R244, R2, 0x4, R244 ;  /* 0x0000000402f47825 */ /* 0x000fc800078e02f4 */
[----:B------:R-:W-:Y:S01]  /*46fb0*/  IMAD.WIDE R32, R2, 0x4, R32 ;  /* 0x0000000402207825 */ /* 0x000fe200078e0220 */
[----:B------:R1:W-:Y:S03]  /*46fc0*/  STL.64 [R1+0x2700], R244 ;  /* 0x002700f401007387 */ /* 0x0003e60000100a00 */
[----:B-1----:R-:W-:Y:S02]  /*46fd0*/  VIADD R27, R20, 0x100000 ;  /* 0x00100000141b7836 */ /* 0x002fe40000000000 */
[----:B------:R-:W-:Y:S01]  /*46fe0*/  IMAD.WIDE R28, R2, 0x4, R28 ;  /* 0x00000004021c7825 */ /* 0x000fe200078e021c */
[----:B------:R1:W-:Y:S03]  /*46ff0*/  STL.64 [R1+0x2708], R32 ;  /* 0x0027082001007387 */ /* 0x0003e60000100a00 */
[----:B------:R-:W-:Y:S01]  /*47000*/  VIADD R26, R20, 0x100000 ;  /* 0x00100000141a7836 */ /* 0x000fe20000000000 */
[----:B------:R-:W-:Y:S04]  /*47010*/  LDGSTS.E [R27+-0x2fff8], desc[UR4][R244.64], !P0 ;  /* 0xd0008000f41b7fae */ /* 0x000fe8000c121844 */
[----:B------:R1:W-:Y:S04]  /*47020*/  STL.64 [R1+0x2710], R28 ;  /* 0x0027101c01007387 */ /* 0x0003e80000100a00 */
[----:B------:R-:W-:Y:S01]  /*47030*/  LDGSTS.E [R26+-0x2bff8], desc[UR4][R32.64], !P0 ;  /* 0xd4008000201a7fae */ /* 0x000fe2000c121844 */
[----:B------:R-:W-:-:S03]  /*47040*/  IMAD.WIDE R38, R2, 0x4, R38 ;  /* 0x0000000402267825 */ /* 0x000fc600078e0226 */
[----:B------:R-:W2:Y:S04]  /*47050*/  LDL.LU.64 R244, [R1+0xa60] ;  /* 0x000a600001f47983 */ /* 0x000ea80000300a00 */
[----:B------:R2:W-:Y:S04]  /*47060*/  STL.64 [R1+0x2718], R38 ;  /* 0x0027182601007387 */ /* 0x0005e80000100a00 */
[----:B------:R-:W2:Y:S04]  /*47070*/  LDL.LU.64 R26, [R1+0xa58] ;  /* 0x000a5800011a7983 */ /* 0x000ea80000300a00 */
[----:B-1----:R-:W2:Y:S04]  /*47080*/  LDL.LU.64 R32, [R1+0xa50] ;  /* 0x000a500001207983 */ /* 0x002ea80000300a00 */
[----:B------:R-:W-:Y:S01]  /*47090*/  LDGSTS.E [R252+-0x27ff8], desc[UR4][R28.64], !P0 ;  /* 0xd80080001cfc7fae */ /* 0x000fe2000c121844 */
[----:B------:R-:W-:Y:S01]  /*470a0*/  ISETP.GE.U32.AND P2, PT, R25, 0x7ffffe19, PT ;  /* 0x7ffffe191900780c */ /* 0x000fe20003f46070 */
[----:B------:R-:W-:Y:S01]  /*470b0*/  VIADD R35, R20, 0x100000 ;  /* 0x0010000014237836 */ /* 0x000fe20000000000 */
[----:B------:R-:W1:Y:S01]  /*470c0*/  LDC R25, c[0x0][0x230] ;  /* 0x00008c00ff197b82 */ /* 0x000e620000000800 */
[----:B------:R2:W-:Y:S04]  /*470d0*/  LDGSTS.E [R21+-0x23ff8], desc[UR4][R38.64], !P0 ;  /* 0xdc00800026157fae */ /* 0x0005e8000c121844 */
[----:B------:R-:W2:Y:S01]  /*470e0*/  LDL.LU.64 R28, [R1+0xa48] ;  /* 0x000a4800011c7983 */ /* 0x000ea20000300a00 */
[----:B------:R-:W-:-:S02]  /*470f0*/  VIADD R24, R24, 0xfffffe77 ;  /* 0xfffffe7718187836 */ /* 0x000fc40000000000 */
[----:B------:R-:W-:-:S03]  /*47100*/  VIADD R20, R20, 0x100000 ;  /* 0x0010000014147836 */ /* 0x000fc60000000000 */
[----:B------:R-:W-:Y:S02]  /*47110*/  ISETP.GE.U32.AND P0, PT, R24, 0x7ffffe38, PT ;  /* 0x7ffffe381800780c */ /* 0x000fe40003f06070 */
[----:B------:R-:W1:Y:S01]  /*47120*/  LDC R24, c[0x0][0x230] ;  /* 0x00008c00ff187b82 */ /* 0x000e620000000800 */
[----:B---3--:R-:W-:-:S04]  /*47130*/  IMAD.WIDE R36, R2, 0x4, R36 ;  /* 0x0000000402247825 */ /* 0x008fc800078e0224 */
[C---:B----4-:R-:W-:Y:S01]  /*47140*/  IMAD.WIDE R22, R2.reuse, 0x4, R22 ;  /* 0x0000000402167825 */ /* 0x050fe200078e0216 */
[----:B------:R3:W-:Y:S03]  /*47150*/  STL.64 [R1+0x2720], R36 ;  /* 0x0027202401007387 */ /* 0x0007e60000100a00 */
[C---:B--2---:R-:W-:Y:S01]  /*47160*/  IMAD.WIDE R30, R2.reuse, 0x4, R30 ;  /* 0x00000004021e7825 */ /* 0x044fe200078e021e */
[----:B------:R2:W-:Y:S03]  /*47170*/  STL.64 [R1+0x2728], R22 ;  /* 0x0027281601007387 */ /* 0x0005e60000100a00 */
[C---:B------:R-:W-:Y:S01]  /*47180*/  IMAD.WIDE R38, R2.reuse, 0x4, R236 ;  /* 0x0000000402267825 */ /* 0x040fe200078e02ec */
[----:B------:R-:W-:Y:S04]  /*47190*/  LDGSTS.E [R35+-0x2fff4], desc[UR4][R36.64], !P2 ;  /* 0xd000c00024237fae */ /* 0x000fe8000d121844 */
[----:B------:R4:W-:Y:S04]  /*471a0*/  STL.64 [R1+0x2730], R30 ;  /* 0x0027301e01007387 */ /* 0x0009e80000100a00 */
[----:B------:R1:W-:Y:S04]  /*471b0*/  LDGSTS.E [R252+-0x2bff4], desc[UR4][R22.64], !P2 ;  /* 0xd400c00016fc7fae */ /* 0x0003e8000d121844 */
[----:B---3--:R-:W3:Y:S04]  /*471c0*/  LDL.LU.64 R36, [R1+0xa40] ;  /* 0x000a400001247983 */ /* 0x008ee80000300a00 */
[----:B------:R1:W-:Y:S04]  /*471d0*/  STL.64 [R1+0x2738], R38 ;  /* 0x0027382601007387 */ /* 0x0003e80000100a00 */
[----:B--2---:R-:W2:Y:S04]  /*471e0*/  LDL.LU.64 R22, [R1+0xa38] ;  /* 0x000a380001167983 */ /* 0x004ea80000300a00 */
[----:B------:R-:W2:Y:S04]  /*471f0*/  LDL.LU.64 R236, [R1+0xa30] ;  /* 0x000a300001ec7983 */ /* 0x000ea80000300a00 */
[----:B------:R-:W-:Y:S04]  /*47200*/  LDGSTS.E [R20+-0x27ff4], desc[UR4][R30.64], !P2 ;  /* 0xd800c0001e147fae */ /* 0x000fe8000d121844 */
[----:B------:R1:W-:Y:S01]  /*47210*/  LDGSTS.E [R21+-0x23ff4], desc[UR4][R38.64], !P2 ;  /* 0xdc00c00026157fae */ /* 0x0003e2000d121844 */
[----:B------:R-:W-:-:S03]  /*47220*/  IMAD.WIDE R244, R2, 0x4, R244 ;  /* 0x0000000402f47825 */ /* 0x000fc600078e02f4 */
[----:B----4-:R-:W4:Y:S01]  /*47230*/  LDL.LU.64 R30, [R1+0xa28] ;  /* 0x000a2800011e7983 */ /* 0x010f220000300a00 */
[C---:B-1----:R-:W-:Y:S02]  /*47240*/  VIADD R252, R19.reuse, 0x100000 ;  /* 0x0010000013fc7836 */ /* 0x042fe40000000000 */
[----:B------:R-:W-:Y:S01]  /*47250*/  VIADD R38, R34, 0xfffffe76 ;  /* 0xfffffe7622267836 */ /* 0x000fe20000000000 */
[----:B------:R-:W-:Y:S01]  /*47260*/  IADD3 R34, R19, 0x100000, RZ ;  /* 0x0010000013227810 */ /* 0x000fe20007ffe0ff */
[C---:B------:R-:W-:Y:S01]  /*47270*/  IMAD.WIDE R26, R2.reuse, 0x4, R26 ;  /* 0x00000004021a7825 */ /* 0x040fe200078e021a */
[----:B------:R-:W-:Y:S03]  /*47280*/  STL.64 [R1+0x1ea0], R244 ;  /* 0x001ea0f401007387 */ /* 0x000fe60000100a00 */
[C---:B------:R-:W-:Y:S01]  /*47290*/  IMAD.WIDE R32, R2.reuse, 0x4, R32 ;  /* 0x0000000402207825 */ /* 0x040fe200078e0220 */
[----:B------:R1:W-:Y:S04]  /*472a0*/  STL.64 [R1+0x1ed0], R26 ;  /* 0x001ed01a01007387 */ /* 0x0003e80000100a00 */
[----:B------:R-:W-:Y:S04]  /*472b0*/  LDGSTS.E [R34+-0x40000], desc[UR4][R244.64], !P0 ;  /* 0xc0000000f4227fae */ /* 0x000fe8000c121844 */
[----:B------:R1:W-:Y:S01]  /*472c0*/  STL.64 [R1+0x1f08], R32 ;  /* 0x001f082001007387 */ /* 0x0003e20000100a00 */
[----:B------:R-:W-:-:S03]  /*472d0*/  IMAD.WIDE R28, R2, 0x4, R28 ;  /* 0x00000004021c7825 */ /* 0x000fc600078e021c */
[----:B------:R-:W-:Y:S04]  /*472e0*/  LDGSTS.E [R252+-0x3c000], desc[UR4][R26.64], !P0 ;  /* 0xc40000001afc7fae */ /* 0x000fe8000c121844 */
[----:B------:R-:W4:Y:S01]  /*472f0*/  LDL.LU.64 R34, [R1+0xa20] ;  /* 0x000a200001227983 */ /* 0x000f220000300a00 */
[----:B------:R-:W-:-:S03]  /*47300*/  ISETP.GE.U32.AND P2, PT, R38, 0x7ffffe37, PT ;  /* 0x7ffffe372600780c */ /* 0x000fc60003f46070 */
[----:B------:R1:W-:Y:S04]  /*47310*/  STL.64 [R1+0x1f48], R28 ;  /* 0x001f481c01007387 */ /* 0x0003e80000100a00 */
[----:B-1----:R-:W4:Y:S04]  /*47320*/  LDL.LU.64 R26, [R1+0xa18] ;  /* 0x000a1800011a7983 */ /* 0x002f280000300a00 */
[----:B------:R-:W4:Y:S04]  /*47330*/  LDL.LU.64 R244, [R1+0xa10] ;  /* 0x000a100001f47983 */ /* 0x000f280000300a00 */
[----:B------:R-:W4:Y:S01]  /*47340*/  LDL.LU.64 R38, [R1+0xa08] ;  /* 0x000a080001267983 */ /* 0x000f220000300a00 */
[----:B------:R-:W-:-:S02]  /*47350*/  VIADD R21, R19, 0x100000 ;  /* 0x0010000013157836 */ /* 0x000fc40000000000 */
[----:B------:R-:W-:-:S03]  /*47360*/  VIADD R20, R19, 0x100000 ;  /* 0x0010000013147836 */ /* 0x000fc60000000000 */
[----:B------:R1:W-:Y:S04]  /*47370*/  LDGSTS.E [R21+-0x38000], desc[UR4][R32.64], !P0 ;  /* 0xc800000020157fae */ /* 0x0003e8000c121844 */
[----:B------:R1:W-:Y:S01]  /*47380*/  LDGSTS.E [R20+-0x34000], desc[UR4][R28.64], !P0 ;  /* 0xcc0000001c147fae */ /* 0x0003e2000c121844 */
[----:B------:R-:W-:Y:S01]  /*47390*/  VIADD R25, R25, 0xfffffe75 ;  /* 0xfffffe7519197836 */ /* 0x000fe20000000000 */
[----:B-1----:R-:W1:Y:S01]  /*473a0*/  LDC R32, c[0x0][0x230] ;  /* 0x00008c00ff207b82 */ /* 0x002e620000000800 */
[----:B------:R-:W-:-:S03]  /*473b0*/  VIADD R28, R19, 0x100000 ;  /* 0x00100000131c7836 */ /* 0x000fc60000000000 */
[----:B------:R-:W-:Y:S01]  /*473c0*/  ISETP.GE.U32.AND P0, PT, R25, 0x7ffffe36, PT ;  /* 0x7ffffe361900780c */ /* 0x000fe20003f06070 */
[----:B---3--:R-:W-:-:S03]  /*473d0*/  IMAD.WIDE R36, R2, 0x4, R36 ;  /* 0x0000000402247825 */ /* 0x008fc600078e0224 */
[----:B------:R-:W3:Y:S01]  /*473e0*/  LDC R25, c[0x0][0x230] ;  /* 0x00008c00ff197b82 */ /* 0x000ee20000000800 */
[C---:B--2---:R-:W-:Y:S01]  /*473f0*/  IMAD.WIDE R22, R2.reuse, 0x4, R22 ;  /* 0x0000000402167825 */ /* 0x044fe200078e0216 */
[----:B------:R2:W-:Y:S03]  /*47400*/  STL.64 [R1+0x1f88], R36 ;  /* 0x001f882401007387 */ /* 0x0005e60000100a00 */
[C---:B------:R-:W-:Y:S01]  /*47410*/  IMAD.WIDE R236, R2.reuse, 0x4, R236 ;  /* 0x0000000402ec7825 */ /* 0x040fe200078e02ec */
[----:B------:R1:W-:Y:S04]  /*47420*/  STL.64 [R1+0x1fc8], R22 ;  /* 0x001fc81601007387 */ /* 0x0003e80000100a00 */
[----:B------:R-:W-:Y:S04]  /*47430*/  LDGSTS.E [R28+-0x3fffc], desc[UR4][R36.64], !P2 ;  /* 0xc0004000241c7fae */ /* 0x000fe8000d121844 */
[----:B------:R3:W-:Y:S04]  /*47440*/  STL.64 [R1+0x2008], R236 ;  /* 0x002008ec01007387 */ /* 0x0007e80000100a00 */
[----:B------:R-:W-:Y:S01]  /*47450*/  LDGSTS.E [R252+-0x3bffc], desc[UR4][R22.64], !P2 ;  /* 0xc400400016fc7fae */ /* 0x000fe2000d121844 */
[----:B----4-:R-:W-:-:S03]  /*47460*/  IMAD.WIDE R30, R2, 0x4, R30 ;  /* 0x00000004021e7825 */ /* 0x010fc600078e021e */
[----:B--2---:R-:W2:Y:S04]  /*47470*/  LDL.LU.64 R36, [R1+0xa00] ;  /* 0x000a000001247983 */ /* 0x004ea80000300a00 */
[----:B------:R4:W-:Y:S04]  /*47480*/  STL.64 [R1+0x2048], R30 ;  /* 0x0020481e01007387 */ /* 0x0009e80000100a00 */
[----:B-1----:R-:W2:Y:S04]  /*47490*/  LDL.LU.64 R22, [R1+0x9f8] ;  /* 0x0009f80001167983 */ /* 0x002ea80000300a00 */
[----:B------:R-:W2:Y:S04]  /*474a0*/  LDL.LU.64 R28, [R1+0x9f0] ;  /* 0x0009f000011c7983 */ /* 0x000ea80000300a00 */
[----:B------:R-:W-:Y:S04]  /*474b0*/  LDGSTS.E [R21+-0x37ffc], desc[UR4][R236.64], !P2 ;  /* 0xc8004000ec157fae */ /* 0x000fe8000d121844 */
[----:B------:R4:W-:Y:S04]  /*474c0*/  LDGSTS.E [R20+-0x33ffc], desc[UR4][R30.64], !P2 ;  /* 0xcc0040001e147fae */ /* 0x0009e8000d121844 */
[----:B---3--:R-:W3:Y:S01]  /*474d0*/  LDL.LU.64 R236, [R1+0x9e8] ;  /* 0x0009e80001ec7983 */ /* 0x008ee20000300a00 */
[----:B------:R-:W-:-:S04]  /*474e0*/  IMAD.WIDE R34, R2, 0x4, R34 ;  /* 0x0000000402227825 */ /* 0x000fc800078e0222 */
[----:B----4-:R-:W-:Y:S02]  /*474f0*/  VIADD R30, R19, 0x100000 ;  /* 0x00100000131e7836 */ /* 0x010fe40000000000 */
[C---:B------:R-:W-:Y:S01]  /*47500*/  IMAD.WIDE R26, R2.reuse, 0x4, R26 ;  /* 0x00000004021a7825 */ /* 0x040fe200078e021a */
[----:B------:R1:W-:Y:S03]  /*47510*/  STL.64 [R1+0x2088], R34 ;  /* 0x0020882201007387 */ /* 0x0003e60000100a00 */
[C---:B------:R-:W-:Y:S01]  /*47520*/  IMAD.WIDE R244, R2.reuse, 0x4, R244 ;  /* 0x0000000402f47825 */ /* 0x040fe200078e02f4 */
[----:B------:R4:W-:Y:S03]  /*47530*/  STL.64 [R1+0x20c8], R26 ;  /* 0x0020c81a01007387 */ /* 0x0009e60000100a00 */
[----:B------:R-:W-:Y:S01]  /*47540*/  IMAD.WIDE R38, R2, 0x4, R38 ;  /* 0x0000000402267825 */ /* 0x000fe200078e0226 */
[----:B------:R-:W-:Y:S04]  /*47550*/  LDGSTS.E [R30+-0x3fff8], desc[UR4][R34.64], !P0 ;  /* 0xc0008000221e7fae */ /* 0x000fe8000c121844 */
[----:B------:R4:W-:Y:S04]  /*47560*/  STL.64 [R1+0x2108], R244 ;  /* 0x002108f401007387 */ /* 0x0009e80000100a00 */
[----:B------:R-:W-:Y:S04]  /*47570*/  LDGSTS.E [R252+-0x3bff8], desc[UR4][R26.64], !P0 ;  /* 0xc40080001afc7fae */ /* 0x000fe8000c121844 */
[----:B-1----:R-:W3:Y:S04]  /*47580*/  LDL.LU.64 R34, [R1+0x9e0] ;  /* 0x0009e00001227983 */ /* 0x002ee80000300a00 */
[----:B------:R2:W-:Y:S04]  /*47590*/  STL.64 [R1+0x2140], R38 ;  /* 0x0021402601007387 */ /* 0x0005e80000100a00 */
[----:B----4-:R-:W4:Y:S04]  /*475a0*/  LDL.LU.64 R26, [R1+0x9d8] ;  /* 0x0009d800011a7983 */ /* 0x010f280000300a00 */
[----:B------:R-:W4:Y:S04]  /*475b0*/  LDL.LU.64 R30, [R1+0x9d0] ;  /* 0x0009d000011e7983 */ /* 0x000f280000300a00 */
[----:B------:R-:W-:Y:S01]  /*475c0*/  LDGSTS.E [R21+-0x37ff8], desc[UR4][R244.64], !P0 ;  /* 0xc8008000f4157fae */ /* 0x000fe2000c121844 */
[----:B------:R-:W-:-:S03]  /*475d0*/  VIADD R24, R24, 0xfffffe74 ;  /* 0xfffffe7418187836 */ /* 0x000fc60000000000 */
[----:B------:R2:W-:Y:S04]  /*475e0*/  LDGSTS.E [R20+-0x33ff8], desc[UR4][R38.64], !P0 ;  /* 0xcc00800026147fae */ /* 0x0005e8000c121844 */
[----:B------:R-:W4:Y:S01]  /*475f0*/  LDL.LU.64 R244, [R1+0x9c8] ;  /* 0x0009c80001f47983 */ /* 0x000f220000300a00 */
[----:B------:R-:W-:Y:S01]  /*47600*/  ISETP.GE.U32.AND P2, PT, R24, 0x7ffffe35, PT ;  /* 0x7ffffe351800780c */ /* 0x000fe20003f46070 */
[----:B------:R-:W-:Y:S01]  /*47610*/  VIADD R33, R19, 0x100000 ;  /* 0x0010000013217836 */ /* 0x000fe20000000000 */
[----:B------:R-:W1:Y:S01]  /*47620*/  LDC R24, c[0x0][0x230] ;  /* 0x00008c00ff187b82 */ /* 0x000e620000000800 */
[----:B------:R-:W-:-:S05]  /*47630*/  VIADD R32, R32, 0xfffffe57 ;  /* 0xfffffe5720207836 */ /* 0x000fca0000000000 */
[----:B------:R-:W-:Y:S01]  /*47640*/  ISETP.GE.U32.AND P0, PT, R32, 0x7ffffe18, PT ;  /* 0x7ffffe182000780c */ /* 0x000fe20003f06070 */
[----:B--2---:R-:W-:-:S04]  /*47650*/  IMAD.WIDE R38, R2, 0x4, R36 ;  /* 0x0000000402267825 */ /* 0x004fc800078e0224 */
[C---:B------:R-:W-:Y:S01]  /*47660*/  IMAD.WIDE R22, R2.reuse, 0x4, R22 ;  /* 0x0000000402167825 */ /* 0x040fe200078e0216 */
[----:B------:R-:W-:Y:S03]  /*47670*/  STL.64 [R1+0x2170], R38 ;  /* 0x0021702601007387 */ /* 0x000fe60000100a00 */
[C---:B------:R-:W-:Y:S01]  /*47680*/  IMAD.WIDE R36, R2.reuse, 0x4, R28 ;  /* 0x0000000402247825 */ /* 0x040fe200078e021c */
[----:B------:R2:W-:Y:S04]  /*47690*/  STL.64 [R1+0x2198], R22 ;  /* 0x0021981601007387 */ /* 0x0005e80000100a00 */
[----:B------:R-:W-:Y:S04]  /*476a0*/  STL.64 [R1+0x21b8], R36 ;  /* 0x0021b82401007387 */ /* 0x000fe80000100a00 */
[----:B------:R-:W-:Y:S04]  /*476b0*/  LDGSTS.E [R33+-0x3fff4], desc[UR4][R38.64], !P2 ;  /* 0xc000c00026217fae */ /* 0x000fe8000d121844 */
[----:B------:R-:W-:Y:S01]  /*476c0*/  LDGSTS.E [R252+-0x3bff4], desc[UR4][R22.64], !P2 ;  /* 0xc400c00016fc7fae */ /* 0x000fe2000d121844 */
[----:B---3--:R-:W-:-:S03]  /*476d0*/  IMAD.WIDE R28, R2, 0x4, R236 ;  /* 0x00000004021c7825 */ /* 0x008fc600078e02ec */
[----:B------:R-:W-:Y:S04]  /*476e0*/  LDGSTS.E [R21+-0x37ff4], desc[UR4][R36.64], !P2 ;  /* 0xc800c00024157fae */ /* 0x000fe8000d121844 */
[----:B------:R-:W3:Y:S04]  /*476f0*/  LDL.LU.64 R236, [R1+0x9c0] ;  /* 0x0009c00001ec7983 */ /* 0x000ee80000300a00 */
[----:B------:R1:W-:Y:S04]  /*47700*/  STL.64 [R1+0x21d0], R28 ;  /* 0x0021d01c01007387 */ /* 0x0003e80000100a00 */
[----:B--2---:R-:W2:Y:S04]  /*47710*/  LDL.LU.64 R22, [R1+0x9b8] ;  /* 0x0009b80001167983 */ /* 0x004ea80000300a00 */
[----:B------:R-:W2:Y:S04]  /*47720*/  LDL.LU.64 R32, [R1+0x9b0] ;  /* 0x0009b00001207983 */ /* 0x000ea80000300a00 */
[----:B------:R-:W2:Y:S04]  /*47730*/  LDL.LU.64 R38, [R1+0x9a8] ;  /* 0x0009a80001267983 */ /* 0x000ea80000300a00 */
[----:B------:R1:W-:Y:S01]  /*47740*/  LDGSTS.E [R20+-0x33ff4], desc[UR4][R28.64], !P2 ;  /* 0xcc00c0001c147fae */ /* 0x0003e2000d121844 */
[----:B------:R-:W-:-:S04]  /*47750*/  IMAD.WIDE R34, R2, 0x4, R34 ;  /* 0x0000000402227825 */ /* 0x000fc800078e0222 */
[C---:B----4-:R-:W-:Y:S01]  /*47760*/  IMAD.WIDE R26, R2.reuse, 0x4, R26 ;  /* 0x00000004021a7825 */ /* 0x050fe200078e021a */
[----:B------:R-:W-:Y:S01]  /*47770*/  STL.64 [R1+0x2740], R34 ;  /* 0x0027402201007387 */ /* 0x000fe20000100a00 */
[----:B-1----:R-:W1:Y:S02]  /*47780*/  LDC R28, c[0x0][0x230] ;  /* 0x00008c00ff1c7b82 */ /* 0x002e640000000800 */
[C---:B------:R-:W-:Y:S01]  /*47790*/  IMAD.WIDE R36, R2.reuse, 0x4, R30 ;  /* 0x0000000402247825 */ /* 0x040fe200078e021e */
[----:B------:R4:W-:Y:S03]  /*477a0*/  STL.64 [R1+0x2748], R26 ;  /* 0x0027481a01007387 */ /* 0x0009e60000100a00 */
[----:B------:R-:W-:Y:S01]  /*477b0*/  VIADD R29, R19, 0x100000 ;  /* 0x00100000131d7836 */ /* 0x000fe20000000000 */
[----:B------:R4:W-:Y:S04]  /*477c0*/  STL.64 [R1+0x2750], R36 ;  /* 0x0027502401007387 */ /* 0x0009e80000100a00 */
[----:B------:R4:W-:Y:S04]  /*477d0*/  LDGSTS.E [R29+-0x30000], desc[UR4][R34.64], !P0 ;  /* 0xd0000000221d7fae */ /* 0x0009e8000c121844 */
[----:B------:R-:W-:Y:S01]  /*477e0*/  LDGSTS.E [R252+-0x2c000], desc[UR4][R26.64], !P0 ;  /* 0xd40000001afc7fae */ /* 0x000fe2000c121844 */
[----:B------:R-:W-:-:S03]  /*477f0*/  IMAD.WIDE R30, R2, 0x4, R244 ;  /* 0x00000004021e7825 */ /* 0x000fc600078e02f4 */
[----:B------:R-:W-:Y:S04]  /*47800*/  LDGSTS.E [R21+-0x28000], desc[UR4][R36.64], !P0 ;  /* 0xd800000024157fae */ /* 0x000fe8000c121844 */
[----:B------:R-:W2:Y:S04]  /*47810*/  LDL.LU.64 R244, [R1+0x9a0] ;  /* 0x0009a00001f47983 */ /* 0x000ea80000300a00 */
[----:B------:R1:W-:Y:S04]  /*47820*/  STL.64 [R1+0x2758], R30 ;  /* 0x0027581e01007387 */ /* 0x0003e80000100a00 */
[----:B----4-:R-:W4:Y:S04]  /*47830*/  LDL.LU.64 R26, [R1+0x998] ;  /* 0x00099800011a7983 */ /* 0x010f280000300a00 */
[----:B------:R-:W4:Y:S04]  /*47840*/  LDL.LU.64 R34, [R1+0x990] ;  /* 0x0009900001227983 */ /* 0x000f280000300a00 */
[----:B------:R-:W4:Y:S01]  /*47850*/  LDL.LU.64 R36, [R1+0x988] ;  /* 0x0009880001247983 */ /* 0x000f220000300a00 */
[----:B------:R-:W-:-:S02]  /*47860*/  VIADD R25, R25, 0xfffffe56 ;  /* 0xfffffe5619197836 */ /* 0x000fc40000000000 */
[----:B------:R-:W-:Y:S01]  /*47870*/  VIADD R29, R24, 0xfffffe55 ;  /* 0xfffffe55181d7836 */ /* 0x000fe20000000000 */
[----:B------:R1:W-:Y:S02]  /*47880*/  LDGSTS.E [R20+-0x24000], desc[UR4][R30.64], !P0 ;  /* 0xdc0000001e147fae */ /* 0x0003e4000c121844 */
[----:B------:R-:W-:Y:S01]  /*47890*/  ISETP.GE.U32.AND P2, PT, R25, 0x7ffffe17, PT ;  /* 0x7ffffe171900780c */ /* 0x000fe20003f46070 */
[----:B------:R-:W-:Y:S01]  /*478a0*/  VIADD R24, R19, 0x100000 ;  /* 0x0010000013187836 */ /* 0x000fe20000000000 */
[----:B------:R-:W-:Y:S01]  /*478b0*/  ISETP.GE.U32.AND P0, PT, R29, 0x7ffffe16, PT ;  /* 0x7ffffe161d00780c */ /* 0x000fe20003f06070 */
[----:B-1----:R-:W1:Y:S08]  /*478c0*/  LDC R31, c[0x0][0x230] ;  /* 0x00008c00ff1f7b82 */ /* 0x002e700000000800 */
[----:B------:R-:W1:Y:S01]  /*478d0*/  LDC R30, c[0x0][0x230] ;  /* 0x00008c00ff1e7b82 */ /* 0x000e620000000800 */
[----:B---3--:R-:W-:-:S04]  /*478e0*/  IMAD.WIDE R236, R2, 0x4, R236 ;  /* 0x0000000402ec7825 */ /* 0x008fc800078e02ec */
[C---:B--2---:R-:W-:Y:S01]  /*478f0*/  IMAD.WIDE R22, R2.reuse, 0x4, R22 ;  /* 0x0000000402167825 */ /* 0x044fe200078e0216 */
[----:B------:R-:W-:Y:S03]  /*47900*/  STL.64 [R1+0x2760], R236 ;  /* 0x002760ec01007387 */ /* 0x000fe60000100a00 */
[C---:B------:R-:W-:Y:S01]  /*47910*/  IMAD.WIDE R32, R2.reuse, 0x4, R32 ;  /* 0x0000000402207825 */ /* 0x040fe200078e0220 */
[----:B------:R2:W-:Y:S03]  /*47920*/  STL.64 [R1+0x2768], R22 ;  /* 0x0027681601007387 */ /* 0x0005e60000100a00 */
[C---:B------:R-:W-:Y:S01]  /*47930*/  IMAD.WIDE R38, R2.reuse, 0x4, R38 ;  /* 0x0000000402267825 */ /* 0x040fe200078e0226 */
[----:B------:R-:W-:Y:S04]  /*47940*/  LDGSTS.E [R24+-0x2fffc], desc[UR4][R236.64], !P2 ;  /* 0xd0004000ec187fae */ /* 0x000fe8000d121844 */
[----:B------:R3:W-:Y:S04]  /*47950*/  STL.64 [R1+0x2770], R32 ;  /* 0x0027702001007387 */ /* 0x0007e80000100a00 */
[----:B------:R-:W-:Y:S04]  /*47960*/  LDGSTS.E [R252+-0x2bffc], desc[UR4][R22.64], !P2 ;  /* 0xd400400016fc7fae */ /* 0x000fe8000d121844 */
[----:B------:R-:W4:Y:S04]  /*47970*/  LDL.LU.64 R24, [R1+0x980] ;  /* 0x0009800001187983 */ /* 0x000f280000300a00 */
[----:B------:R1:W-:Y:S04]  /*47980*/  STL.64 [R1+0x2778], R38 ;  /* 0x0027782601007387 */ /* 0x0003e80000100a00 */
[----:B--2---:R-:W2:Y:S04]  /*47990*/  LDL.LU.64 R22, [R1+0x978] ;  /* 0x0009780001167983 */ /* 0x004ea80000300a00 */
[----:B------:R-:W2:Y:S04]  /*479a0*/  LDL.LU.64 R236, [R1+0x970] ;  /* 0x0009700001ec7983 */ /* 0x000ea80000300a00 */
[----:B------:R-:W-:Y:S04]  /*479b0*/  LDGSTS.E [R21+-0x27ffc], desc[UR4][R32.64], !P2 ;  /* 0xd800400020157fae */ /* 0x000fe8000d121844 */
[----:B------:R1:W-:Y:S04]  /*479c0*/  LDGSTS.E [R20+-0x23ffc], desc[UR4][R38.64], !P2 ;  /* 0xdc00400026147fae */ /* 0x0003e8000d121844 */
[----:B---3--:R-:W3:Y:S01]  /*479d0*/  LDL.LU.64 R32, [R1+0x968] ;  /* 0x0009680001207983 */ /* 0x008ee20000300a00 */
[----:B------:R-:W-:-:S04]  /*479e0*/  IMAD.WIDE R244, R2, 0x4, R244 ;  /* 0x0000000402f47825 */ /* 0x000fc800078e02f4 */
[----:B-1----:R-:W-:Y:S02]  /*479f0*/  VIADD R38, R28, 0xfffffe54 ;  /* 0xfffffe541c267836 */ /* 0x002fe40000000000 */
[C---:B------:R-:W-:Y:S02]  /*47a00*/  VIADD R28, R19.reuse, 0x100000 ;  /* 0x00100000131c7836 */ /* 0x040fe40000000000 */
[C---:B----4-:R-:W-:Y:S01]  /*47a10*/  IMAD.WIDE R26, R2.reuse, 0x4, R26 ;  /* 0x00000004021a7825 */ /* 0x050fe200078e021a */
[----:B------:R-:W-:Y:S03]  /*47a20*/  STL.64 [R1+0x2780], R244 ;  /* 0x002780f401007387 */ /* 0x000fe60000100a00 */
[C---:B------:R-:W-:Y:S01]  /*47a30*/  IMAD.WIDE R34, R2.reuse, 0x4, R34 ;  /* 0x0000000402227825 */ /* 0x040fe200078e0222 */
[----:B------:R1:W-:Y:S03]  /*47a40*/  STL.64 [R1+0x2788], R26 ;  /* 0x0027881a01007387 */ /* 0x0003e60000100a00 */
[----:B------:R-:W-:Y:S01]  /*47a50*/  IMAD.WIDE R36, R2, 0x4, R36 ;  /* 0x0000000402247825 */ /* 0x000fe200078e0224 */
[----:B------:R-:W-:Y:S04]  /*47a60*/  LDGSTS.E [R28+-0x2fff8], desc[UR4][R244.64], !P0 ;  /* 0xd0008000f41c7fae */ /* 0x000fe8000c121844 */
[----:B------:R4:W-:Y:S04]  /*47a70*/  STL.64 [R1+0x2790], R34 ;  /* 0x0027902201007387 */ /* 0x0009e80000100a00 */
[----:B------:R-:W-:Y:S04]  /*47a80*/  LDGSTS.E [R252+-0x2bff8], desc[UR4][R26.64], !P0 ;  /* 0xd40080001afc7fae */ /* 0x000fe8000c121844 */
[----:B------:R-:W3:Y:S04]  /*47a90*/  LDL.LU.64 R28, [R1+0x960] ;  /* 0x00096000011c7983 */ /* 0x000ee80000300a00 */
[----:B------:R4:W-:Y:S04]  /*47aa0*/  STL.64 [R1+0x2798], R36 ;  /* 0x0027982401007387 */ /* 0x0009e80000100a00 */
[----:B-1----:R-:W3:Y:S04]  /*47ab0*/  LDL.LU.64 R26, [R1+0x958] ;  /* 0x00095800011a7983 */ /* 0x002ee80000300a00 */
[----:B------:R-:W3:Y:S04]  /*47ac0*/  LDL.LU.64 R244, [R1+0x950] ;  /* 0x0009500001f47983 */ /* 0x000ee80000300a00 */
[----:B------:R-:W-:Y:S01]  /*47ad0*/  LDGSTS.E [R21+-0x27ff8], desc[UR4][R34.64], !P0 ;  /* 0xd800800022157fae */ /* 0x000fe2000c121844 */
[----:B------:R-:W-:Y:S01]  /*47ae0*/  ISETP.GE.U32.AND P2, PT, R38, 0x7ffffe15, PT ;  /* 0x7ffffe152600780c */ /* 0x000fe20003f46070 */
[----:B------:R-:W-:Y:S01]  /*47af0*/  VIADD R19, R19, 0x100000 ;  /* 0x0010000013137836 */ /* 0x000fe20000000000 */
[----:B------:R-:W-:Y:S01]  /*47b00*/  IADD3 R31, R31, -0x18d, RZ ;  /* 0xfffffe731f1f7810 */ /* 0x000fe20007ffe0ff */
[----:B------:R1:W-:Y:S04]  /*47b10*/  LDGSTS.E [R20+-0x23ff8], desc[UR4][R36.64], !P0 ;  /* 0xdc00800024147fae */ /* 0x0003e8000c121844 */
[----:B----4-:R-:W4:Y:S01]  /*47b20*/  LDL.LU.64 R34, [R1+0x948] ;  /* 0x0009480001227983 */ /* 0x010f220000300a00 */
[----:B------:R-:W-:Y:S01]  /*47b30*/  ISETP.GE.U32.AND P0, PT, R31, 0x7ffffe34, PT ;  /* 0x7ffffe341f00780c */ /* 0x000fe20003f06070 */
[----:B------:R-:W-:Y:S01]  /*47b40*/  VIADD R30, R30, 0xfffffe72 ;  /* 0xfffffe721e1e7836 */ /* 0x000fe20000000000 */
[----:B------:R-:W4:Y:S08]  /*47b50*/  LDC R31, c[0x0][0x230] ;  /* 0x00008c00ff1f7b82 */ /* 0x000f300000000800 */
[----:B-1----:R-:W1:Y:S01]  /*47b60*/  LDC R36, c[0x0][0x230] ;  /* 0x00008c00ff247b82 */ /* 0x002e620000000800 */
[----:B------:R-:W-:-:S04]  /*47b70*/  IMAD.WIDE R24, R2, 0x4, R24 ;  /* 0x0000000402187825 */ /* 0x000fc800078e0218 */
[C---:B--2---:R-:W-:Y:S01]  /*47b80*/  IMAD.WIDE R22, R2.reuse, 0x4, R22 ;  /* 0x0000000402167825 */ /* 0x044fe200078e0216 */
[----:B------:R2:W-:Y:S03]  /*47b90*/  STL.64 [R1+0x27a0], R24 ;  /* 0x0027a01801007387 */ /* 0x0005e60000100a00 */
[C---:B------:R-:W-:Y:S01]  /*47ba0*/  IMAD.WIDE R236, R2.reuse, 0x4, R236 ;  /* 0x0000000402ec7825 */ /* 0x040fe200078e02ec */
[----:B------:R1:W-:Y:S04]  /*47bb0*/  STL.64 [R1+0x27a8], R22 ;  /* 0x0027a81601007387 */ /* 0x0003e80000100a00 */
[----:B------:R1:W-:Y:S04]  /*47bc0*/  LDGSTS.E [R252+-0x2fff4], desc[UR4][R24.64], !P2 ;  /* 0xd000c00018fc7fae */ /* 0x0003e8000d121844 */
[----:B------:R1:W-:Y:S04]  /*47bd0*/  STL.64 [R1+0x27b0], R236 ;  /* 0x0027b0ec01007387 */ /* 0x0003e80000100a00 */
[----:B------:R1:W-:Y:S01]  /*47be0*/  LDGSTS.E [R21+-0x2bff4], desc[UR4][R22.64], !P2 ;  /* 0xd400c00016157fae */ /* 0x0003e2000d121844 */
[----:B---3--:R-:W-:-:S03]  /*47bf0*/  IMAD.WIDE R38, R2, 0x4, R32 ;  /* 0x0000000402267825 */ /* 0x008fc600078e0220 */
[----:B--2---:R-:W2:Y:S04]  /*47c00*/  LDL.LU.64 R24, [R1+0x940] ;  /* 0x0009400001187983 */ /* 0x004ea80000300a00 */
[----:B------:R4:W-:Y:S04]  /*47c10*/  STL.64 [R1+0x27b8], R38 ;  /* 0x0027b82601007387 */ /* 0x0009e80000100a00 */
[----:B-1----:R-:W3:Y:S04]  /*47c20*/  LDL.LU.64 R22, [R1+0x938] ;  /* 0x0009380001167983 */ /* 0x002ee80000300a00 */
[----:B------:R-:W3:Y:S04]  /*47c30*/  LDL.LU.64 R32, [R1+0x930] ;  /* 0x0009300001207983 */ /* 0x000ee80000300a00 */
[----:B------:R-:W-:Y:S01]  /*47c40*/  LDGSTS.E [R19+-0x27ff4], desc[UR4][R236.64], !P2 ;  /* 0xd800c000ec137fae */ /* 0x000fe2000d121844 */
[----:B------:R-:W-:-:S02]  /*47c50*/  VIADD R252, R18, 0x100000 ;  /* 0x0010000012fc7836 */ /* 0x000fc40000000000 */
[----:B------:R-:W-:Y:S01]  /*47c60*/  VIADD R21, R18, 0x100000 ;  /* 0x0010000012157836 */ /* 0x000fe20000000000 */
[----:B------:R1:W-:Y:S04]  /*47c70*/  LDGSTS.E [R20+-0x23ff4], desc[UR4][R38.64], !P2 ;  /* 0xdc00c00026147fae */ /* 0x0003e8000d121844 */
[----:B------:R-:W3:Y:S01]  /*47c80*/  LDL.LU.64 R236, [R1+0x928] ;  /* 0x0009280001ec7983 */ /* 0x000ee20000300a00 */
[----:B------:R-:W-:-:S04]  /*47c90*/  IMAD.WIDE R28, R2, 0x4, R28 ;  /* 0x00000004021c7825 */ /* 0x000fc800078e021c */
[C---:B------:R-:W-:Y:S01]  /*47ca0*/  IMAD.WIDE R26, R2.reuse, 0x4, R26 ;  /* 0x00000004021a7825 */ /* 0x040fe200078e021a */
[----:B------:R4:W-:Y:S03]  /*47cb0*/  STL.64 [R1+0x1e70], R28 ;  /* 0x001e701c01007387 */ /* 0x0009e60000100a00 */
[----:B------:R-:W-:Y:S01]  /*47cc0*/  IMAD.WIDE R244, R2, 0x4, R244 ;  /* 0x0000000402f47825 */ /* 0x000fe200078e02f4 */
[----:B------:R4:W-:Y:S03]  /*47cd0*/  STL.64 [R1+0x1e98], R26 ;  /* 0x001e981a01007387 */ /* 0x0009e60000100a00 */
[----:B-1----:R-:W-:Y:S01]  /*47ce0*/  VIADD R20, R18, 0x100000 ;  /* 0x0010000012147836 */ /* 0x002fe20000000000 */
[----:B------:R-:W-:Y:S04]  /*47cf0*/  LDGSTS.E [R252+-0x40000], desc[UR4][R28.64], !P0 ;  /* 0xc00000001cfc7fae */ /* 0x000fe8000c121844 */
[----:B------:R1:W-:Y:S04]  /*47d00*/  STL.64 [R1+0x1ec8], R244 ;  /* 0x001ec8f401007387 */ /* 0x0003e80000100a00 */
[----:B------:R-:W-:Y:S01]  /*47d10*/  LDGSTS.E [R21+-0x3c000], desc[UR4][R26.64], !P0 ;  /* 0xc40000001a157fae */ /* 0x000fe2000c121844 */
[----:B----4-:R-:W-:-:S03]  /*47d20*/  IMAD.WIDE R38, R2, 0x4, R34 ;  /* 0x0000000402267825 */ /* 0x010fc600078e0222 */
[----:B------:R-:W4:Y:S04]  /*47d30*/  LDL.LU.64 R28, [R1+0x920] ;  /* 0x00092000011c7983 */ /* 0x000f280000300a00 */
[----:B------:R3:W-:Y:S04]  /*47d40*/  STL.64 [R1+0x1f00], R38 ;  /* 0x001f002601007387 */ /* 0x0007e80000100a00 */
[----:B------:R-:W4:Y:S04]  /*47d50*/  LDL.LU.64 R26, [R1+0x918] ;  /* 0x00091800011a7983 */ /* 0x000f280000300a00 */
[----:B------:R-:W4:Y:S04]  /*47d60*/  LDL.LU.64 R34, [R1+0x910] ;  /* 0x0009100001227983 */ /* 0x000f280000300a00 */
[----:B------:R-:W-:Y:S04]  /*47d70*/  LDGSTS.E [R20+-0x38000], desc[UR4][R244.64], !P0 ;  /* 0xc8000000f4147fae */ /* 0x000fe8000c121844 */
[----:B-1----:R-:W4:Y:S01]  /*47d80*/  LDL.LU.64 R244, [R1+0x908] ;  /* 0x0009080001f47983 */ /* 0x002f220000300a00 */
[----:B------:R-:W-:Y:S01]  /*47d90*/  ISETP.GE.U32.AND P2, PT, R30, 0x7ffffe33, PT ;  /* 0x7ffffe331e00780c */ /* 0x000fe20003f46070 */
[----:B------:R-:W-:Y:S01]  /*47da0*/  VIADD R19, R18, 0x100000 ;  /* 0x0010000012137836 */ /* 0x000fe20000000000 */
[----:B------:R-:W1:Y:S04]  /*47db0*/  LDC R30, c[0x0][0x230] ;  /* 0x00008c00ff1e7b82 */ /* 0x000e680000000800 */
[----:B------:R3:W-:Y:S01]  /*47dc0*/  LDGSTS.E [R19+-0x34000], desc[UR4][R38.64], !P0 ;  /* 0xcc00000026137fae */ /* 0x0007e2000c121844 */
[----:B------:R-:W-:-:S05]  /*47dd0*/  VIADD R36, R36, 0xfffffe71 ;  /* 0xfffffe7124247836 */ /* 0x000fca0000000000 */
[----:B------:R-:W-:Y:S01]  /*47de0*/  ISETP.GE.U32.AND P0, PT, R36, 0x7ffffe32, PT ;  /* 0x7ffffe322400780c */ /* 0x000fe20003f06070 */
[----:B--2---:R-:W-:-:S04]  /*47df0*/  IMAD.WIDE R24, R2, 0x4, R24 ;  /* 0x0000000402187825 */ /* 0x004fc800078e0218 */
[C---:B---3--:R-:W-:Y:S01]  /*47e00*/  IMAD.WIDE R22, R2.reuse, 0x4, R22 ;  /* 0x0000000402167825 */ /* 0x048fe200078e0216 */
[----:B------:R2:W-:Y:S03]  /*47e10*/  STL.64 [R1+0x1f40], R24 ;  /* 0x001f401801007387 */ /* 0x0005e60000100a00 */
[C---:B------:R-:W-:Y:S01]  /*47e20*/  IMAD.WIDE R38, R2.reuse, 0x4, R32 ;  /* 0x0000000402267825 */ /* 0x040fe200078e0220 */
[----:B------:R3:W-:Y:S04]  /*47e30*/  STL.64 [R1+0x1f80], R22 ;  /* 0x001f801601007387 */ /* 0x0007e80000100a00 */
[----:B------:R-:W-:Y:S04]  /*47e40*/  LDGSTS.E [R252+-0x3fffc], desc[UR4][R24.64], !P2 ;  /* 0xc000400018fc7fae */ /* 0x000fe8000d121844 */
[----:B------:R-:W-:Y:S04]  /*47e50*/  STL.64 [R1+0x1fc0], R38 ;  /* 0x001fc02601007387 */ /* 0x000fe80000100a00 */
[----:B------:R-:W-:Y:S01]  /*47e60*/  LDGSTS.E [R21+-0x3bffc], desc[UR4][R22.64], !P2 ;  /* 0xc400400016157fae */ /* 0x000fe2000d121844 */
[----:B------:R-:W-:-:S03]  /*47e70*/  IMAD.WIDE R32, R2, 0x4, R236 ;  /* 0x0000000402207825 */ /* 0x000fc600078e02ec */
[----:B--2---:R-:W2:Y:S04]  /*47e80*/  LDL.LU.64 R24, [R1+0x900] ;  /* 0x0009000001187983 */ /* 0x004ea80000300a00 */
[----:B------:R1:W-:Y:S04]  /*47e90*/  STL.64 [R1+0x2000], R32 ;  /* 0x0020002001007387 */ /* 0x0003e80000100a00 */
[----:B---3--:R-:W3:Y:S04]  /*47ea0*/  LDL.LU.64 R22, [R1+0x8f8] ;  /* 0x0008f80001167983 */ /* 0x008ee80000300a00 */
[----:B------:R-:W3:Y:S04]  /*47eb0*/  LDL.LU.64 R36, [R1+0x8f0] ;  /* 0x0008f00001247983 */ /* 0x000ee80000300a00 */
[----:B------:R-:W3:Y:S04]  /*47ec0*/  LDL.LU.64 R236, [R1+0x8e8] ;  /* 0x0008e80001ec7983 */ /* 0x000ee80000300a00 */
[----:B------:R-:W-:Y:S04]  /*47ed0*/  LDGSTS.E [R20+-0x37ffc], desc[UR4][R38.64], !P2 ;  /* 0xc800400026147fae */ /* 0x000fe8000d121844 */
[----:B------:R1:W-:Y:S01]  /*47ee0*/  LDGSTS.E [R19+-0x33ffc], desc[UR4][R32.64], !P2 ;  /* 0xcc00400020137fae */ /* 0x0003e2000d121844 */
[----:B----4-:R-:W-:-:S04]  /*47ef0*/  IMAD.WIDE R28, R2, 0x4, R28 ;  /* 0x00000004021c7825 */ /* 0x010fc800078e021c */
[C---:B------:R-:W-:Y:S01]  /*47f00*/  IMAD.WIDE R26, R2.reuse, 0x4, R26 ;  /* 0x00000004021a7825 */ /* 0x040fe200078e021a */
[----:B------:R4:W-:Y:S01]  /*47f10*/  STL.64 [R1+0x2040], R28 ;  /* 0x0020401c01007387 */ /* 0x0009e20000100a00 */
[----:B-1----:R-:W1:Y:S02]  /*47f20*/  LDC R33, c[0x0][0x230] ;  /* 0x00008c00ff217b82 */ /* 0x002e640000000800 */
[C---:B------:R-:W-:Y:S01]  /*47f30*/  IMAD.WIDE R34, R2.reuse, 0x4, R34 ;  /* 0x0000000402227825 */ /* 0x040fe200078e0222 */
[----:B------:R4:W-:Y:S04]  /*47f40*/  STL.64 [R1+0x2080], R26 ;  /* 0x0020801a01007387 */ /* 0x0009e80000100a00 */
[----:B------:R-:W-:Y:S01]  /*47f50*/  LDGSTS.E [R252+-0x3fff8], desc[UR4][R28.64], !P0 ;  /* 0xc00080001cfc7fae */ /* 0x000fe2000c121844 */
[----:B------:R-:W-:Y:S01]  /*47f60*/  VIADD R31, R31, 0xfffffe70 ;  /* 0xfffffe701f1f7836 */ /* 0x000fe20000000000 */
[----:B------:R-:W1:Y:S02]  /*47f70*/  LDC R32, c[0x0][0x230] ;  /* 0x00008c00ff207b82 */ /* 0x000e640000000800 */
[----:B------:R4:W-:Y:S04]  /*47f80*/  STL.64 [R1+0x20c0], R34 ;  /* 0x0020c02201007387 */ /* 0x0009e80000100a00 */
[----:B------:R-:W-:Y:S01]  /*47f90*/  LDGSTS.E [R21+-0x3bff8], desc[UR4][R26.64], !P0 ;  /* 0xc40080001a157fae */ /* 0x000fe2000c121844 */
[----:B------:R-:W-:-:S03]  /*47fa0*/  IMAD.WIDE R38, R2, 0x4, R244 ;  /* 0x0000000402267825 */ /* 0x000fc600078e02f4 */
[----:B----4-:R-:W4:Y:S04]  /*47fb0*/  LDL.LU.64 R28, [R1+0x8e0] ;  /* 0x0008e000011c7983 */ /* 0x010f280000300a00 */
[----:B------:R3:W-:Y:S04]  /*47fc0*/  STL.64 [R1+0x2100], R38 ;  /* 0x0021002601007387 */ /* 0x0007e80000100a00 */
[----:B------:R-:W4:Y:S04]  /*47fd0*/  LDL.LU.64 R26, [R1+0x8d8] ;  /* 0x0008d800011a7983 */ /* 0x000f280000300a00 */
[----:B------:R-:W4:Y:S04]  /*47fe0*/  LDL.LU.64 R244, [R1+0x8d0] ;  /* 0x0008d00001f47983 */ /* 0x000f280000300a00 */
[----:B------:R-:W-:Y:S01]  /*47ff0*/  LDGSTS.E [R20+-0x37ff8], desc[UR4][R34.64], !P0 ;  /* 0xc800800022147fae */ /* 0x000fe2000c121844 */
[----:B------:R-:W-:-:S03]  /*48000*/  ISETP.GE.U32.AND P2, PT, R31, 0x7ffffe31, PT ;  /* 0x7ffffe311f00780c */ /* 0x000fc60003f46070 */
[----:B------:R1:W-:Y:S04]  /*48010*/  LDGSTS.E [R19+-0x33ff8], desc[UR4][R38.64], !P0 ;  /* 0xcc00800026137fae */ /* 0x0003e8000c121844 */
[----:B------:R-:W4:Y:S01]  /*48020*/  LDL.LU.64 R34, [R1+0x8c8] ;  /* 0x0008c80001227983 */ /* 0x000f220000300a00 */
[----:B------:R-:W-:-:S05]  /*48030*/  VIADD R30, R30, 0xfffffe53 ;  /* 0xfffffe531e1e7836 */ /* 0x000fca0000000000 */
[----:B------:R-:W-:Y:S01]  /*48040*/  ISETP.GE.U32.AND P0, PT, R30, 0x7ffffe14, PT ;  /* 0x7ffffe141e00780c */ /* 0x000fe20003f06070 */
[----:B--2---:R-:W-:-:S04]  /*48050*/  IMAD.WIDE R24, R2, 0x4, R24 ;  /* 0x0000000402187825 */ /* 0x004fc800078e0218 */
[C---:B---3--:R-:W-:Y:S01]  /*48060*/  IMAD.WIDE R22, R2.reuse, 0x4, R22 ;  /* 0x0000000402167825 */ /* 0x048fe200078e0216 */
[----:B------:R2:W-:Y:S03]  /*48070*/  STL.64 [R1+0x2138], R24 ;  /* 0x0021381801007387 */ /* 0x0005e60000100a00 */
[C---:B-1----:R-:W-:Y:S01]  /*48080*/  IMAD.WIDE R38, R2.reuse, 0x4, R36 ;  /* 0x0000000402267825 */ /* 0x042fe200078e0224 */
[----:B------:R1:W-:Y:S03]  /*48090*/  STL.64 [R1+0x2168], R22 ;  /* 0x0021681601007387 */ /* 0x0003e60000100a00 */
[C---:B------:R-:W-:Y:S01]  /*480a0*/  IMAD.WIDE R36, R2.reuse, 0x4, R236 ;  /* 0x0000000402247825 */ /* 0x040fe200078e02ec */
[----:B------:R-:W-:Y:S04]  /*480b0*/  LDGSTS.E [R252+-0x3fff4], desc[UR4][R24.64], !P2 ;  /* 0xc000c00018fc7fae */ /* 0x000fe8000d121844 */
[----:B------:R3:W-:Y:S04]  /*480c0*/  STL.64 [R1+0x2190], R38 ;  /* 0x0021902601007387 */ /* 0x0007e80000100a00 */
[----:B------:R-:W-:Y:S04]  /*480d0*/  LDGSTS.E [R21+-0x3bff4], desc[UR4][R22.64], !P2 ;  /* 0xc400c00016157fae */ /* 0x000fe8000d121844 */
[----:B--2---:R-:W2:Y:S04]  /*480e0*/  LDL.LU.64 R24, [R1+0x8c0] ;  /* 0x0008c00001187983 */ /* 0x004ea80000300a00 */
[----:B------:R-:W-:Y:S04]  /*480f0*/  STL.64 [R1+0x21b0], R36 ;  /* 0x0021b02401007387 */ /* 0x000fe80000100a00 */
[----:B-1----:R-:W2:Y:S04]  /*48100*/  LDL.LU.64 R22, [R1+0x8b8] ;  /* 0x0008b80001167983 */ /* 0x002ea80000300a00 */
[----:B------:R-:W2:Y:S04]  /*48110*/  LDL.LU.64 R30, [R1+0x8b0] ;  /* 0x0008b000011e7983 */ /* 0x000ea80000300a00 */
[----:B------:R-:W2:Y:S04]  /*48120*/  LDL.LU.64 R236, [R1+0x8a8] ;  /* 0x0008a80001ec7983 */ /* 0x000ea80000300a00 */
[----:B------:R3:W-:Y:S04]  /*48130*/  LDGSTS.E [R20+-0x37ff4], desc[UR4][R38.64], !P2 ;  /* 0xc800c00026147fae */ /* 0x0007e8000d121844 */
[----:B------:R-:W-:Y:S01]  /*48140*/  LDGSTS.E [R19+-0x33ff4], desc[UR4][R36.64], !P2 ;  /* 0xcc00c00024137fae */ /* 0x000fe2000d121844 */
[C---:B----4-:R-:W-:Y:S01]  /*48150*/  IMAD.WIDE R28, R2.reuse, 0x4, R28 ;  /* 0x00000004021c7825 */ /* 0x050fe200078e021c */
[----:B---3--:R-:W1:Y:S03]  /*48160*/  LDC R38, c[0x0][0x230] ;  /* 0x00008c00ff267b82 */ /* 0x008e660000000800 */
        /* <DEDUP_REMOVED lines=12> */
[----:B------:R-:W-:Y:S01]  /*48230*/  LDGSTS.E [R20+-0x28000], desc[UR4][R244.64], !P0 ;  /* 0xd8000000f4147fae */ /* 0x000fe2000c121844 */
[----:B------:R-:W-:-:S02]  /*48240*/  VIADD R33, R33, 0xfffffe52 ;  /* 0xfffffe5221217836 */ /* 0x000fc40000000000 */
[----:B------:R-:W-:Y:S01]  /*48250*/  VIADD R32, R32, 0xfffffe51 ;  /* 0xfffffe5120207836 */ /* 0x000fe20000000000 */
[----:B------:R1:W-:Y:S04]  /*48260*/  LDGSTS.E [R19+-0x24000], desc[UR4][R34.64], !P0 ;  /* 0xdc00000022137fae */ /* 0x0003e8000c121844 */
[----:B-1----:R-:W4:Y:S01]  /*48270*/  LDL.LU.64 R244, [R1+0x888] ;  /* 0x0008880001f47983 */ /* 0x002f220000300a00 */
[----:B------:R-:W-:Y:S02]  /*48280*/  ISETP.GE.U32.AND P2, PT, R33, 0x7ffffe13, PT ;  /* 0x7ffffe132100780c */ /* 0x000fe40003f46070 */
[----:B------:R-:W-:Y:S01]  /*48290*/  ISETP.GE.U32.AND P0, PT, R32, 0x7ffffe12, PT ;  /* 0x7ffffe122000780c */ /* 0x000fe20003f06070 */
[----:B------:R-:W1:Y:S01]  /*482a0*/  LDC R35, c[0x0][0x230] ;  /* 0x00008c00ff237b82 */ /* 0x000e620000000800 */
[----:B------:R-:W-:-:S07]  /*482b0*/  VIADD R18, R18, 0x100000 ;  /* 0x0010000012127836 */ /* 0x000fce0000000000 */
[----:B------:R-:W1:Y:S01]  /*482c0*/  LDC R34, c[0x0][0x230] ;  /* 0x00008c00ff227b82 */ /* 0x000e620000000800 */
[----:B--2---:R-:W-:-:S04]  /*482d0*/  IMAD.WIDE R24, R2, 0x4, R24 ;  /* 0x0000000402187825 */ /* 0x004fc800078e0218 */
[C---:B------:R-:W-:Y:S01]  /*482e0*/  IMAD.WIDE R22, R2.reuse, 0x4, R22 ;  /* 0x0000000402167825 */ /* 0x040fe200078e0216 */
[----:B------:R2:W-:Y:S03]  /*482f0*/  STL.64 [R1+0x27e0], R24 ;  /* 0x0027e01801007387 */ /* 0x0005e60000100a00 */
[C---:B------:R-:W-:Y:S01]  /*48300*/  IMAD.WIDE R30, R2.reuse, 0x4, R30 ;  /* 0x00000004021e7825 */ /* 0x040fe200078e021e */
[----:B------:R1:W-:Y:S03]  /*48310*/  STL.64 [R1+0x27e8], R22 ;  /* 0x0027e81601007387 */ /* 0x0003e60000100a00 */
[C---:B------:R-:W-:Y:S01]  /*48320*/  IMAD.WIDE R236, R2.reuse, 0x4, R236 ;  /* 0x0000000402ec7825 */ /* 0x040fe200078e02ec */
[----:B------:R-:W-:Y:S04]  /*48330*/  LDGSTS.E [R252+-0x2fffc], desc[UR4][R24.64], !P2 ;  /* 0xd000400018fc7fae */ /* 0x000fe8000d121844 */
[----:B------:R1:W-:Y:S04]  /*48340*/  STL.64 [R1+0x27f0], R30 ;  /* 0x0027f01e01007387 */ /* 0x0003e80000100a00 */
[----:B------:R-:W-:Y:S04]  /*48350*/  LDGSTS.E [R21+-0x2bffc], desc[UR4][R22.64], !P2 ;  /* 0xd400400016157fae */ /* 0x000fe8000d121844 */
[----:B--2---:R-:W2:Y:S04]  /*48360*/  LDL.LU.64 R24, [R1+0x880] ;  /* 0x0008800001187983 */ /* 0x004ea80000300a00 */
[----:B------:R3:W-:Y:S04]  /*48370*/  STL.64 [R1+0x27f8], R236 ;  /* 0x0027f8ec01007387 */ /* 0x0007e80000100a00 */
[----:B-1----:R-:W2:Y:S04]  /*48380*/  LDL.LU.64 R22, [R1+0x878] ;  /* 0x0008780001167983 */ /* 0x002ea80000300a00 */
[----:B------:R-:W2:Y:S04]  /*48390*/  LDL.LU.64 R32, [R1+0x870] ;  /* 0x0008700001207983 */ /* 0x000ea80000300a00 */
[----:B------:R-:W-:Y:S04]  /*483a0*/  LDGSTS.E [R20+-0x27ffc], desc[UR4][R30.64], !P2 ;  /* 0xd80040001e147fae */ /* 0x000fe8000d121844 */
[----:B------:R1:W-:Y:S04]  /*483b0*/  LDGSTS.E [R19+-0x23ffc], desc[UR4][R236.64], !P2 ;  /* 0xdc004000ec137fae */ /* 0x0003e8000d121844 */
[----:B------:R-:W2:Y:S01]  /*483c0*/  LDL.LU.64 R30, [R1+0x868] ;  /* 0x00086800011e7983 */ /* 0x000ea20000300a00 */
[----:B---3--:R-:W-:-:S04]  /*483d0*/  IMAD.WIDE R28, R2, 0x4, R28 ;  /* 0x00000004021c7825 */ /* 0x008fc800078e021c */
[----:B-1----:R-:W-:Y:S02]  /*483e0*/  VIADD R236, R38, 0xfffffe50 ;  /* 0xfffffe5026ec7836 */ /* 0x002fe40000000000 */
[C---:B----4-:R-:W-:Y:S01]  /*483f0*/  IMAD.WIDE R26, R2.reuse, 0x4, R26 ;  /* 0x00000004021a7825 */ /* 0x050fe200078e021a */
[----:B------:R1:W-:Y:S03]  /*48400*/  STL.64 [R1+0x2800], R28 ;  /* 0x0028001c01007387 */ /* 0x0003e60000100a00 */
[----:B------:R-:W-:Y:S01]  /*48410*/  IMAD.WIDE R38, R2, 0x4, R36 ;  /* 0x0000000402267825 */ /* 0x000fe200078e0224 */
[----:B------:R3:W-:Y:S01]  /*48420*/  STL.64 [R1+0x2808], R26 ;  /* 0x0028081a01007387 */ /* 0x0007e20000100a00 */
[----:B------:R-:W-:-:S03]  /*48430*/  ISETP.GE.U32.AND P2, PT, R236, 0x7ffffe11, PT ;  /* 0x7ffffe11ec00780c */ /* 0x000fc60003f46070 */
[----:B------:R4:W-:Y:S04]  /*48440*/  LDGSTS.E [R252+-0x2fff8], desc[UR4][R28.64], !P0 ;  /* 0xd00080001cfc7fae */ /* 0x0009e8000c121844 */
[----:B------:R-:W-:Y:S04]  /*48450*/  STL.64 [R1+0x2810], R38 ;  /* 0x0028102601007387 */ /* 0x000fe80000100a00 */
[----:B------:R-:W-:Y:S01]  /*48460*/  LDGSTS.E [R21+-0x2bff8], desc[UR4][R26.64], !P0 ;  /* 0xd40080001a157fae */ /* 0x000fe2000c121844 */
[----:B------:R-:W-:-:S03]  /*48470*/  IMAD.WIDE R36, R2, 0x4, R244 ;  /* 0x0000000402247825 */ /* 0x000fc600078e02f4 */
[----:B-1----:R-:W2:Y:S04]  /*48480*/  LDL.LU.64 R28, [R1+0x860] ;  /* 0x00086000011c7983 */ /* 0x002ea80000300a00 */
[----:B------:R1:W-:Y:S04]  /*48490*/  STL.64 [R1+0x2818], R36 ;  /* 0x0028182401007387 */ /* 0x0003e80000100a00 */
[----:B---3--:R-:W3:Y:S04]  /*484a0*/  LDL.LU.64 R26, [R1+0x858] ;  /* 0x00085800011a7983 */ /* 0x008ee80000300a00 */
[----:B------:R-:W3:Y:S04]  /*484b0*/  LDL.LU.64 R236, [R1+0x850] ;  /* 0x0008500001ec7983 */ /* 0x000ee80000300a00 */
[----:B------:R-:W3:Y:S01]  /*484c0*/  LDL.LU.64 R244, [R1+0x848] ;  /* 0x0008480001f47983 */ /* 0x000ee20000300a00 */
[----:B----4-:R-:W-:-:S02]  /*484d0*/  VIADD R252, R35, 0xfffffe6f ;  /* 0xfffffe6f23fc7836 */ /* 0x010fc40000000000 */
[----:B------:R-:W4:Y:S01]  /*484e0*/  LDC R35, c[0x0][0x230] ;  /* 0x00008c00ff237b82 */ /* 0x000f220000000800 */
[----:B------:R-:W-:Y:S04]  /*484f0*/  LDGSTS.E [R20+-0x27ff8], desc[UR4][R38.64], !P0 ;  /* 0xd800800026147fae */ /* 0x000fe8000c121844 */
[----:B------:R1:W-:Y:S01]  /*48500*/  LDGSTS.E [R19+-0x23ff8], desc[UR4][R36.64], !P0 ;  /* 0xdc00800024137fae */ /* 0x0003e2000c121844 */
[----:B------:R-:W-:Y:S01]  /*48510*/  ISETP.GE.U32.AND P0, PT, R252, 0x7ffffe30, PT ;  /* 0x7ffffe30fc00780c */ /* 0x000fe20003f06070 */
[C---:B--2---:R-:W-:Y:S01]  /*48520*/  IMAD.WIDE R24, R2.reuse, 0x4, R24 ;  /* 0x0000000402187825 */ /* 0x044fe200078e0218 */
[----:B-1----:R-:W1:Y:S03]  /*48530*/  LDC R36, c[0x0][0x230] ;  /* 0x00008c00ff247b82 */ /* 0x002e660000000800 */
[C---:B------:R-:W-:Y:S01]  /*48540*/  IMAD.WIDE R22, R2.reuse, 0x4, R22 ;  /* 0x0000000402167825 */ /* 0x040fe200078e0216 */
[----:B------:R2:W-:Y:S03]  /*48550*/  STL.64 [R1+0x2820], R24 ;  /* 0x0028201801007387 */ /* 0x0005e60000100a00 */
[C---:B------:R-:W-:Y:S01]  /*48560*/  IMAD.WIDE R32, R2.reuse, 0x4, R32 ;  /* 0x0000000402207825 */ /* 0x040fe200078e0220 */
[----:B------:R4:W-:Y:S04]  /*48570*/  STL.64 [R1+0x2828], R22 ;  /* 0x0028281601007387 */ /* 0x0009e80000100a00 */
[----:B------:R4:W-:Y:S04]  /*48580*/  LDGSTS.E [R21+-0x2fff4], desc[UR4][R24.64], !P2 ;  /* 0xd000c00018157fae */ /* 0x0009e8000d121844 */
[----:B------:R1:W-:Y:S04]  /*48590*/  STL.64 [R1+0x2830], R32 ;  /* 0x0028302001007387 */ /* 0x0003e80000100a00 */
[----:B------:R4:W-:Y:S01]  /*485a0*/  LDGSTS.E [R20+-0x2bff4], desc[UR4][R22.64], !P2 ;  /* 0xd400c00016147fae */ /* 0x0009e2000d121844 */
[----:B------:R-:W-:-:S03]  /*485b0*/  IMAD.WIDE R38, R2, 0x4, R30 ;  /* 0x0000000402267825 */ /* 0x000fc600078e021e */
[----:B--2---:R-:W2:Y:S04]  /*485c0*/  LDL.LU.64 R24, [R1+0x840] ;  /* 0x0008400001187983 */ /* 0x004ea80000300a00 */
[----:B------:R3:W-:Y:S04]  /*485d0*/  STL.64 [R1+0x2838], R38 ;  /* 0x0028382601007387 */ /* 0x0007e80000100a00 */
[----:B----4-:R-:W4:Y:S04]  /*485e0*/  LDL.LU.64 R22, [R1+0x838] ;  /* 0x0008380001167983 */ /* 0x010f280000300a00 */
[----:B------:R-:W4:Y:S04]  /*485f0*/  LDL.LU.64 R30, [R1+0x830] ;  /* 0x00083000011e7983 */ /* 0x000f280000300a00 */
[----:B------:R-:W-:Y:S01]  /*48600*/  LDGSTS.E [R18+-0x27ff4], desc[UR4][R32.64], !P2 ;  /* 0xd800c00020127fae */ /* 0x000fe2000d121844 */
[C---:B------:R-:W-:Y:S01]  /*48610*/  IADD3 R21, R17.reuse, 0x100000, RZ ;  /* 0x0010000011157810 */ /* 0x040fe20007ffe0ff */
[----:B------:R-:W-:-:S02]  /*48620*/  VIADD R20, R17, 0x100000 ;  /* 0x0010000011147836 */ /* 0x000fc40000000000 */
[----:B------:R3:W-:Y:S04]  /*48630*/  LDGSTS.E [R19+-0x23ff4], desc[UR4][R38.64], !P2 ;  /* 0xdc00c00026137fae */ /* 0x0007e8000d121844 */
[----:B-1----:R-:W4:Y:S01]  /*48640*/  LDL.LU.64 R32, [R1+0x828] ;  /* 0x0008280001207983 */ /* 0x002f220000300a00 */
[----:B------:R-:W-:-:S04]  /*48650*/  IMAD.WIDE R28, R2, 0x4, R28 ;  /* 0x00000004021c7825 */ /* 0x000fc800078e021c */
[C---:B---3--:R-:W-:Y:S01]  /*48660*/  IMAD.WIDE R26, R2.reuse, 0x4, R26 ;  /* 0x00000004021a7825 */ /* 0x048fe200078e021a */
[----:B------:R1:W-:Y:S03]  /*48670*/  STL.64 [R1+0x1e48], R28 ;  /* 0x001e481c01007387 */ /* 0x0003e60000100a00 */
[C---:B------:R-:W-:Y:S01]  /*48680*/  IMAD.WIDE R236, R2.reuse, 0x4, R236 ;  /* 0x0000000402ec7825 */ /* 0x040fe200078e02ec */
[----:B------:R3:W-:Y:S03]  /*48690*/  STL.64 [R1+0x1e68], R26 ;  /* 0x001e681a01007387 */ /* 0x0007e60000100a00 */
[----:B------:R-:W-:Y:S01]  /*486a0*/  IMAD.WIDE R38, R2, 0x4, R244 ;  /* 0x0000000402267825 */ /* 0x000fe200078e02f4 */
[----:B------:R4:W-:Y:S03]  /*486b0*/  LDGSTS.E [R21+-0x40000], desc[UR4][R28.64], !P0 ;  /* 0xc00000001c157fae */ /* 0x0009e6000c121844 */
[----:B------:R-:W-:Y:S01]  /*486c0*/  VIADD R19, R17, 0x100000 ;  /* 0x0010000011137836 */ /* 0x000fe20000000000 */
[----:B------:R3:W-:Y:S04]  /*486d0*/  STL.64 [R1+0x1e90], R236 ;  /* 0x001e90ec01007387 */ /* 0x0007e80000100a00 */
[----:B------:R-:W-:Y:S04]  /*486e0*/  LDGSTS.E [R20+-0x3c000], desc[UR4][R26.64], !P0 ;  /* 0xc40000001a147fae */ /* 0x000fe8000c121844 */
[----:B-1----:R-:W4:Y:S04]  /*486f0*/  LDL.LU.64 R28, [R1+0x820] ;  /* 0x00082000011c7983 */ /* 0x002f280000300a00 */
[----:B------:R-:W-:Y:S04]  /*48700*/  STL.64 [R1+0x1ec0], R38 ;  /* 0x001ec02601007387 */ /* 0x000fe80000100a00 */
[----:B---3--:R-:W3:Y:S04]  /*48710*/  LDL.LU.64 R26, [R1+0x818] ;  /* 0x00081800011a7983 */ /* 0x008ee80000300a00 */
[----:B------:R-:W3:Y:S04]  /*48720*/  LDL.LU.64 R244, [R1+0x810] ;  /* 0x0008100001f47983 */ /* 0x000ee80000300a00 */
[----:B------:R-:W-:Y:S04]  /*48730*/  LDGSTS.E [R19+-0x38000], desc[UR4][R236.64], !P0 ;  /* 0xc8000000ec137fae */ /* 0x000fe8000c121844 */
[----:B------:R-:W3:Y:S01]  /*48740*/  LDL.LU.64 R236, [R1+0x808] ;  /* 0x0008080001ec7983 */ /* 0x000ee20000300a00 */
[----:B------:R-:W-:-:S02]  /*48750*/  VIADD R252, R34, 0xfffffe6e ;  /* 0xfffffe6e22fc7836 */ /* 0x000fc40000000000 */
[----:B------:R-:W-:Y:S01]  /*48760*/  VIADD R18, R17, 0x100000 ;  /* 0x0010000011127836 */ /* 0x000fe20000000000 */
[----:B------:R-:W1:Y:S02]  /*48770*/  LDC R34, c[0x0][0x230] ;  /* 0x00008c00ff227b82 */ /* 0x000e640000000800 */
[----:B------:R-:W-:Y:S01]  /*48780*/  ISETP.GE.U32.AND P2, PT, R252, 0x7ffffe2f, PT ;  /* 0x7ffffe2ffc00780c */ /* 0x000fe20003f46070 */
[----:B------:R-:W-:Y:S01]  /*48790*/  VIADD R252, R36, 0xfffffe6d ;  /* 0xfffffe6d24fc7836 */ /* 0x000fe20000000000 */
[----:B------:R-:W-:Y:S04]  /*487a0*/  LDGSTS.E [R18+-0x34000], desc[UR4][R38.64], !P0 ;  /* 0xcc00000026127fae */ /* 0x000fe8000c121844 */
[----:B------:R-:W-:Y:S01]  /*487b0*/  ISETP.GE.U32.AND P0, PT, R252, 0x7ffffe2e, PT ;  /* 0x7ffffe2efc00780c */ /* 0x000fe20003f06070 */
[----:B--2---:R-:W-:-:S04]  /*487c0*/  IMAD.WIDE R24, R2, 0x4, R24 ;  /* 0x0000000402187825 */ /* 0x004fc800078e0218 */
        /* <DEDUP_REMOVED lines=8> */
[----:B--2---:R-:W2:Y:S04]  /*48850*/  LDL.LU.64 R24, [R1+0x800] ;  /* 0x0008000001187983 */ /* 0x004ea80000300a00 */
[----:B------:R1:W-:Y:S04]  /*48860*/  STL.64 [R1+0x1fb8], R36 ;  /* 0x001fb82401007387 */ /* 0x0003e80000100a00 */
[----:B----4-:R-:W4:Y:S04]  /*48870*/  LDL.LU.64 R22, [R1+0x7f8] ;  /* 0x0007f80001167983 */ /* 0x010f280000300a00 */
[----:B------:R-:W4:Y:S04]  /*48880*/  LDL.LU.64 R32, [R1+0x7f0] ;  /* 0x0007f00001207983 */ /* 0x000f280000300a00 */
[----:B------:R-:W-:Y:S04]  /*48890*/  LDGSTS.E [R19+-0x37ffc], desc[UR4][R30.64], !P2 ;  /* 0xc80040001e137fae */ /* 0x000fe8000d121844 */
[----:B------:R1:W-:Y:S04]  /*488a0*/  LDGSTS.E [R18+-0x33ffc], desc[UR4][R36.64], !P2 ;  /* 0xcc00400024127fae */ /* 0x0003e8000d121844 */
[----:B-1----:R-:W4:Y:S01]  /*488b0*/  LDL.LU.64 R30, [R1+0x7e8] ;  /* 0x0007e800011e7983 */ /* 0x002f220000300a00 */
[C---:B------:R-:W-:Y:S01]  /*488c0*/  IMAD.WIDE R28, R2.reuse, 0x4, R28 ;  /* 0x00000004021c7825 */ /* 0x040fe200078e021c */
[----:B------:R-:W1:Y:S03]  /*488d0*/  LDC R36, c[0x0][0x230] ;  /* 0x00008c00ff247b82 */ /* 0x000e660000000800 */
[C---:B---3--:R-:W-:Y:S01]  /*488e0*/  IMAD.WIDE R26, R2.reuse, 0x4, R26 ;  /* 0x00000004021a7825 */ /* 0x048fe200078e021a */
        /* <DEDUP_REMOVED lines=9> */
[----:B------:R-:W3:Y:S04]  /*48980*/  LDL.LU.64 R26, [R1+0x7d8] ;  /* 0x0007d800011a7983 */ /* 0x000ee80000300a00 */
[----:B------:R-:W3:Y:S04]  /*48990*/  LDL.LU.64 R236, [R1+0x7d0] ;  /* 0x0007d00001ec7983 */ /* 0x000ee80000300a00 */
[----:B------:R-:W-:Y:S01]  /*489a0*/  LDGSTS.E [R19+-0x37ff8], desc[UR4][R244.64], !P0 ;  /* 0xc8008000f4137fae */ /* 0x000fe2000c121844 */
[----:B------:R-:W-:-:S02]  /*489b0*/  VIADD R252, R35, 0xfffffe6c ;  /* 0xfffffe6c23fc7836 */ /* 0x000fc40000000000 */
[----:B------:R-:W3:Y:S01]  /*489c0*/  LDC R35, c[0x0][0x230] ;  /* 0x00008c00ff237b82 */ /* 0x000ee20000000800 */
[----:B------:R4:W-:Y:S04]  /*489d0*/  LDGSTS.E [R18+-0x33ff8], desc[UR4][R38.64], !P0 ;  /* 0xcc00800026127fae */ /* 0x0009e8000c121844 */
[----:B-1----:R-:W3:Y:S01]  /*489e0*/  LDL.LU.64 R244, [R1+0x7c8] ;  /* 0x0007c80001f47983 */ /* 0x002ee20000300a00 */
[----:B------:R-:W-:Y:S01]  /*489f0*/  ISETP.GE.U32.AND P2, PT, R252, 0x7ffffe2d, PT ;  /* 0x7ffffe2dfc00780c */ /* 0x000fe20003f46070 */
[----:B------:R-:W-:Y:S02]  /*48a00*/  VIADD R252, R34, 0xfffffe4f ;  /* 0xfffffe4f22fc7836 */ /* 0x000fe40000000000 */
[----:B------:R-:W1:Y:S03]  /*48a10*/  LDC R34, c[0x0][0x230] ;  /* 0x00008c00ff227b82 */ /* 0x000e660000000800 */
[----:B------:R-:W-:Y:S01]  /*48a20*/  ISETP.GE.U32.AND P0, PT, R252, 0x7ffffe10, PT ;  /* 0x7ffffe10fc00780c */ /* 0x000fe20003f06070 */
[----:B------:R-:W-:-:S02]  /*48a30*/  VIADD R252, R36, 0xfffffe4e ;  /* 0xfffffe4e24fc7836 */ /* 0x000fc40000000000 */
        /* <DEDUP_REMOVED lines=16> */
[----:B---3--:R-:W-:-:S04]  /*48b40*/  IMAD.WIDE R28, R2, 0x4, R28 ;  /* 0x00000004021c7825 */ /* 0x008fc800078e021c */
[C---:B------:R-:W-:Y:S01]  /*48b50*/  IMAD.WIDE R26, R2.reuse, 0x4, R26 ;  /* 0x00000004021a7825 */ /* 0x040fe200078e021a */
[----:B------:R1:W-:Y:S03]  /*48b60*/  STL.64 [R1+0x2840], R28 ;  /* 0x0028401c01007387 */ /* 0x0003e60000100a00 */
[C---:B------:R-:W-:Y:S01]  /*48b70*/  IMAD.WIDE R38, R2.reuse, 0x4, R236 ;  /* 0x0000000402267825 */ /* 0x040fe200078e02ec */
[----:B------:R3:W-:Y:S04]  /*48b80*/  STL.64 [R1+0x2848], R26 ;  /* 0x0028481a01007387 */ /* 0x0007e80000100a00 */
[----:B------:R-:W-:Y:S04]  /*48b90*/  LDGSTS.E [R21+-0x30000], desc[UR4][R28.64], !P0 ;  /* 0xd00000001c157fae */ /* 0x000fe8000c121844 */
[----:B------:R-:W-:Y:S04]  /*48ba0*/  STL.64 [R1+0x2850], R38 ;  /* 0x0028502601007387 */ /* 0x000fe80000100a00 */
[----:B------:R-:W-:Y:S01]  /*48bb0*/  LDGSTS.E [R20+-0x2c000], desc[UR4][R26.64], !P0 ;  /* 0xd40000001a147fae */ /* 0x000fe2000c121844 */
[----:B------:R-:W-:-:S03]  /*48bc0*/  IMAD.WIDE R36, R2, 0x4, R244 ;  /* 0x0000000402247825 */ /* 0x000fc600078e02f4 */
[----:B-1----:R-:W4:Y:S04]  /*48bd0*/  LDL.LU.64 R28, [R1+0x7a0] ;  /* 0x0007a000011c7983 */ /* 0x002f280000300a00 */
[----:B------:R1:W-:Y:S04]  /*48be0*/  STL.64 [R1+0x2858], R36 ;  /* 0x0028582401007387 */ /* 0x0003e80000100a00 */
[----:B---3--:R-:W3:Y:S04]  /*48bf0*/  LDL.LU.64 R26, [R1+0x798] ;  /* 0x00079800011a7983 */ /* 0x008ee80000300a00 */
[----:B------:R-:W3:Y:S04]  /*48c00*/  LDL.LU.64 R244, [R1+0x790] ;  /* 0x0007900001f47983 */ /* 0x000ee80000300a00 */
[----:B------:R-:W3:Y:S01]  /*48c10*/  LDL.LU.64 R236, [R1+0x788] ;  /* 0x0007880001ec7983 */ /* 0x000ee20000300a00 */
[----:B------:R-:W-:-:S03]  /*48c20*/  ISETP.GE.U32.AND P2, PT, R252, 0x7ffffe0f, PT ;  /* 0x7ffffe0ffc00780c */ /* 0x000fc60003f46070 */
[----:B------:R-:W-:Y:S01]  /*48c30*/  LDGSTS.E [R19+-0x28000], desc[UR4][R38.64], !P0 ;  /* 0xd800000026137fae */ /* 0x000fe2000c121844 */
[----:B------:R-:W-:Y:S02]  /*48c40*/  VIADD R252, R35, 0xfffffe4d ;  /* 0xfffffe4d23fc7836 */ /* 0x000fe40000000000 */
[----:B------:R-:W-:Y:S01]  /*48c50*/  VIADD R17, R17, 0x100000 ;  /* 0x0010000011117836 */ /* 0x000fe20000000000 */
[----:B------:R1:W-:Y:S01]  /*48c60*/  LDGSTS.E [R18+-0x24000], desc[UR4][R36.64], !P0 ;  /* 0xdc00000024127fae */ /* 0x0003e2000c121844 */
[----:B------:R-:W3:Y:S01]  /*48c70*/  LDC R35, c[0x0][0x230] ;  /* 0x00008c00ff237b82 */ /* 0x000ee20000000800 */
[----:B------:R-:W-:-:S07]  /*48c80*/  ISETP.GE.U32.AND P0, PT, R252, 0x7ffffe0e, PT ;  /* 0x7ffffe0efc00780c */ /* 0x000fce0003f06070 */
[----:B-1----:R-:W1:Y:S01]  /*48c90*/  LDC R36, c[0x0][0x230] ;  /* 0x00008c00ff247b82 */ /* 0x002e620000000800 */
        /* <DEDUP_REMOVED lines=22> */
[----:B------:R3:W-:Y:S04]  /*48e00*/  LDGSTS.E [R21+-0x2fff8], desc[UR4][R28.64], !P0 ;  /* 0xd00080001c157fae */ /* 0x0007e8000c121844 */
[----:B------:R3:W-:Y:S04]  /*48e10*/  STL.64 [R1+0x2890], R244 ;  /* 0x002890f401007387 */ /* 0x0007e80000100a00 */
[----:B------:R-:W-:Y:S04]  /*48e20*/  LDGSTS.E [R20+-0x2bff8], desc[UR4][R26.64], !P0 ;  /* 0xd40080001a147fae */ /* 0x000fe8000c121844 */
[----:B-1----:R-:W4:Y:S04]  /*48e30*/  LDL.LU.64 R28, [R1+0x760] ;  /* 0x00076000011c7983 */ /* 0x002f280000300a00 */
[----:B------:R-:W-:Y:S04]  /*48e40*/  STL.64 [R1+0x2898], R38 ;  /* 0x0028982601007387 */ /* 0x000fe80000100a00 */
[----:B---3--:R-:W3:Y:S04]  /*48e50*/  LDL.LU.64 R26, [R1+0x758] ;  /* 0x00075800011a7983 */ /* 0x008ee80000300a00 */
[----:B------:R-:W3:Y:S04]  /*48e60*/  LDL.LU.64 R236, [R1+0x750] ;  /* 0x0007500001ec7983 */ /* 0x000ee80000300a00 */
[----:B------:R-:W-:Y:S01]  /*48e70*/  LDGSTS.E [R19+-0x27ff8], desc[UR4][R244.64], !P0 ;  /* 0xd8008000f4137fae */ /* 0x000fe2000c121844 */
[----:B------:R-:W-:-:S02]  /*48e80*/  VIADD R252, R34, 0xfffffe4c ;  /* 0xfffffe4c22fc7836 */ /* 0x000fc40000000000 */
[----:B------:R-:W-:Y:S01]  /*48e90*/  VIADD R21, R36, 0xfffffe6b ;  /* 0xfffffe6b24157836 */ /* 0x000fe20000000000 */
[----:B------:R-:W-:Y:S01]  /*48ea0*/  LDGSTS.E [R18+-0x23ff8], desc[UR4][R38.64], !P0 ;  /* 0xdc00800026127fae */ /* 0x000fe2000c121844 */
[----:B------:R-:W1:Y:S03]  /*48eb0*/  LDC R34, c[0x0][0x230] ;  /* 0x00008c00ff227b82 */ /* 0x000e660000000800 */
[----:B------:R-:W3:Y:S01]  /*48ec0*/  LDL.LU.64 R244, [R1+0x748] ;  /* 0x0007480001f47983 */ /* 0x000ee20000300a00 */
[----:B------:R-:W-:Y:S02]  /*48ed0*/  ISETP.GE.U32.AND P2, PT, R252, 0x7ffffe0d, PT ;  /* 0x7ffffe0dfc00780c */ /* 0x000fe40003f46070 */
[----:B------:R-:W-:Y:S01]  /*48ee0*/  ISETP.GE.U32.AND P0, PT, R21, 0x7ffffe2c, PT ;  /* 0x7ffffe2c1500780c */ /* 0x000fe20003f06070 */
[C---:B--2---:R-:W-:Y:S01]  /*48ef0*/  IMAD.WIDE R24, R2.reuse, 0x4, R24 ;  /* 0x0000000402187825 */ /* 0x044fe200078e0218 */
[----:B------:R-:W2:Y:S03]  /*48f00*/  LDC R252, c[0x0][0x230] ;  /* 0x00008c00fffc7b82 */ /* 0x000ea60000000800 */
[C---:B----4-:R-:W-:Y:S01]  /*48f10*/  IMAD.WIDE R22, R2.reuse, 0x4, R22 ;  /* 0x0000000402167825 */ /* 0x050fe200078e0216 */
[----:B------:R4:W-:Y:S03]  /*48f20*/  STL.64 [R1+0x28a0], R24 ;  /* 0x0028a01801007387 */ /* 0x0009e60000100a00 */
[C---:B------:R-:W-:Y:S01]  /*48f30*/  IMAD.WIDE R32, R2.reuse, 0x4, R32 ;  /* 0x0000000402207825 */ /* 0x040fe200078e0220 */
[----:B------:R1:W-:Y:S04]  /*48f40*/  STL.64 [R1+0x28a8], R22 ;  /* 0x0028a81601007387 */ /* 0x0003e80000100a00 */
[----:B------:R1:W-:Y:S04]  /*48f50*/  LDGSTS.E [R20+-0x2fff4], desc[UR4][R24.64], !P2 ;  /* 0xd000c00018147fae */ /* 0x0003e8000d121844 */
[----:B------:R2:W-:Y:S04]  /*48f60*/  STL.64 [R1+0x28b0], R32 ;  /* 0x0028b02001007387 */ /* 0x0005e80000100a00 */
[----:B------:R1:W-:Y:S01]  /*48f70*/  LDGSTS.E [R19+-0x2bff4], desc[UR4][R22.64], !P2 ;  /* 0xd400c00016137fae */ /* 0x0003e2000d121844 */
[----:B------:R-:W-:-:S03]  /*48f80*/  IMAD.WIDE R36, R2, 0x4, R30 ;  /* 0x0000000402247825 */ /* 0x000fc600078e021e */
[----:B----4-:R-:W4:Y:S04]  /*48f90*/  LDL.LU.64 R24, [R1+0x740] ;  /* 0x0007400001187983 */ /* 0x010f280000300a00 */
[----:B------:R3:W-:Y:S04]  /*48fa0*/  STL.64 [R1+0x28b8], R36 ;  /* 0x0028b82401007387 */ /* 0x0007e80000100a00 */
[----:B-1----:R-:W4:Y:S04]  /*48fb0*/  LDL.LU.64 R22, [R1+0x738] ;  /* 0x0007380001167983 */ /* 0x002f280000300a00 */
[----:B------:R-:W4:Y:S04]  /*48fc0*/  LDL.LU.64 R30, [R1+0x730] ;  /* 0x00073000011e7983 */ /* 0x000f280000300a00 */
[----:B------:R-:W-:Y:S01]  /*48fd0*/  LDGSTS.E [R17+-0x27ff4], desc[UR4][R32.64], !P2 ;  /* 0xd800c00020117fae */ /* 0x000fe2000d121844 */
[----:B------:R-:W-:-:S02]  /*48fe0*/  VIADD R20, R16, 0x100000 ;  /* 0x0010000010147836 */ /* 0x000fc40000000000 */
[----:B------:R-:W-:Y:S01]  /*48ff0*/  VIADD R19, R16, 0x100000 ;  /* 0x0010000010137836 */ /* 0x000fe20000000000 */
[----:B------:R1:W-:Y:S04]  /*49000*/  LDGSTS.E [R18+-0x23ff4], desc[UR4][R36.64], !P2 ;  /* 0xdc00c00024127fae */ /* 0x0003e8000d121844 */
[----:B--2---:R-:W2:Y:S01]  /*49010*/  LDL.LU.64 R32, [R1+0x728] ;  /* 0x0007280001207983 */ /* 0x004ea20000300a00 */
[----:B------:R-:W-:-:S04]  /*49020*/  IMAD.WIDE R28, R2, 0x4, R28 ;  /* 0x00000004021c7825 */ /* 0x000fc800078e021c */
[C---:B---3--:R-:W-:Y:S01]  /*49030*/  IMAD.WIDE R26, R2.reuse, 0x4, R26 ;  /* 0x00000004021a7825 */ /* 0x048fe200078e021a */
[----:B------:R3:W-:Y:S03]  /*49040*/  STL.64 [R1+0x1e28], R28 ;  /* 0x001e281c01007387 */ /* 0x0007e60000100a00 */
[C---:B------:R-:W-:Y:S01]  /*49050*/  IMAD.WIDE R38, R2.reuse, 0x4, R236 ;  /* 0x0000000402267825 */ /* 0x040fe200078e02ec */
[----:B------:R3:W-:Y:S04]  /*49060*/  STL.64 [R1+0x1e40], R26 ;  /* 0x001e401a01007387 */ /* 0x0007e80000100a00 */
[----:B------:R-:W-:Y:S04]  /*49070*/  LDGSTS.E [R20+-0x40000], desc[UR4][R28.64], !P0 ;  /* 0xc00000001c147fae */ /* 0x000fe8000c121844 */
[----:B------:R-:W-:Y:S04]  /*49080*/  STL.64 [R1+0x1e60], R38 ;  /* 0x001e602601007387 */ /* 0x000fe80000100a00 */
[----:B------:R-:W-:Y:S01]  /*49090*/  LDGSTS.E [R19+-0x3c000], desc[UR4][R26.64], !P0 ;  /* 0xc40000001a137fae */ /* 0x000fe2000c121844 */
[----:B-1----:R-:W-:-:S03]  /*490a0*/  IMAD.WIDE R36, R2, 0x4, R244 ;  /* 0x0000000402247825 */ /* 0x002fc600078e02f4 */
[----:B---3--:R-:W3:Y:S04]  /*490b0*/  LDL.LU.64 R28, [R1+0x720] ;  /* 0x00072000011c7983 */ /* 0x008ee80000300a00 */
[----:B------:R1:W-:Y:S04]  /*490c0*/  STL.64 [R1+0x1e88], R36 ;  /* 0x001e882401007387 */ /* 0x0003e80000100a00 */
[----:B------:R-:W3:Y:S04]  /*490d0*/  LDL.LU.64 R26, [R1+0x718] ;  /* 0x00071800011a7983 */ /* 0x000ee80000300a00 */
[----:B------:R-:W3:Y:S04]  /*490e0*/  LDL.LU.64 R244, [R1+0x710] ;  /* 0x0007100001f47983 */ /* 0x000ee80000300a00 */
[----:B------:R-:W3:Y:S01]  /*490f0*/  LDL.LU.64 R236, [R1+0x708] ;  /* 0x0007080001ec7983 */ /* 0x000ee20000300a00 */
[----:B------:R-:W-:-:S05]  /*49100*/  VIADD R21, R35, 0xfffffe6a ;  /* 0xfffffe6a23157836 */ /* 0x000fca0000000000 */
[----:B------:R-:W-:Y:S01]  /*49110*/  ISETP.GE.U32.AND P2, PT, R21, 0x7ffffe2b, PT ;  /* 0x7ffffe2b1500780c */ /* 0x000fe20003f46070 */
[C---:B------:R-:W-:Y:S01]  /*49120*/  VIADD R18, R16.reuse, 0x100000 ;  /* 0x0010000010127836 */ /* 0x040fe20000000000 */
[----:B------:R-:W-:Y:S01]  /*49130*/  IADD3 R17, R16, 0x100000, RZ ;  /* 0x0010000010117810 */ /* 0x000fe20007ffe0ff */
[----:B------:R-:W-:-:S03]  /*49140*/  VIADD R21, R34, 0xfffffe69 ;  /* 0xfffffe6922157836 */ /* 0x000fc60000000000 */
[----:B------:R-:W-:Y:S04]  /*49150*/  LDGSTS.E [R18+-0x38000], desc[UR4][R38.64], !P0 ;  /* 0xc800000026127fae */ /* 0x000fe8000c121844 */
[----:B------:R1:W-:Y:S01]  /*49160*/  LDGSTS.E [R17+-0x34000], desc[UR4][R36.64], !P0 ;  /* 0xcc00000024117fae */ /* 0x0003e2000c121844 */
[----:B------:R-:W-:Y:S01]  /*49170*/  ISETP.GE.U32.AND P0, PT, R21, 0x7ffffe2a, PT ;  /* 0x7ffffe2a1500780c */ /* 0x000fe20003f06070 */
[C---:B----4-:R-:W-:Y:S01]  /*49180*/  IMAD.WIDE R24, R2.reuse, 0x4, R24 ;  /* 0x0000000402187825 */ /* 0x050fe200078e0218 */
[----:B-1----:R-:W1:Y:S03]  /*49190*/  LDC R36, c[0x0][0x230] ;  /* 0x00008c00ff247b82 */ /* 0x002e660000000800 */
[C---:B------:R-:W-:Y:S01]  /*491a0*/  IMAD.WIDE R22, R2.reuse, 0x4, R22 ;  /* 0x0000000402167825 */ /* 0x040fe200078e0216 */
[----:B------:R4:W-:Y:S03]  /*491b0*/  STL.64 [R1+0x1eb8], R24 ;  /* 0x001eb81801007387 */ /* 0x0009e60000100a00 */
[C---:B------:R-:W-:Y:S01]  /*491c0*/  IMAD.WIDE R30, R2.reuse, 0x4, R30 ;  /* 0x00000004021e7825 */ /* 0x040fe200078e021e */
[----:B------:R4:W-:Y:S04]  /*491d0*/  STL.64 [R1+0x1ef0], R22 ;  /* 0x001ef01601007387 */ /* 0x0009e80000100a00 */
[----:B------:R-:W-:Y:S04]  /*491e0*/  LDGSTS.E [R20+-0x3fffc], desc[UR4][R24.64], !P2 ;  /* 0xc000400018147fae */ /* 0x000fe8000d121844 */
[----:B------:R1:W-:Y:S04]  /*491f0*/  STL.64 [R1+0x1f30], R30 ;  /* 0x001f301e01007387 */ /* 0x0003e80000100a00 */
[----:B------:R-:W-:Y:S01]  /*49200*/  LDGSTS.E [R19+-0x3bffc], desc[UR4][R22.64], !P2 ;  /* 0xc400400016137fae */ /* 0x000fe2000d121844 */
[----:B--2---:R-:W-:-:S03]  /*49210*/  IMAD.WIDE R34, R2, 0x4, R32 ;  /* 0x0000000402227825 */ /* 0x004fc600078e0220 */
[----:B----4-:R-:W2:Y:S04]  /*49220*/  LDL.LU.64 R24, [R1+0x700] ;  /* 0x0007000001187983 */ /* 0x010ea80000300a00 */
[----:B------:R4:W-:Y:S04]  /*49230*/  STL.64 [R1+0x1f70], R34 ;  /* 0x001f702201007387 */ /* 0x0009e80000100a00 */
[----:B------:R-:W2:Y:S04]  /*49240*/  LDL.LU.64 R22, [R1+0x6f8] ;  /* 0x0006f80001167983 */ /* 0x000ea80000300a00 */
[----:B------:R-:W2:Y:S04]  /*49250*/  LDL.LU.64 R32, [R1+0x6f0] ;  /* 0x0006f00001207983 */ /* 0x000ea80000300a00 */
[----:B------:R-:W-:Y:S04]  /*49260*/  LDGSTS.E [R18+-0x37ffc], desc[UR4][R30.64], !P2 ;  /* 0xc80040001e127fae */ /* 0x000fe8000d121844 */
[----:B------:R4:W-:Y:S04]  /*49270*/  LDGSTS.E [R17+-0x33ffc], desc[UR4][R34.64], !P2 ;  /* 0xcc00400022117fae */ /* 0x0009e8000d121844 */
[----:B-1----:R-:W2:Y:S01]  /*49280*/  LDL.LU.64 R30, [R1+0x6e8] ;  /* 0x0006e800011e7983 */ /* 0x002ea20000300a00 */
[C---:B---3--:R-:W-:Y:S01]  /*49290*/  IMAD.WIDE R28, R2.reuse, 0x4, R28 ;  /* 0x00000004021c7825 */ /* 0x048fe200078e021c */
[----:B----4-:R-:W1:Y:S03]  /*492a0*/  LDC R35, c[0x0][0x230] ;  /* 0x00008c00ff237b82 */ /* 0x010e660000000800 */
[C---:B------:R-:W-:Y:S01]  /*492b0*/  IMAD.WIDE R26, R2.reuse, 0x4, R26 ;  /* 0x00000004021a7825 */ /* 0x040fe200078e021a */
[----:B------:R3:W-:Y:S04]  /*492c0*/  STL.64 [R1+0x1fb0], R28 ;  /* 0x001fb01c01007387 */ /* 0x0007e80000100a00 */
[----:B------:R-:W4:Y:S01]  /*492d0*/  LDC R34, c[0x0][0x230] ;  /* 0x00008c00ff227b82 */ /* 0x000f220000000800 */
[C---:B------:R-:W-:Y:S01]  /*492e0*/  IMAD.WIDE R244, R2.reuse, 0x4, R244 ;  /* 0x0000000402f47825 */ /* 0x040fe200078e02f4 */
[----:B------:R3:W-:Y:S03]  /*492f0*/  STL.64 [R1+0x1ff0], R26 ;  /* 0x001ff01a01007387 */ /* 0x0007e60000100a00 */
[----:B------:R-:W-:Y:S01]  /*49300*/  IMAD.WIDE R38, R2, 0x4, R236 ;  /* 0x0000000402267825 */ /* 0x000fe200078e02ec */
[----:B------:R1:W-:Y:S04]  /*49310*/  LDGSTS.E [R20+-0x3fff8], desc[UR4][R28.64], !P0 ;  /* 0xc00080001c147fae */ /* 0x0003e8000c121844 */
[----:B------:R1:W-:Y:S04]  /*49320*/  STL.64 [R1+0x2030], R244 ;  /* 0x002030f401007387 */ /* 0x0003e80000100a00 */
[----:B------:R4:W-:Y:S04]  /*49330*/  LDGSTS.E [R19+-0x3bff8], desc[UR4][R26.64], !P0 ;  /* 0xc40080001a137fae */ /* 0x0009e8000c121844 */
[----:B---3--:R-:W3:Y:S04]  /*49340*/  LDL.LU.64 R28, [R1+0x6e0] ;  /* 0x0006e000011c7983 */ /* 0x008ee80000300a00 */
[----:B------:R-:W-:Y:S04]  /*49350*/  STL.64 [R1+0x2070], R38 ;  /* 0x0020702601007387 */ /* 0x000fe80000100a00 */
[----:B------:R-:W4:Y:S04]  /*49360*/  LDL.LU.64 R26, [R1+0x6d8] ;  /* 0x0006d800011a7983 */ /* 0x000f280000300a00 */
[----:B------:R-:W4:Y:S04]  /*49370*/  LDL.LU.64 R236, [R1+0x6d0] ;  /* 0x0006d00001ec7983 */ /* 0x000f280000300a00 */
[----:B------:R-:W-:Y:S01]  /*49380*/  LDGSTS.E [R18+-0x37ff8], desc[UR4][R244.64], !P0 ;  /* 0xc8008000f4127fae */ /* 0x000fe2000c121844 */
[----:B------:R-:W-:-:S02]  /*49390*/  VIADD R21, R252, 0xfffffe68 ;  /* 0xfffffe68fc157836 */ /* 0x000fc40000000000 */
[----:B------:R-:W4:Y:S01]  /*493a0*/  LDC R252, c[0x0][0x230] ;  /* 0x00008c00fffc7b82 */ /* 0x000f220000000800 */
[----:B------:R4:W-:Y:S04]  /*493b0*/  LDGSTS.E [R17+-0x33ff8], desc[UR4][R38.64], !P0 ;  /* 0xcc00800026117fae */ /* 0x0009e8000c121844 */
[----:B-1----:R-:W4:Y:S01]  /*493c0*/  LDL.LU.64 R244, [R1+0x6c8] ;  /* 0x0006c80001f47983 */ /* 0x002f220000300a00 */
[----:B------:R-:W-:Y:S01]  /*493d0*/  ISETP.GE.U32.AND P2, PT, R21, 0x7ffffe29, PT ;  /* 0x7ffffe291500780c */ /* 0x000fe20003f46070 */
[----:B------:R-:W-:-:S05]  /*493e0*/  VIADD R21, R36, 0xfffffe4b ;  /* 0xfffffe4b24157836 */ /* 0x000fca0000000000 */
[----:B------:R-:W-:Y:S01]  /*493f0*/  ISETP.GE.U32.AND P0, PT, R21, 0x7ffffe0c, PT ;  /* 0x7ffffe0c1500780c */ /* 0x000fe20003f06070 */
[----:B--2---:R-:W-:-:S04]  /*49400*/  IMAD.WIDE R24, R2, 0x4, R24 ;  /* 0x0000000402187825 */ /* 0x004fc800078e0218 */
        /* <DEDUP_REMOVED lines=8> */
[----:B-1----:R-:W4:Y:S04]  /*49490*/  LDL.LU.64 R24, [R1+0x6c0] ;  /* 0x0006c00001187983 */ /* 0x002f280000300a00 */
[----:B------:R1:W-:Y:S04]  /*494a0*/  STL.64 [R1+0x2158], R36 ;  /* 0x0021582401007387 */ /* 0x0003e80000100a00 */
[----:B--2---:R-:W2:Y:S04]  /*494b0*/  LDL.LU.64 R22, [R1+0x6b8] ;  /* 0x0006b80001167983 */ /* 0x004ea80000300a00 */
[----:B------:R-:W2:Y:S04]  /*494c0*/  LDL.LU.64 R30, [R1+0x6b0] ;  /* 0x0006b000011e7983 */ /* 0x000ea80000300a00 */
[----:B------:R-:W-:Y:S04]  /*494d0*/  LDGSTS.E [R18+-0x37ff4], desc[UR4][R32.64], !P2 ;  /* 0xc800c00020127fae */ /* 0x000fe8000d121844 */
[----:B------:R1:W-:Y:S04]  /*494e0*/  LDGSTS.E [R17+-0x33ff4], desc[UR4][R36.64], !P2 ;  /* 0xcc00c00024117fae */ /* 0x0003e8000d121844 */
[----:B------:R-:W2:Y:S01]  /*494f0*/  LDL.LU.64 R32, [R1+0x6a8] ;  /* 0x0006a80001207983 */ /* 0x000ea20000300a00 */
[----:B---3--:R-:W-:-:S04]  /*49500*/  IMAD.WIDE R28, R2, 0x4, R28 ;  /* 0x00000004021c7825 */ /* 0x008fc800078e021c */
[C---:B----4-:R-:W-:Y:S01]  /*49510*/  IMAD.WIDE R26, R2.reuse, 0x4, R26 ;  /* 0x00000004021a7825 */ /* 0x050fe200078e021a */
        /* <DEDUP_REMOVED lines=9> */
[----:B----4-:R-:W4:Y:S04]  /*495b0*/  LDL.LU.64 R26, [R1+0x698] ;  /* 0x00069800011a7983 */ /* 0x010f280000300a00 */
[----:B------:R-:W4:Y:S04]  /*495c0*/  LDL.LU.64 R236, [R1+0x690] ;  /* 0x0006900001ec7983 */ /* 0x000f280000300a00 */
[----:B------:R-:W4:Y:S01]  /*495d0*/  LDL.LU.64 R244, [R1+0x688] ;  /* 0x0006880001f47983 */ /* 0x000f220000300a00 */
[----:B------:R-:W-:-:S02]  /*495e0*/  VIADD R21, R35, 0xfffffe4a ;  /* 0xfffffe4a23157836 */ /* 0x000fc40000000000 */
[----:B------:R-:W4:Y:S01]  /*495f0*/  LDC R35, c[0x0][0x230] ;  /* 0x00008c00ff237b82 */ /* 0x000f220000000800 */
[----:B------:R-:W-:Y:S02]  /*49600*/  LDGSTS.E [R18+-0x28000], desc[UR4][R38.64], !P0 ;  /* 0xd800000026127fae */ /* 0x000fe4000c121844 */
[----:B------:R-:W-:Y:S02]  /*49610*/  ISETP.GE.U32.AND P2, PT, R21, 0x7ffffe0b, PT ;  /* 0x7ffffe0b1500780c */ /* 0x000fe40003f46070 */
[----:B------:R1:W-:Y:S01]  /*49620*/  LDGSTS.E [R17+-0x24000], desc[UR4][R36.64], !P0 ;  /* 0xdc00000024117fae */ /* 0x0003e2000c121844 */
[----:B------:R-:W-:Y:S02]  /*49630*/  VIADD R21, R34, 0xfffffe49 ;  /* 0xfffffe4922157836 */ /* 0x000fe40000000000 */
[----:B------:R-:W4:Y:S03]  /*49640*/  LDC R34, c[0x0][0x230] ;  /* 0x00008c00ff227b82 */ /* 0x000f260000000800 */
[----:B------:R-:W-:Y:S01]  /*49650*/  ISETP.GE.U32.AND P0, PT, R21, 0x7ffffe0a, PT ;  /* 0x7ffffe0a1500780c */ /* 0x000fe20003f06070 */
[----:B------:R-:W-:-:S04]  /*49660*/  IMAD.WIDE R24, R2, 0x4, R24 ;  /* 0x0000000402187825 */ /* 0x000fc800078e0218 */
[C---:B--2---:R-:W-:Y:S01]  /*49670*/  IMAD.WIDE R22, R2.reuse, 0x4, R22 ;  /* 0x0000000402167825 */ /* 0x044fe200078e0216 */
[----:B------:R2:W-:Y:S03]  /*49680*/  STL.64 [R1+0x28e0], R24 ;  /* 0x0028e01801007387 */ /* 0x0005e60000100a00 */
[C---:B------:R-:W-:Y:S01]  /*49690*/  IMAD.WIDE R30, R2.reuse, 0x4, R30 ;  /* 0x00000004021e7825 */ /* 0x040fe200078e021e */
[----:B------:R2:W-:Y:S04]  /*496a0*/  STL.64 [R1+0x28e8], R22 ;  /* 0x0028e81601007387 */ /* 0x0005e80000100a00 */
[----:B------:R-:W-:Y:S04]  /*496b0*/  LDGSTS.E [R20+-0x2fffc], desc[UR4][R24.64], !P2 ;  /* 0xd000400018147fae */ /* 0x000fe8000d121844 */
[----:B------:R3:W-:Y:S04]  /*496c0*/  STL.64 [R1+0x28f0], R30 ;  /* 0x0028f01e01007387 */ /* 0x0007e80000100a00 */
[----:B------:R-:W-:Y:S01]  /*496d0*/  LDGSTS.E [R19+-0x2bffc], desc[UR4][R22.64], !P2 ;  /* 0xd400400016137fae */ /* 0x000fe2000d121844 */
[----:B-1----:R-:W-:-:S03]  /*496e0*/  IMAD.WIDE R36, R2, 0x4, R32 ;  /* 0x0000000402247825 */ /* 0x002fc600078e0220 */
[----:B--2---:R-:W2:Y:S04]  /*496f0*/  LDL.LU.64 R24, [R1+0x680] ;  /* 0x0006800001187983 */ /* 0x004ea80000300a00 */
[----:B------:R1:W-:Y:S04]  /*49700*/  STL.64 [R1+0x28f8], R36 ;  /* 0x0028f82401007387 */ /* 0x0003e80000100a00 */
[----:B------:R-:W2:Y:S04]  /*49710*/  LDL.LU.64 R22, [R1+0x678] ;  /* 0x0006780001167983 */ /* 0x000ea80000300a00 */
[----:B------:R-:W2:Y:S04]  /*49720*/  LDL.LU.64 R32, [R1+0x670] ;  /* 0x0006700001207983 */ /* 0x000ea80000300a00 */
[----:B------:R-:W-:Y:S04]  /*49730*/  LDGSTS.E [R18+-0x27ffc], desc[UR4][R30.64], !P2 ;  /* 0xd80040001e127fae */ /* 0x000fe8000d121844 */
[----:B------:R1:W-:Y:S04]  /*49740*/  LDGSTS.E [R17+-0x23ffc], desc[UR4][R36.64], !P2 ;  /* 0xdc00400024117fae */ /* 0x0003e8000d121844 */
[----:B---3--:R-:W3:Y:S01]  /*49750*/  LDL.LU.64 R30, [R1+0x668] ;  /* 0x00066800011e7983 */ /* 0x008ee20000300a00 */
[----:B------:R-:W-:-:S04]  /*49760*/  IMAD.WIDE R28, R2, 0x4, R28 ;  /* 0x00000004021c7825 */ /* 0x000fc800078e021c */
[C---:B----4-:R-:W-:Y:S01]  /*49770*/  IMAD.WIDE R26, R2.reuse, 0x4, R26 ;  /* 0x00000004021a7825 */ /* 0x050fe200078e021a */
[----:B------:R4:W-:Y:S03]  /*49780*/  STL.64 [R1+0x2900], R28 ;  /* 0x0029001c01007387 */ /* 0x0009e60000100a00 */
[C---:B------:R-:W-:Y:S01]  /*49790*/  IMAD.WIDE R38, R2.reuse, 0x4, R236 ;  /* 0x0000000402267825 */ /* 0x040fe200078e02ec */
[----:B------:R4:W-:Y:S03]  /*497a0*/  STL.64 [R1+0x2908], R26 ;  /* 0x0029081a01007387 */ /* 0x0009e60000100a00 */
[----:B-1----:R-:W-:Y:S01]  /*497b0*/  IMAD.WIDE R36, R2, 0x4, R244 ;  /* 0x0000000402247825 */ /* 0x002fe200078e02f4 */
[----:B------:R1:W-:Y:S04]  /*497c0*/  LDGSTS.E [R20+-0x2fff8], desc[UR4][R28.64], !P0 ;  /* 0xd00080001c147fae */ /* 0x0003e8000c121844 */
[----:B------:R-:W-:Y:S04]  /*497d0*/  STL.64 [R1+0x2910], R38 ;  /* 0x0029102601007387 */ /* 0x000fe80000100a00 */
[----:B------:R-:W-:Y:S04]  /*497e0*/  LDGSTS.E [R19+-0x2bff8], desc[UR4][R26.64], !P0 ;  /* 0xd40080001a137fae */ /* 0x000fe8000c121844 */
[----:B----4-:R-:W4:Y:S04]  /*497f0*/  LDL.LU.64 R28, [R1+0x660] ;  /* 0x00066000011c7983 */ /* 0x010f280000300a00 */
[----:B------:R3:W-:Y:S04]  /*49800*/  STL.64 [R1+0x2918], R36 ;  /* 0x0029182401007387 */ /* 0x0007e80000100a00 */
[----:B------:R-:W4:Y:S04]  /*49810*/  LDL.LU.64 R26, [R1+0x658] ;  /* 0x00065800011a7983 */ /* 0x000f280000300a00 */
[----:B------:R-:W4:Y:S04]  /*49820*/  LDL.LU.64 R236, [R1+0x650] ;  /* 0x0006500001ec7983 */ /* 0x000f280000300a00 */
[----:B------:R-:W4:Y:S01]  /*49830*/  LDL.LU.64 R244, [R1+0x648] ;  /* 0x0006480001f47983 */ /* 0x000f220000300a00 */
[----:B------:R-:W-:-:S02]  /*49840*/  VIADD R21, R252, 0xfffffe48 ;  /* 0xfffffe48fc157836 */ /* 0x000fc40000000000 */
[----:B-1----:R-:W-:Y:S01]  /*49850*/  VIADD R20, R35, 0xfffffe67 ;  /* 0xfffffe6723147836 */ /* 0x002fe20000000000 */
[----:B------:R-:W-:Y:S01]  /*49860*/  LDGSTS.E [R18+-0x27ff8], desc[UR4][R38.64], !P0 ;  /* 0xd800800026127fae */ /* 0x000fe2000c121844 */
[----:B------:R-:W-:Y:S01]  /*49870*/  VIADD R16, R16, 0x100000 ;  /* 0x0010000010107836 */ /* 0x000fe20000000000 */
[----:B------:R-:W-:Y:S01]  /*49880*/  ISETP.GE.U32.AND P2, PT, R21, 0x7ffffe09, PT ;  /* 0x7ffffe091500780c */ /* 0x000fe20003f46070 */
[----:B------:R-:W1:Y:S01]  /*49890*/  LDC R252, c[0x0][0x230] ;  /* 0x00008c00fffc7b82 */ /* 0x000e620000000800 */
[----:B------:R3:W-:Y:S01]  /*498a0*/  LDGSTS.E [R17+-0x23ff8], desc[UR4][R36.64], !P0 ;  /* 0xdc00800024117fae */ /* 0x0007e2000c121844 */
[----:B------:R-:W-:Y:S01]  /*498b0*/  ISETP.GE.U32.AND P0, PT, R20, 0x7ffffe28, PT ;  /* 0x7ffffe281400780c */ /* 0x000fe20003f06070 */
[----:B------:R-:W-:-:S05]  /*498c0*/  VIADD R20, R34, 0xfffffe66 ;  /* 0xfffffe6622147836 */ /* 0x000fca0000000000 */
[----:B------:R-:W1:Y:S01]  /*498d0*/  LDC R21, c[0x0][0x230] ;  /* 0x00008c00ff157b82 */ /* 0x000e620000000800 */
[----:B--2---:R-:W-:-:S04]  /*498e0*/  IMAD.WIDE R24, R2, 0x4, R24 ;  /* 0x0000000402187825 */ /* 0x004fc800078e0218 */
[C---:B------:R-:W-:Y:S01]  /*498f0*/  IMAD.WIDE R22, R2.reuse, 0x4, R22 ;  /* 0x0000000402167825 */ /* 0x040fe200078e0216 */
        /* <DEDUP_REMOVED lines=9> */
[----:B-1----:R-:W2:Y:S04]  /*49990*/  LDL.LU.64 R22, [R1+0x638] ;  /* 0x0006380001167983 */ /* 0x002ea80000300a00 */
[----:B------:R-:W2:Y:S04]  /*499a0*/  LDL.LU.64 R30, [R1+0x630] ;  /* 0x00063000011e7983 */ /* 0x000ea80000300a00 */
[----:B------:R-:W-:Y:S01]  /*499b0*/  LDGSTS.E [R16+-0x27ff4], desc[UR4][R32.64], !P2 ;  /* 0xd800c00020107fae */ /* 0x000fe2000d121844 */
[----:B------:R-:W-:-:S03]  /*499c0*/  VIADD R19, R9, 0x100000 ;  /* 0x0010000009137836 */ /* 0x000fc60000000000 */
[----:B------:R3:W-:Y:S04]  /*499d0*/  LDGSTS.E [R17+-0x23ff4], desc[UR4][R36.64], !P2 ;  /* 0xdc00c00024117fae */ /* 0x0007e8000d121844 */
[----:B------:R-:W2:Y:S01]  /*499e0*/  LDL.LU.64 R32, [R1+0x628] ;  /* 0x0006280001207983 */ /* 0x000ea20000300a00 */
[----:B----4-:R-:W-:-:S04]  /*499f0*/  IMAD.WIDE R28, R2, 0x4, R28 ;  /* 0x00000004021c7825 */ /* 0x010fc800078e021c */
[C---:B------:R-:W-:Y:S02]  /*49a00*/  VIADD R18, R9.reuse, 0x100000 ;  /* 0x0010000009127836 */ /* 0x040fe40000000000 */
[C---:B------:R-:W-:Y:S01]  /*49a10*/  IMAD.WIDE R26, R2.reuse, 0x4, R26 ;  /* 0x00000004021a7825 */ /* 0x040fe200078e021a */
[----:B------:R1:W-:Y:S03]  /*49a20*/  STL.64 [R1+0x1e10], R28 ;  /* 0x001e101c01007387 */ /* 0x0003e60000100a00 */
[C---:B---3--:R-:W-:Y:S01]  /*49a30*/  IMAD.WIDE R36, R2.reuse, 0x4, R236 ;  /* 0x0000000402247825 */ /* 0x048fe200078e02ec */
[----:B------:R3:W-:Y:S03]  /*49a40*/  STL.64 [R1+0x1e20], R26 ;  /* 0x001e201a01007387 */ /* 0x0007e60000100a00 */
[----:B------:R-:W-:Y:S01]  /*49a50*/  IMAD.WIDE R34, R2, 0x4, R244 ;  /* 0x0000000402227825 */ /* 0x000fe200078e02f4 */
[----:B------:R-:W-:Y:S04]  /*49a60*/  LDGSTS.E [R19+-0x40000], desc[UR4][R28.64], !P0 ;  /* 0xc00000001c137fae */ /* 0x000fe8000c121844 */
[----:B------:R-:W-:Y:S04]  /*49a70*/  STL.64 [R1+0x1e38], R36 ;  /* 0x001e382401007387 */ /* 0x000fe80000100a00 */
[----:B------:R-:W-:Y:S04]  /*49a80*/  LDGSTS.E [R18+-0x3c000], desc[UR4][R26.64], !P0 ;  /* 0xc40000001a127fae */ /* 0x000fe8000c121844 */
[----:B-1----:R-:W4:Y:S04]  /*49a90*/  LDL.LU.64 R28, [R1+0x620] ;  /* 0x00062000011c7983 */ /* 0x002f280000300a00 */
[----:B------:R1:W-:Y:S04]  /*49aa0*/  STL.64 [R1+0x1e58], R34 ;  /* 0x001e582201007387 */ /* 0x0003e80000100a00 */
[----:B---3--:R-:W3:Y:S04]  /*49ab0*/  LDL.LU.64 R26, [R1+0x618] ;  /* 0x00061800011a7983 */ /* 0x008ee80000300a00 */
[----:B------:R-:W3:Y:S04]  /*49ac0*/  LDL.LU.64 R236, [R1+0x610] ;  /* 0x0006100001ec7983 */ /* 0x000ee80000300a00 */
[----:B------:R-:W3:Y:S01]  /*49ad0*/  LDL.LU.64 R244, [R1+0x608] ;  /* 0x0006080001f47983 */ /* 0x000ee20000300a00 */
[----:B------:R-:W-:Y:S01]  /*49ae0*/  ISETP.GE.U32.AND P2, PT, R20, 0x7ffffe27, PT ;  /* 0x7ffffe271400780c */ /* 0x000fe20003f46070 */
[----:B------:R-:W-:-:S02]  /*49af0*/  VIADD R17, R9, 0x100000 ;  /* 0x0010000009117836 */ /* 0x000fc40000000000 */
[----:B------:R-:W-:-:S03]  /*49b00*/  VIADD R16, R9, 0x100000 ;  /* 0x0010000009107836 */ /* 0x000fc60000000000 */
[----:B------:R-:W-:Y:S01]  /*49b10*/  LDGSTS.E [R17+-0x38000], desc[UR4][R36.64], !P0 ;  /* 0xc800000024117fae */ /* 0x000fe2000c121844 */
[----:B------:R-:W-:Y:S02]  /*49b20*/  VIADD R20, R252, 0xfffffe65 ;  /* 0xfffffe65fc147836 */ /* 0x000fe40000000000 */
[----:B------:R-:W3:Y:S01]  /*49b30*/  LDC R252, c[0x0][0x230] ;  /* 0x00008c00fffc7b82 */ /* 0x000ee20000000800 */
[----:B------:R1:W-:Y:S02]  /*49b40*/  LDGSTS.E [R16+-0x34000], desc[UR4][R34.64], !P0 ;  /* 0xcc00000022107fae */ /* 0x0003e4000c121844 */
[----:B------:R-:W-:Y:S01]  /*49b50*/  ISETP.GE.U32.AND P0, PT, R20, 0x7ffffe26, PT ;  /* 0x7ffffe261400780c */ /* 0x000fe20003f06070 */
[----:B--2---:R-:W-:-:S04]  /*49b60*/  IMAD.WIDE R24, R2, 0x4, R24 ;  /* 0x0000000402187825 */ /* 0x004fc800078e0218 */
[----:B-1----:R-:W1:Y:S01]  /*49b70*/  LDC R35, c[0x0][0x230] ;  /* 0x00008c00ff237b82 */ /* 0x002e620000000800 */
[C---:B------:R-:W-:Y:S01]  /*49b80*/  IMAD.WIDE R22, R2.reuse, 0x4, R22 ;  /* 0x0000000402167825 */ /* 0x040fe200078e0216 */
[----:B------:R2:W-:Y:S06]  /*49b90*/  STL.64 [R1+0x1e80], R24 ;  /* 0x001e801801007387 */ /* 0x0005ec0000100a00 */
[----:B------:R-:W1:Y:S01]  /*49ba0*/  LDC R34, c[0x0][0x230] ;  /* 0x00008c00ff227b82 */ /* 0x000e620000000800 */
        /* <DEDUP_REMOVED lines=8> */
[----:B------:R-:W2:Y:S04]  /*49c30*/  LDL.LU.64 R22, [R1+0x5f8] ;  /* 0x0005f80001167983 */ /* 0x000ea80000300a00 */
[----:B------:R-:W2:Y:S04]  /*49c40*/  LDL.LU.64 R32, [R1+0x5f0] ;  /* 0x0005f00001207983 */ /* 0x000ea80000300a00 */
[----:B------:R-:W-:Y:S04]  /*49c50*/  LDGSTS.E [R17+-0x37ffc], desc[UR4][R30.64], !P2 ;  /* 0xc80040001e117fae */ /* 0x000fe8000d121844 */
[----:B------:R1:W-:Y:S04]  /*49c60*/  LDGSTS.E [R16+-0x33ffc], desc[UR4][R36.64], !P2 ;  /* 0xcc00400024107fae */ /* 0x0003e8000d121844 */
[----:B----4-:R-:W4:Y:S01]  /*49c70*/  LDL.LU.64 R30, [R1+0x5e8] ;  /* 0x0005e800011e7983 */ /* 0x010f220000300a00 */
[----:B------:R-:W-:-:S04]  /*49c80*/  IMAD.WIDE R28, R2, 0x4, R28 ;  /* 0x00000004021c7825 */ /* 0x000fc800078e021c */
[C---:B---3--:R-:W-:Y:S01]  /*49c90*/  IMAD.WIDE R26, R2.reuse, 0x4, R26 ;  /* 0x00000004021a7825 */ /* 0x048fe200078e021a */
[----:B------:R3:W-:Y:S03]  /*49ca0*/  STL.64 [R1+0x1f68], R28 ;  /* 0x001f681c01007387 */ /* 0x0007e60000100a00 */
[C---:B------:R-:W-:Y:S01]  /*49cb0*/  IMAD.WIDE R38, R2.reuse, 0x4, R236 ;  /* 0x0000000402267825 */ /* 0x040fe200078e02ec */
[----:B------:R3:W-:Y:S03]  /*49cc0*/  STL.64 [R1+0x1fa8], R26 ;  /* 0x001fa81a01007387 */ /* 0x0007e60000100a00 */
[----:B-1----:R-:W-:Y:S01]  /*49cd0*/  IMAD.WIDE R36, R2, 0x4, R244 ;  /* 0x0000000402247825 */ /* 0x002fe200078e02f4 */
[----:B------:R-:W-:Y:S04]  /*49ce0*/  LDGSTS.E [R19+-0x3fff8], desc[UR4][R28.64], !P0 ;  /* 0xc00080001c137fae */ /* 0x000fe8000c121844 */
[----:B------:R-:W-:Y:S04]  /*49cf0*/  STL.64 [R1+0x1fe8], R38 ;  /* 0x001fe82601007387 */ /* 0x000fe80000100a00 */
[----:B------:R-:W-:Y:S04]  /*49d00*/  LDGSTS.E [R18+-0x3bff8], desc[UR4][R26.64], !P0 ;  /* 0xc40080001a127fae */ /* 0x000fe8000c121844 */
[----:B---3--:R-:W3:Y:S04]  /*49d10*/  LDL.LU.64 R28, [R1+0x5e0] ;  /* 0x0005e000011c7983 */ /* 0x008ee80000300a00 */
[----:B------:R4:W-:Y:S04]  /*49d20*/  STL.64 [R1+0x2028], R36 ;  /* 0x0020282401007387 */ /* 0x0009e80000100a00 */
[----:B------:R-:W3:Y:S04]  /*49d30*/  LDL.LU.64 R26, [R1+0x5d8] ;  /* 0x0005d800011a7983 */ /* 0x000ee80000300a00 */
[----:B------:R-:W3:Y:S04]  /*49d40*/  LDL.LU.64 R236, [R1+0x5d0] ;  /* 0x0005d00001ec7983 */ /* 0x000ee80000300a00 */
[----:B------:R-:W3:Y:S01]  /*49d50*/  LDL.LU.64 R244, [R1+0x5c8] ;  /* 0x0005c80001f47983 */ /* 0x000ee20000300a00 */
[----:B------:R-:W-:-:S02]  /*49d60*/  VIADD R20, R21, 0xfffffe64 ;  /* 0xfffffe6415147836 */ /* 0x000fc40000000000 */
[----:B------:R-:W1:Y:S01]  /*49d70*/  LDC R21, c[0x0][0x230] ;  /* 0x00008c00ff157b82 */ /* 0x000e620000000800 */
[----:B------:R-:W-:Y:S02]  /*49d80*/  LDGSTS.E [R17+-0x37ff8], desc[UR4][R38.64], !P0 ;  /* 0xc800800026117fae */ /* 0x000fe4000c121844 */
[----:B------:R-:W-:Y:S02]  /*49d90*/  ISETP.GE.U32.AND P2, PT, R20, 0x7ffffe25, PT ;  /* 0x7ffffe251400780c */ /* 0x000fe40003f46070 */
[----:B------:R4:W-:Y:S01]  /*49da0*/  LDGSTS.E [R16+-0x33ff8], desc[UR4][R36.64], !P0 ;  /* 0xcc00800024107fae */ /* 0x0009e2000c121844 */
[----:B------:R-:W-:-:S04]  /*49db0*/  IADD3 R20, R35, -0x1b9, RZ ;  /* 0xfffffe4723147810 */ /* 0x000fc80007ffe0ff */
[----:B------:R-:W-:Y:S01]  /*49dc0*/  ISETP.GE.U32.AND P0, PT, R20, 0x7ffffe08, PT ;  /* 0x7ffffe081400780c */ /* 0x000fe20003f06070 */
[----:B------:R-:W-:Y:S02]  /*49dd0*/  VIADD R20, R34, 0xfffffe46 ;  /* 0xfffffe4622147836 */ /* 0x000fe40000000000 */
        /* <DEDUP_REMOVED lines=17> */
[C---:B------:R-:W-:Y:S01]  /*49ef0*/  IMAD.WIDE R26, R2.reuse, 0x4, R26 ;  /* 0x00000004021a7825 */ /* 0x040fe200078e021a */
[----:B------:R1:W-:Y:S03]  /*49f00*/  STL.64 [R1+0x2940], R28 ;  /* 0x0029401c01007387 */ /* 0x0003e60000100a00 */
[C---:B----4-:R-:W-:Y:S01]  /*49f10*/  IMAD.WIDE R36, R2.reuse, 0x4, R236 ;  /* 0x0000000402247825 */ /* 0x050fe200078e02ec */
        /* <DEDUP_REMOVED lines=29> */
[----:B-1----:R-:W2:Y:S04]  /*4a0f0*/  LDL.LU.64 R22, [R1+0x578] ;  /* 0x0005780001167983 */ /* 0x002ea80000300a00 */
[----:B------:R-:W2:Y:S04]  /*4a100*/  LDL.LU.64 R32, [R1+0x570] ;  /* 0x0005700001207983 */ /* 0x000ea80000300a00 */
[----:B------:R-:W-:Y:S04]  /*4a110*/  LDGSTS.E [R17+-0x27ffc], desc[UR4][R30.64], !P2 ;  /* 0xd80040001e117fae */ /* 0x000fe8000d121844 */
[----:B------:R1:W-:Y:S04]  /*4a120*/  LDGSTS.E [R16+-0x23ffc], desc[UR4][R36.64], !P2 ;  /* 0xdc00400024107fae */ /* 0x0003e8000d121844 */
[----:B------:R-:W2:Y:S01]  /*4a130*/  LDL.LU.64 R30, [R1+0x568] ;  /* 0x00056800011e7983 */ /* 0x000ea20000300a00 */
[----:B----4-:R-:W-:-:S04]  /*4a140*/  IMAD.WIDE R28, R2, 0x4, R28 ;  /* 0x00000004021c7825 */ /* 0x010fc800078e021c */
[C---:B---3--:R-:W-:Y:S01]  /*4a150*/  IMAD.WIDE R26, R2.reuse, 0x4, R26 ;  /* 0x00000004021a7825 */ /* 0x048fe200078e021a */
[----:B------:R3:W-:Y:S03]  /*4a160*/  STL.64 [R1+0x2980], R28 ;  /* 0x0029801c01007387 */ /* 0x0007e60000100a00 */
[C---:B------:R-:W-:Y:S01]  /*4a170*/  IMAD.WIDE R38, R2.reuse, 0x4, R236 ;  /* 0x0000000402267825 */ /* 0x040fe200078e02ec */
[----:B------:R4:W-:Y:S03]  /*4a180*/  STL.64 [R1+0x2988], R26 ;  /* 0x0029881a01007387 */ /* 0x0009e60000100a00 */
[----:B-1----:R-:W-:Y:S01]  /*4a190*/  IMAD.WIDE R36, R2, 0x4, R244 ;  /* 0x0000000402247825 */ /* 0x002fe200078e02f4 */
[----:B------:R1:W-:Y:S04]  /*4a1a0*/  LDGSTS.E [R19+-0x2fff8], desc[UR4][R28.64], !P0 ;  /* 0xd00080001c137fae */ /* 0x0003e8000c121844 */
[----:B------:R-:W-:Y:S04]  /*4a1b0*/  STL.64 [R1+0x2990], R38 ;  /* 0x0029902601007387 */ /* 0x000fe80000100a00 */
[----:B------:R-:W-:Y:S04]  /*4a1c0*/  LDGSTS.E [R18+-0x2bff8], desc[UR4][R26.64], !P0 ;  /* 0xd40080001a127fae */ /* 0x000fe8000c121844 */
[----:B---3--:R-:W3:Y:S04]  /*4a1d0*/  LDL.LU.64 R28, [R1+0x560] ;  /* 0x00056000011c7983 */ /* 0x008ee80000300a00 */
[----:B------:R-:W-:Y:S04]  /*4a1e0*/  STL.64 [R1+0x2998], R36 ;  /* 0x0029982401007387 */ /* 0x000fe80000100a00 */
[----:B----4-:R-:W4:Y:S04]  /*4a1f0*/  LDL.LU.64 R26, [R1+0x558] ;  /* 0x00055800011a7983 */ /* 0x010f280000300a00 */
[----:B------:R-:W4:Y:S04]  /*4a200*/  LDL.LU.64 R236, [R1+0x550] ;  /* 0x0005500001ec7983 */ /* 0x000f280000300a00 */
[----:B------:R-:W4:Y:S01]  /*4a210*/  LDL.LU.64 R244, [R1+0x548] ;  /* 0x0005480001f47983 */ /* 0x000f220000300a00 */
[----:B------:R-:W-:-:S02]  /*4a220*/  VIADD R20, R21, 0xfffffe44 ;  /* 0xfffffe4415147836 */ /* 0x000fc40000000000 */
[----:B-1----:R-:W-:Y:S01]  /*4a230*/  VIADD R19, R34, 0xfffffe63 ;  /* 0xfffffe6322137836 */ /* 0x002fe20000000000 */
[----:B------:R-:W-:Y:S01]  /*4a240*/  LDGSTS.E [R17+-0x27ff8], desc[UR4][R38.64], !P0 ;  /* 0xd800800026117fae */ /* 0x000fe2000c121844 */
[----:B------:R-:W1:Y:S01]  /*4a250*/  LDC R21, c[0x0][0x230] ;  /* 0x00008c00ff157b82 */ /* 0x000e620000000800 */
[----:B------:R-:W-:Y:S02]  /*4a260*/  ISETP.GE.U32.AND P2, PT, R20, 0x7ffffe05, PT ;  /* 0x7ffffe051400780c */ /* 0x000fe40003f46070 */
[----:B------:R-:W-:Y:S01]  /*4a270*/  LDGSTS.E [R16+-0x23ff8], desc[UR4][R36.64], !P0 ;  /* 0xdc00800024107fae */ /* 0x000fe2000c121844 */
[----:B------:R-:W-:Y:S01]  /*4a280*/  ISETP.GE.U32.AND P0, PT, R19, 0x7ffffe24, PT ;  /* 0x7ffffe241300780c */ /* 0x000fe20003f06070 */
[----:B--2---:R-:W-:-:S03]  /*4a290*/  IMAD.WIDE R24, R2, 0x4, R24 ;  /* 0x0000000402187825 */ /* 0x004fc600078e0218 */
[----:B------:R-:W2:Y:S01]  /*4a2a0*/  LDC R20, c[0x0][0x230] ;  /* 0x00008c00ff147b82 */ /* 0x000ea20000000800 */
[C---:B------:R-:W-:Y:S01]  /*4a2b0*/  IMAD.WIDE R22, R2.reuse, 0x4, R22 ;  /* 0x0000000402167825 */ /* 0x040fe200078e0216 */
[----:B------:R-:W-:Y:S03]  /*4a2c0*/  STL.64 [R1+0x29a0], R24 ;  /* 0x0029a01801007387 */ /* 0x000fe60000100a00 */
[C---:B------:R-:W-:Y:S01]  /*4a2d0*/  IMAD.WIDE R32, R2.reuse, 0x4, R32 ;  /* 0x0000000402207825 */ /* 0x040fe200078e0220 */
[----:B------:R1:W-:Y:S04]  /*4a2e0*/  STL.64 [R1+0x29a8], R22 ;  /* 0x0029a81601007387 */ /* 0x0003e80000100a00 */
[----:B------:R1:W-:Y:S04]  /*4a2f0*/  STL.64 [R1+0x29b0], R32 ;  /* 0x0029b02001007387 */ /* 0x0003e80000100a00 */
[----:B------:R1:W-:Y:S04]  /*4a300*/  LDGSTS.E [R18+-0x2fff4], desc[UR4][R24.64], !P2 ;  /* 0xd000c00018127fae */ /* 0x0003e8000d121844 */
[----:B------:R1:W-:Y:S01]  /*4a310*/  LDGSTS.E [R17+-0x2bff4], desc[UR4][R22.64], !P2 ;  /* 0xd400c00016117fae */ /* 0x0003e2000d121844 */
[----:B------:R-:W-:-:S03]  /*4a320*/  IMAD.WIDE R34, R2, 0x4, R30 ;  /* 0x0000000402227825 */ /* 0x000fc600078e021e */
[----:B------:R-:W-:Y:S04]  /*4a330*/  LDGSTS.E [R9+-0x27ff4], desc[UR4][R32.64], !P2 ;  /* 0xd800c00020097fae */ /* 0x000fe8000d121844 */
[----:B------:R-:W2:Y:S04]  /*4a340*/  LDL.LU.64 R30, [R1+0x540] ;  /* 0x00054000011e7983 */ /* 0x000ea80000300a00 */
[----:B------:R4:W-:Y:S04]  /*4a350*/  STL.64 [R1+0x29b8], R34 ;  /* 0x0029b82201007387 */ /* 0x0009e80000100a00 */
[----:B-1----:R-:W2:Y:S04]  /*4a360*/  LDL.LU.64 R22, [R1+0x538] ;  /* 0x0005380001167983 */ /* 0x002ea80000300a00 */
[----:B------:R-:W2:Y:S04]  /*4a370*/  LDL.LU.64 R24, [R1+0x530] ;  /* 0x0005300001187983 */ /* 0x000ea80000300a00 */
[----:B------:R-:W2:Y:S01]  /*4a380*/  LDL.LU.64 R32, [R1+0x528] ;  /* 0x0005280001207983 */ /* 0x000ea20000300a00 */
[----:B------:R-:W-:-:S02]  /*4a390*/  VIADD R18, R8, 0x100000 ;  /* 0x0010000008127836 */ /* 0x000fc40000000000 */
[----:B------:R-:W-:Y:S01]  /*4a3a0*/  VIADD R17, R8, 0x100000 ;  /* 0x0010000008117836 */ /* 0x000fe20000000000 */
[----:B------:R1:W-:Y:S01]  /*4a3b0*/  LDGSTS.E [R16+-0x23ff4], desc[UR4][R34.64], !P2 ;  /* 0xdc00c00022107fae */ /* 0x0003e2000d121844 */
[----:B---3--:R-:W-:-:S04]  /*4a3c0*/  IMAD.WIDE R28, R2, 0x4, R28 ;  /* 0x00000004021c7825 */ /* 0x008fc800078e021c */
[C---:B----4-:R-:W-:Y:S01]  /*4a3d0*/  IMAD.WIDE R26, R2.reuse, 0x4, R26 ;  /* 0x00000004021a7825 */ /* 0x050fe200078e021a */
        /* <DEDUP_REMOVED lines=9> */
[----:B----4-:R-:W4:Y:S04]  /*4a470*/  LDL.LU.64 R26, [R1+0x518] ;  /* 0x00051800011a7983 */ /* 0x010f280000300a00 */
[----:B------:R-:W4:Y:S04]  /*4a480*/  LDL.LU.64 R236, [R1+0x510] ;  /* 0x0005100001ec7983 */ /* 0x000f280000300a00 */
[----:B------:R-:W4:Y:S01]  /*4a490*/  LDL.LU.64 R244, [R1+0x508] ;  /* 0x0005080001f47983 */ /* 0x000f220000300a00 */
[----:B------:R-:W-:-:S02]  /*4a4a0*/  VIADD R19, R252, 0xfffffe62 ;  /* 0xfffffe62fc137836 */ /* 0x000fc40000000000 */
[C---:B------:R-:W-:Y:S01]  /*4a4b0*/  VIADD R16, R8.reuse, 0x100000 ;  /* 0x0010000008107836 */ /* 0x040fe20000000000 */
[----:B------:R-:W4:Y:S02]  /*4a4c0*/  LDC R252, c[0x0][0x230] ;  /* 0x00008c00fffc7b82 */ /* 0x000f240000000800 */
[----:B------:R-:W-:Y:S01]  /*4a4d0*/  ISETP.GE.U32.AND P2, PT, R19, 0x7ffffe23, PT ;  /* 0x7ffffe231300780c */ /* 0x000fe20003f46070 */
[----:B------:R-:W-:Y:S01]  /*4a4e0*/  VIADD R9, R8, 0x100000 ;  /* 0x0010000008097836 */ /* 0x000fe20000000000 */
[----:B------:R-:W-:Y:S04]  /*4a4f0*/  LDGSTS.E [R16+-0x38000], desc[UR4][R36.64], !P0 ;  /* 0xc800000024107fae */ /* 0x000fe8000c121844 */
[----:B------:R1:W-:Y:S01]  /*4a500*/  LDGSTS.E [R9+-0x34000], desc[UR4][R34.64], !P0 ;  /* 0xcc00000022097fae */ /* 0x0003e2000c121844 */
[----:B------:R-:W-:-:S02]  /*4a510*/  VIADD R19, R21, 0xfffffe61 ;  /* 0xfffffe6115137836 */ /* 0x000fc40000000000 */
[----:B------:R-:W4:Y:S03]  /*4a520*/  LDC R21, c[0x0][0x230] ;  /* 0x00008c00ff157b82 */ /* 0x000f260000000800 */
[----:B------:R-:W-:Y:S01]  /*4a530*/  ISETP.GE.U32.AND P0, PT, R19, 0x7ffffe22, PT ;  /* 0x7ffffe221300780c */ /* 0x000fe20003f06070 */
[----:B--2---:R-:W-:-:S04]  /*4a540*/  IMAD.WIDE R30, R2, 0x4, R30 ;  /* 0x00000004021e7825 */ /* 0x004fc800078e021e */
[C---:B------:R-:W-:Y:S01]  /*4a550*/  IMAD.WIDE R22, R2.reuse, 0x4, R22 ;  /* 0x0000000402167825 */ /* 0x040fe200078e0216 */
[----:B------:R-:W-:Y:S03]  /*4a560*/  STL.64 [R1+0x1e50], R30 ;  /* 0x001e501e01007387 */ /* 0x000fe60000100a00 */
[C---:B------:R-:W-:Y:S01]  /*4a570*/  IMAD.WIDE R24, R2.reuse, 0x4, R24 ;  /* 0x0000000402187825 */ /* 0x040fe200078e0218 */
[----:B------:R2:W-:Y:S03]  /*4a580*/  STL.64 [R1+0x1e78], R22 ;  /* 0x001e781601007387 */ /* 0x0005e60000100a00 */
[C---:B-1----:R-:W-:Y:S01]  /*4a590*/  IMAD.WIDE R34, R2.reuse, 0x4, R32 ;  /* 0x0000000402227825 */ /* 0x042fe200078e0220 */
[----:B------:R-:W-:Y:S04]  /*4a5a0*/  LDGSTS.E [R18+-0x3fffc], desc[UR4][R30.64], !P2 ;  /* 0xc00040001e127fae */ /* 0x000fe8000d121844 */
[----:B------:R-:W-:Y:S04]  /*4a5b0*/  LDGSTS.E [R17+-0x3bffc], desc[UR4][R22.64], !P2 ;  /* 0xc400400016117fae */ /* 0x000fe8000d121844 */
[----:B------:R1:W-:Y:S04]  /*4a5c0*/  STL.64 [R1+0x1ea8], R24 ;  /* 0x001ea81801007387 */ /* 0x0003e80000100a00 */
[----:B------:R-:W-:Y:S04]  /*4a5d0*/  LDGSTS.E [R16+-0x37ffc], desc[UR4][R24.64], !P2 ;  /* 0xc800400018107fae */ /* 0x000fe8000d121844 */
[----:B--2---:R-:W2:Y:S04]  /*4a5e0*/  LDL.LU.64 R22, [R1+0x500] ;  /* 0x0005000001167983 */ /* 0x004ea80000300a00 */
[----:B------:R4:W-:Y:S04]  /*4a5f0*/  STL.64 [R1+0x1ee0], R34 ;  /* 0x001ee02201007387 */ /* 0x0009e80000100a00 */
[----:B------:R-:W2:Y:S04]  /*4a600*/  LDL.LU.64 R32, [R1+0x4f8] ;  /* 0x0004f80001207983 */ /* 0x000ea80000300a00 */
[----:B------:R-:W2:Y:S04]  /*4a610*/  LDL.LU.64 R30, [R1+0x4f0] ;  /* 0x0004f000011e7983 */ /* 0x000ea80000300a00 */
[----:B-1----:R-:W2:Y:S04]  /*4a620*/  LDL.LU.64 R24, [R1+0x4e8] ;  /* 0x0004e80001187983 */ /* 0x002ea80000300a00 */
[----:B------:R1:W-:Y:S01]  /*4a630*/  LDGSTS.E [R9+-0x33ffc], desc[UR4][R34.64], !P2 ;  /* 0xcc00400022097fae */ /* 0x0003e2000d121844 */
[----:B---3--:R-:W-:-:S04]  /*4a640*/  IMAD.WIDE R36, R2, 0x4, R28 ;  /* 0x0000000402247825 */ /* 0x008fc800078e021c */
[C---:B----4-:R-:W-:Y:S01]  /*4a650*/  IMAD.WIDE R28, R2.reuse, 0x4, R26 ;  /* 0x00000004021c7825 */ /* 0x050fe200078e021a */
[----:B------:R-:W-:Y:S03]  /*4a660*/  STL.64 [R1+0x1f20], R36 ;  /* 0x001f202401007387 */ /* 0x000fe60000100a00 */
[C---:B-1----:R-:W-:Y:S01]  /*4a670*/  IMAD.WIDE R34, R2.reuse, 0x4, R236 ;  /* 0x0000000402227825 */ /* 0x042fe200078e02ec */
[----:B------:R1:W-:Y:S03]  /*4a680*/  STL.64 [R1+0x1f60], R28 ;  /* 0x001f601c01007387 */ /* 0x0003e60000100a00 */
[----:B------:R-:W-:Y:S01]  /*4a690*/  IMAD.WIDE R26, R2, 0x4, R244 ;  /* 0x00000004021a7825 */ /* 0x000fe200078e02f4 */
[----:B------:R3:W-:Y:S04]  /*4a6a0*/  LDGSTS.E [R18+-0x3fff8], desc[UR4][R36.64], !P0 ;  /* 0xc000800024127fae */ /* 0x0007e8000c121844 */
[----:B------:R-:W4:Y:S04]  /*4a6b0*/  LDL.LU.64 R244, [R1+0x4e0] ;  /* 0x0004e00001f47983 */ /* 0x000f280000300a00 */
[----:B------:R-:W-:Y:S04]  /*4a6c0*/  STL.64 [R1+0x1fa0], R34 ;  /* 0x001fa02201007387 */ /* 0x000fe80000100a00 */
[----:B------:R-:W-:Y:S04]  /*4a6d0*/  LDGSTS.E [R17+-0x3bff8], desc[UR4][R28.64], !P0 ;  /* 0xc40080001c117fae */ /* 0x000fe8000c121844 */
[----:B------:R3:W-:Y:S01]  /*4a6e0*/  STL.64 [R1+0x1fe0], R26 ;  /* 0x001fe01a01007387 */ /* 0x0007e20000100a00 */
[----:B------:R-:W-:-:S02]  /*4a6f0*/  VIADD R19, R20, 0xfffffe60 ;  /* 0xfffffe6014137836 */ /* 0x000fc40000000000 */
[----:B------:R-:W4:Y:S01]  /*4a700*/  LDC R20, c[0x0][0x230] ;  /* 0x00008c00ff147b82 */ /* 0x000f220000000800 */
[----:B------:R2:W-:Y:S04]  /*4a710*/  LDGSTS.E [R16+-0x37ff8], desc[UR4][R34.64], !P0 ;  /* 0xc800800022107fae */ /* 0x0005e8000c121844 */
[----:B-1----:R-:W4:Y:S04]  /*4a720*/  LDL.LU.64 R28, [R1+0x4d8] ;  /* 0x0004d800011c7983 */ /* 0x002f280000300a00 */
[----:B------:R-:W4:Y:S01]  /*4a730*/  LDL.LU.64 R236, [R1+0x4d0] ;  /* 0x0004d00001ec7983 */ /* 0x000f220000300a00 */
[----:B------:R-:W-:-:S03]  /*4a740*/  ISETP.GE.U32.AND P2, PT, R19, 0x7ffffe21, PT ;  /* 0x7ffffe211300780c */ /* 0x000fc60003f46070 */
[----:B------:R-:W-:Y:S01]  /*4a750*/  LDGSTS.E [R9+-0x33ff8], desc[UR4][R26.64], !P0 ;  /* 0xcc0080001a097fae */ /* 0x000fe2000c121844 */
[----:B------:R-:W-:-:S03]  /*4a760*/  VIADD R19, R252, 0xfffffe43 ;  /* 0xfffffe43fc137836 */ /* 0x000fc60000000000 */
[----:B---3--:R-:W3:Y:S02]  /*4a770*/  LDL.LU.64 R26, [R1+0x4c8] ;  /* 0x0004c800011a7983 */ /* 0x008ee40000300a00 */
[----:B------:R-:W-:Y:S01]  /*4a780*/  ISETP.GE.U32.AND P0, PT, R19, 0x7ffffe04, PT ;  /* 0x7ffffe041300780c */ /* 0x000fe20003f06070 */
[----:B--2---:R-:W-:-:S05]  /*4a790*/  IMAD.WIDE R22, R2, 0x4, R22 ;  /* 0x0000000402167825 */ /* 0x004fca00078e0216 */
[----:B------:R1:W-:Y:S01]  /*4a7a0*/  STL.64 [R1+0x2020], R22 ;  /* 0x0020201601007387 */ /* 0x0003e20000100a00 */
[----:B------:R-:W-:-:S03]  /*4a7b0*/  IMAD.WIDE R38, R2, 0x4, R32 ;  /* 0x0000000402267825 */ /* 0x000fc600078e0220 */
[----:B------:R-:W-:Y:S01]  /*4a7c0*/  LDGSTS.E [R18+-0x3fff4], desc[UR4][R22.64], !P2 ;  /* 0xc000c00016127fae */ /* 0x000fe2000d121844 */
[----:B------:R-:W-:-:S03]  /*4a7d0*/  IMAD.WIDE R36, R2, 0x4, R30 ;  /* 0x0000000402247825 */ /* 0x000fc600078e021e */
[----:B------:R-:W-:Y:S01]  /*4a7e0*/  LDGSTS.E [R17+-0x3bff4], desc[UR4][R38.64], !P2 ;  /* 0xc400c00026117fae */ /* 0x000fe2000d121844 */
[----:B------:R-:W-:-:S03]  /*4a7f0*/  IMAD.WIDE R34, R2, 0x4, R24 ;  /* 0x0000000402227825 */ /* 0x000fc600078e0218 */
[----:B------:R-:W2:Y:S04]  /*4a800*/  LDL.LU.64 R30, [R1+0x4c0] ;  /* 0x0004c000011e7983 */ /* 0x000ea80000300a00 */
[----:B------:R4:W-:Y:S04]  /*4a810*/  STL.64 [R1+0x2060], R38 ;  /* 0x0020602601007387 */ /* 0x0009e80000100a00 */
[----:B------:R4:W-:Y:S04]  /*4a820*/  STL.64 [R1+0x20a0], R36 ;  /* 0x0020a02401007387 */ /* 0x0009e80000100a00 */
[----:B------:R-:W2:Y:S04]  /*4a830*/  LDL.LU.64 R24, [R1+0x4b8] ;  /* 0x0004b80001187983 */ /* 0x000ea80000300a00 */
[----:B------:R4:W-:Y:S04]  /*4a840*/  STL.64 [R1+0x20e0], R34 ;  /* 0x0020e02201007387 */ /* 0x0009e80000100a00 */
[----:B-1----:R-:W2:Y:S04]  /*4a850*/  LDL.LU.64 R22, [R1+0x4b0] ;  /* 0x0004b00001167983 */ /* 0x002ea80000300a00 */
[----:B------:R-:W2:Y:S01]  /*4a860*/  LDL.LU.64 R32, [R1+0x4a8] ;  /* 0x0004a80001207983 */ /* 0x000ea20000300a00 */
[----:B----4-:R-:W-:-:S03]  /*4a870*/  IMAD.WIDE R244, R2, 0x4, R244 ;  /* 0x0000000402f47825 */ /* 0x010fc600078e02f4 */
[----:B------:R1:W-:Y:S04]  /*4a880*/  LDGSTS.E [R16+-0x37ff4], desc[UR4][R36.64], !P2 ;  /* 0xc800c00024107fae */ /* 0x0003e8000d121844 */
[----:B------:R-:W4:Y:S04]  /*4a890*/  LDL.LU.64 R38, [R1+0x3220] ;  /* 0x0032200001267983 */ /* 0x000f280000300a00 */
[----:B------:R1:W-:Y:S04]  /*4a8a0*/  LDGSTS.E [R9+-0x33ff4], desc[UR4][R34.64], !P2 ;  /* 0xcc00c00022097fae */ /* 0x0003e8000d121844 */
[----:B------:R-:W-:Y:S01]  /*4a8b0*/  LDGSTS.E [R18+-0x30000], desc[UR4][R244.64], !P0 ;  /* 0xd0000000f4127fae */ /* 0x000fe2000c121844 */
[----:B-1----:R-:W-:-:S03]  /*4a8c0*/  IMAD.WIDE R36, R2, 0x4, R28 ;  /* 0x0000000402247825 */ /* 0x002fc600078e021c */
[----:B------:R-:W4:Y:S01]  /*4a8d0*/  LDL.LU.64 R28, [R1+0x4a0] ;  /* 0x0004a000011c7983 */ /* 0x000f220000300a00 */
[----:B------:R-:W-:-:S03]  /*4a8e0*/  IMAD.WIDE R34, R2, 0x4, R236 ;  /* 0x0000000402227825 */ /* 0x000fc600078e02ec */
[----:B------:R1:W-:Y:S04]  /*4a8f0*/  STL.64 [R1+0x29c0], R244 ;  /* 0x0029c0f401007387 */ /* 0x0003e80000100a00 */
[----:B------:R-:W4:Y:S04]  /*4a900*/  LDL.LU.64 R236, [R1+0x498] ;  /* 0x0004980001ec7983 */ /* 0x000f280000300a00 */
[----:B------:R-:W-:Y:S04]  /*4a910*/  STL.64 [R1+0x29c8], R36 ;  /* 0x0029c82401007387 */ /* 0x000fe80000100a00 */
[----:B------:R-:W-:Y:S04]  /*4a920*/  STL.64 [R1+0x29d0], R34 ;  /* 0x0029d02201007387 */ /* 0x000fe80000100a00 */
[----:B-1----:R-:W4:Y:S01]  /*4a930*/  LDL.LU.64 R244, [R1+0x490] ;  /* 0x0004900001f47983 */ /* 0x002f220000300a00 */
[----:B------:R-:W-:-:S02]  /*4a940*/  VIADD R19, R21, 0xfffffe42 ;  /* 0xfffffe4215137836 */ /* 0x000fc40000000000 */
[----:B---3--:R-:W-:Y:S01]  /*4a950*/  IMAD.WIDE R26, R2, 0x4, R26 ;  /* 0x00000004021a7825 */ /* 0x008fe200078e021a */
[----:B------:R-:W-:Y:S02]  /*4a960*/  LDGSTS.E [R17+-0x2c000], desc[UR4][R36.64], !P0 ;  /* 0xd400000024117fae */ /* 0x000fe4000c121844 */
[----:B------:R-:W-:Y:S02]  /*4a970*/  ISETP.GE.U32.AND P2, PT, R19, 0x7ffffe03, PT ;  /* 0x7ffffe031300780c */ /* 0x000fe40003f46070 */
[----:B------:R-:W-:Y:S01]  /*4a980*/  LDGSTS.E [R16+-0x28000], desc[UR4][R34.64], !P0 ;  /* 0xd800000022107fae */ /* 0x000fe2000c121844 */
[----:B------:R-:W-:-:S03]  /*4a990*/  VIADD R19, R20, 0xfffffe41 ;  /* 0xfffffe4114137836 */ /* 0x000fc60000000000 */
[----:B------:R1:W-:Y:S04]  /*4a9a0*/  STL.64 [R1+0x29d8], R26 ;  /* 0x0029d81a01007387 */ /* 0x0003e80000100a00 */
[----:B------:R-:W-:Y:S04]  /*4a9b0*/  LDGSTS.E [R9+-0x24000], desc[UR4][R26.64], !P0 ;  /* 0xdc0000001a097fae */ /* 0x000fe8000c121844 */
[----:B-1----:R-:W3:Y:S01]  /*4a9c0*/  LDL.LU.64 R26, [R1+0x488] ;  /* 0x00048800011a7983 */ /* 0x002ee20000300a00 */
[----:B------:R-:W-:Y:S01]  /*4a9d0*/  ISETP.GE.U32.AND P0, PT, R19, 0x7ffffe02, PT ;  /* 0x7ffffe021300780c */ /* 0x000fe20003f06070 */
[----:B--2---:R-:W-:-:S05]  /*4a9e0*/  IMAD.WIDE R30, R2, 0x4, R30 ;  /* 0x00000004021e7825 */ /* 0x004fca00078e021e */
[----:B------:R-:W-:Y:S04]  /*4a9f0*/  STL.64 [R1+0x29e0], R30 ;  /* 0x0029e01e01007387 */ /* 0x000fe80000100a00 */
[----:B------:R4:W-:Y:S01]  /*4aa00*/  LDGSTS.E [R18+-0x2fffc], desc[UR4][R30.64], !P2 ;  /* 0xd00040001e127fae */ /* 0x0009e2000d121844 */
[----:B------:R-:W-:-:S04]  /*4aa10*/  IMAD.WIDE R24, R2, 0x4, R24 ;  /* 0x0000000402187825 */ /* 0x000fc800078e0218 */
[C---:B------:R-:W-:Y:S01]  /*4aa20*/  IMAD.WIDE R22, R2.reuse, 0x4, R22 ;  /* 0x0000000402167825 */ /* 0x040fe200078e0216 */
[----:B------:R1:W-:Y:S03]  /*4aa30*/  STL.64 [R1+0x29e8], R24 ;  /* 0x0029e81801007387 */ /* 0x0003e60000100a00 */
[C---:B------:R-:W-:Y:S01]  /*4aa40*/  IMAD.WIDE R20, R2.reuse, 0x4, R32 ;  /* 0x0000000402147825 */ /* 0x040fe200078e0220 */
[----:B------:R2:W-:Y:S04]  /*4aa50*/  STL.64 [R1+0x29f0], R22 ;  /* 0x0029f01601007387 */ /* 0x0005e80000100a00 */
[----:B------:R4:W-:Y:S04]  /*4aa60*/  STL.64 [R1+0x29f8], R20 ;  /* 0x0029f81401007387 */ /* 0x0009e80000100a00 */
[----:B------:R-:W3:Y:S04]  /*4aa70*/  LDL.LU.64 R32, [R1+0x480] ;  /* 0x0004800001207983 */ /* 0x000ee80000300a00 */
[----:B------:R-:W-:Y:S04]  /*4aa80*/  LDGSTS.E [R17+-0x2bffc], desc[UR4][R24.64], !P2 ;  /* 0xd400400018117fae */ /* 0x000fe8000d121844 */
[----:B------:R-:W-:Y:S04]  /*4aa90*/  LDGSTS.E [R16+-0x27ffc], desc[UR4][R22.64], !P2 ;  /* 0xd800400016107fae */ /* 0x000fe8000d121844 */
[----:B------:R4:W-:Y:S04]  /*4aaa0*/  LDGSTS.E [R9+-0x23ffc], desc[UR4][R20.64], !P2 ;  /* 0xdc00400014097fae */ /* 0x0009e8000d121844 */
[----:B-1----:R-:W3:Y:S04]  /*4aab0*/  LDL.LU.64 R24, [R1+0x478] ;  /* 0x0004780001187983 */ /* 0x002ee80000300a00 */
[----:B--2---:R-:W2:Y:S01]  /*4aac0*/  LDL.LU.64 R22, [R1+0x470] ;  /* 0x0004700001167983 */ /* 0x004ea20000300a00 */
[----:B----4-:R-:W-:-:S03]  /*4aad0*/  IMAD.WIDE R18, R2, 0x4, R236 ;  /* 0x0000000402127825 */ /* 0x010fc600078e02ec */
[----:B------:R-:W4:Y:S01]  /*4aae0*/  LDL.LU.64 R236, [R1+0x468] ;  /* 0x0004680001ec7983 */ /* 0x000f220000300a00 */
[----:B------:R-:W-:-:S05]  /*4aaf0*/  IMAD.WIDE R28, R2, 0x4, R28 ;  /* 0x00000004021c7825 */ /* 0x000fca00078e021c */
[----:B------:R-:W-:Y:S01]  /*4ab00*/  STL.64 [R1+0x2a00], R28 ;  /* 0x002a001c01007387 */ /* 0x000fe20000100a00 */
[----:B------:R-:W-:-:S03]  /*4ab10*/  IMAD.WIDE R20, R2, 0x4, R244 ;  /* 0x0000000402147825 */ /* 0x000fc600078e02f4 */
[----:B------:R3:W-:Y:S04]  /*4ab20*/  STL.64 [R1+0x2a08], R18 ;  /* 0x002a081201007387 */ /* 0x0007e80000100a00 */
[----:B------:R-:W4:Y:S01]  /*4ab30*/  LDL.LU.64 R244, [R1+0x460] ;  /* 0x0004600001f47983 */ /* 0x000f220000300a00 */
[----:B------:R-:W-:-:S03]  /*4ab40*/  UIADD3 UR8, UR7, -0x1c0, URZ ;  /* 0xfffffe4007087890 */ /* 0x000fc6000fffe03f */
[----:B------:R-:W-:Y:S03]  /*4ab50*/  LDGSTS.E [R17+-0x2fff8], desc[UR4][R28.64], !P0 ;  /* 0xd00080001c117fae */ /* 0x000fe6000c121844 */
[----:B------:R-:W-:Y:S01]  /*4ab60*/  MOV R30, UR8 ;  /* 0x00000008001e7c02 */ /* 0x000fe20008000f00 */
[----:B------:R-:W-:Y:S01]  /*4ab70*/  STL.64 [R1+0x2a10], R20 ;  /* 0x002a101401007387 */ /* 0x000fe20000100a00 */
[----:B------:R-:W-:-:S03]  /*4ab80*/  UISETP.GE.U32.AND UP1, UPT, UR8, 0x7ffffe01, UPT ;  /* 0x7ffffe010800788c */ /* 0x000fc6000bf26070 */
[----:B------:R3:W-:Y:S04]  /*4ab90*/  LDGSTS.E [R9+-0x2bff8], desc[UR4][R18.64], !P0 ;  /* 0xd400800012097fae */ /* 0x0007e8000c121844 */
[----:B------:R1:W-:Y:S01]  /*4aba0*/  STL [R1+0x319c], R30 ;  /* 0x00319c1e01007387 */ /* 0x0003e20000100800 */
[----:B------:R-:W-:Y:S02]  /*4abb0*/  PLOP3.LUT P2, PT, PT, PT, UP1, 0x80, 0x0 ;  /* 0x000000000000781c */ /* 0x000fe40003f4f018 */
[----:B------:R-:W-:Y:S01]  /*4abc0*/  PLOP3.LUT P3, PT, PT, PT, UP1, 0x80, 0x0 ;  /* 0x000000000000781c */ /* 0x000fe20003f6f018 */
[----:B------:R2:W-:Y:S01]  /*4abd0*/  LDGSTS.E [R16+-0x27ff8], desc[UR4][R20.64], !P0 ;  /* 0xd800800014107fae */ /* 0x0005e2000c121844 */
[----:B---3--:R-:W-:-:S03]  /*4abe0*/  IMAD.WIDE R18, R2, 0x4, R26 ;  /* 0x0000000402127825 */ /* 0x008fc600078e021a */
[----:B-1----:R-:W3:Y:S04]  /*4abf0*/  LDL.LU.64 R30, [R1+0x440] ;  /* 0x00044000011e7983 */ /* 0x002ee80000300a00 */
[----:B------:R-:W3:Y:S04]  /*4ac00*/  LDL.LU.64 R28, [R1+0x420] ;  /* 0x00042000011c7983 */ /* 0x000ee80000300a00 */
[----:B------:R4:W-:Y:S04]  /*4ac10*/  STL.64 [R1+0x2a18], R18 ;  /* 0x002a181201007387 */ /* 0x0009e80000100a00 */
[----:B------:R-:W3:Y:S01]  /*4ac20*/  LDL.LU.64 R34, [R1+0x400] ;  /* 0x0004000001227983 */ /* 0x000ee20000300a00 */
[----:B------:R-:W-:-:S03]  /*4ac30*/  PLOP3.LUT P4, PT, PT, PT, UP1, 0x80, 0x0 ;  /* 0x000000000000781c */ /* 0x000fc60003f8f018 */
[----:B------:R-:W3:Y:S04]  /*4ac40*/  LDL.LU.64 R26, [R1+0x3e0] ;  /* 0x0003e000011a7983 */ /* 0x000ee80000300a00 */
[----:B------:R4:W-:Y:S01]  /*4ac50*/  LDGSTS.E [R9+-0x23ff8], desc[UR4][R18.64], !P0 ;  /* 0xdc00800012097fae */ /* 0x0009e2000c121844 */
[----:B------:R-:W-:-:S05]  /*4ac60*/  IMAD.WIDE R36, R2, 0x4, R32 ;  /* 0x0000000402247825 */ /* 0x000fca00078e0220 */
[----:B------:R-:W-:Y:S01]  /*4ac70*/  LDGSTS.E [R17+-0x2fff4], desc[UR4][R36.64], !P2 ;  /* 0xd000c00024117fae */ /* 0x000fe2000d121844 */
[----:B------:R-:W-:-:S03]  /*4ac80*/  IMAD.WIDE R32, R2, 0x4, R24 ;  /* 0x0000000402207825 */ /* 0x000fc600078e0218 */
[----:B------:R-:W3:Y:S01]  /*4ac90*/  LDL.LU.64 R24, [R1+0x3c0] ;  /* 0x0003c00001187983 */ /* 0x000ee20000300a00 */
[----:B--2---:R-:W-:-:S03]  /*4aca0*/  IMAD.WIDE R20, R2, 0x4, R22 ;  /* 0x0000000402147825 */ /* 0x004fc600078e0216 */
[----:B------:R-:W-:Y:S01]  /*4acb0*/  STL.64 [R1+0x2a20], R36 ;  /* 0x002a202401007387 */ /* 0x000fe20000100a00 */
[----:B----4-:R-:W-:-:S03]  /*4acc0*/  IMAD.WIDE R18, R2, 0x4, R236 ;  /* 0x0000000402127825 */ /* 0x010fc600078e02ec */
[----:B------:R-:W2:Y:S04]  /*4acd0*/  LDL.LU.64 R22, [R1+0x3a0] ;  /* 0x0003a00001167983 */ /* 0x000ea80000300a00 */
[----:B------:R-:W-:Y:S04]  /*4ace0*/  STL.64 [R1+0x2a28], R32 ;  /* 0x002a282001007387 */ /* 0x000fe80000100a00 */
[----:B------:R1:W-:Y:S04]  /*4acf0*/  STL.64 [R1+0x2a30], R20 ;  /* 0x002a301401007387 */ /* 0x0003e80000100a00 */
[----:B------:R4:W-:Y:S04]  /*4ad00*/  STL.64 [R1+0x2a38], R18 ;  /* 0x002a381201007387 */ /* 0x0009e80000100a00 */
[----:B------:R-:W2:Y:S04]  /*4ad10*/  LDL.LU.64 R236, [R1+0x380] ;  /* 0x0003800001ec7983 */ /* 0x000ea80000300a00 */
[----:B------:R-:W-:Y:S04]  /*4ad20*/  LDGSTS.E [R16+-0x2bff4], desc[UR4][R32.64], !P3 ;  /* 0xd400c00020107fae */ /* 0x000fe8000d921844 */
[----:B------:R1:W-:Y:S02]  /*4ad30*/  LDGSTS.E [R9+-0x27ff4], desc[UR4][R20.64], !P4 ;  /* 0xd800c00014097fae */ /* 0x0003e4000e121844 */
[----:B-1----:R-:W-:-:S02]  /*4ad40*/  IMAD.WIDE R20, R4, 0x4, R244 ;  /* 0x0000000404147825 */ /* 0x002fc400078e02f4 */
[----:B------:R-:W2:Y:S01]  /*4ad50*/  LDL.LU.64 R244, [R1+0x360] ;  /* 0x0003600001f47983 */ /* 0x000ea20000300a00 */
[----:B------:R-:W-:Y:S01]  /*4ad60*/  PLOP3.LUT P0, PT, PT, PT, UP1, 0x80, 0x0 ;  /* 0x000000000000781c */ /* 0x000fe20003f0f018 */
[----:B------:R-:W-:Y:S02]  /*4ad70*/  VIADD R8, R8, 0x100000 ;  /* 0x0010000008087836 */ /* 0x000fe40000000000 */
[----:B------:R-:W-:Y:S01]  /*4ad80*/  VIADD R16, R6, 0x200000 ;  /* 0x0020000006107836 */ /* 0x000fe20000000000 */
[----:B------:R1:W-:Y:S01]  /*4ad90*/  STL.64 [R1+0x2a40], R20 ;  /* 0x002a401401007387 */ /* 0x0003e20000100a00 */
[----:B---3--:R-:W-:-:S03]  /*4ada0*/  IMAD.WIDE R32, R4, 0x4, R30 ;  /* 0x0000000404207825 */ /* 0x008fc600078e021e */
[----:B------:R-:W3:Y:S01]  /*4adb0*/  LDL.LU.64 R30, [R1+0x340] ;  /* 0x00034000011e7983 */ /* 0x000ee20000300a00 */
[----:B------:R-:W-:-:S04]  /*4adc0*/  VIADD R9, R6, 0x200000 ;  /* 0x0020000006097836 */ /* 0x000fc80000000000 */
[----:B------:R4:W-:Y:S04]  /*4add0*/  LDGSTS.E [R8+-0x23ff4], desc[UR4][R18.64], !P0 ;  /* 0xdc00c00012087fae */ /* 0x0009e8000c121844 */
[----:B------:R-:W0:Y:S01]  /*4ade0*/  LDGDEPBAR ;  /* 0x00000000000079af */ /* 0x000e220000000000 */
[----:B----4-:R-:W-:Y:S02]  /*4adf0*/  VIADD R8, R6, 0x200000 ;  /* 0x0020000006087836 */ /* 0x010fe40000000000 */
[C---:B------:R-:W-:Y:S02]  /*4ae00*/  IMAD.WIDE R18, R4.reuse, 0x4, R28 ;  /* 0x0000000404127825 */ /* 0x040fe400078e021c */
[----:B------:R-:W4:Y:S04]  /*4ae10*/  LDL.LU.64 R28, [R1+0x320] ;  /* 0x00032000011c7983 */ /* 0x000f280000300a00 */
[----:B------:R1:W-:Y:S04]  /*4ae20*/  LDGSTS.E [R8+-0x40000], desc[UR4][R20.64], P1 ;  /* 0xc000000014087fae */ /* 0x0003e80008921844 */
[----:B------:R-:W-:Y:S04]  /*4ae30*/  STL.64 [R1+0x2a60], R32 ;  /* 0x002a602001007387 */ /* 0x000fe80000100a00 */
[----:B------:R-:W-:Y:S01]  /*4ae40*/  LDGSTS.E [R16+-0x3fc00], desc[UR4][R32.64], P1 ;  /* 0xc040000020107fae */ /* 0x000fe20008921844 */
[----:B-1----:R-:W-:-:S03]  /*4ae50*/  IMAD.WIDE R20, R4, 0x4, R34 ;  /* 0x0000000404147825 */ /* 0x002fc600078e0222 */
[----:B------:R1:W-:Y:S04]  /*4ae60*/  STL.64 [R1+0x2a80], R18 ;  /* 0x002a801201007387 */ /* 0x0003e80000100a00 */
[----:B------:R1:W-:Y:S04]  /*4ae70*/  LDGSTS.E [R9+-0x3f800], desc[UR4][R18.64], P1 ;  /* 0xc080000012097fae */ /* 0x0003e80008921844 */
[----:B------:R-:W4:Y:S04]  /*4ae80*/  LDL.LU.64 R36, [R1+0x300] ;  /* 0x0003000001247983 */ /* 0x000f280000300a00 */
[----:B------:R2:W-:Y:S01]  /*4ae90*/  STL.64 [R1+0x2aa0], R20 ;  /* 0x002aa01401007387 */ /* 0x0005e20000100a00 */
[----:B-1----:R-:W-:-:S03]  /*4aea0*/  IMAD.WIDE R18, R4, 0x4, R26 ;  /* 0x0000000404127825 */ /* 0x002fc600078e021a */
[----:B------:R2:W-:Y:S04]  /*4aeb0*/  LDGSTS.E [R8+-0x3f400], desc[UR4][R20.64], P1 ;  /* 0xc0c0000014087fae */ /* 0x0005e80008921844 */
[----:B------:R-:W4:Y:S04]  /*4aec0*/  LDL.LU.64 R26, [R1+0x2e0] ;  /* 0x0002e000011a7983 */ /* 0x000f280000300a00 */
[----:B------:R1:W-:Y:S04]  /*4aed0*/  STL.64 [R1+0x2ac0], R18 ;  /* 0x002ac01201007387 */ /* 0x0003e80000100a00 */
[----:B------:R1:W-:Y:S01]  /*4aee0*/  LDGSTS.E [R9+-0x3f000], desc[UR4][R18.64], P1 ;  /* 0xc100000012097fae */ /* 0x0003e20008921844 */
[----:B------:R-:W-:-:S03]  /*4aef0*/  IMAD.WIDE R32, R4, 0x4, R24 ;  /* 0x0000000404207825 */ /* 0x000fc600078e0218 */
[----:B------:R-:W4:Y:S04]  /*4af00*/  LDL.LU.64 R24, [R1+0x2c0] ;  /* 0x0002c00001187983 */ /* 0x000f280000300a00 */
[----:B------:R-:W-:Y:S01]  /*4af10*/  LDGSTS.E [R16+-0x3ec00], desc[UR4][R32.64], P1 ;  /* 0xc140000020107fae */ /* 0x000fe20008921844 */
[----:B--2---:R-:W-:-:S03]  /*4af20*/  IMAD.WIDE R20, R4, 0x4, R22 ;  /* 0x0000000404147825 */ /* 0x004fc600078e0216 */
[----:B------:R-:W2:Y:S04]  /*4af30*/  LDL.LU.64 R22, [R1+0x2a0] ;  /* 0x0002a00001167983 */ /* 0x000ea80000300a00 */
[----:B------:R-:W-:Y:S04]  /*4af40*/  STL.64 [R1+0x2ae0], R32 ;  /* 0x002ae02001007387 */ /* 0x000fe80000100a00 */
[----:B------:R1:W-:Y:S04]  /*4af50*/  STL.64 [R1+0x2b00], R20 ;  /* 0x002b001401007387 */ /* 0x0003e80000100a00 */
[----:B------:R3:W-:Y:S01]  /*4af60*/  LDGSTS.E [R8+-0x3e800], desc[UR4][R20.64], P1 ;  /* 0xc180000014087fae */ /* 0x0007e20008921844 */
[----:B-1----:R-:W-:-:S03]  /*4af70*/  IMAD.WIDE R18, R4, 0x4, R236 ;  /* 0x0000000404127825 */ /* 0x002fc600078e02ec */
[----:B------:R-:W2:Y:S04]  /*4af80*/  LDL.LU.64 R236, [R1+0x280] ;  /* 0x0002800001ec7983 */ /* 0x000ea80000300a00 */
[----:B------:R4:W-:Y:S04]  /*4af90*/  STL.64 [R1+0x2b20], R18 ;  /* 0x002b201201007387 */ /* 0x0009e80000100a00 */
[----:B------:R4:W-:Y:S01]  /*4afa0*/  LDGSTS.E [R9+-0x3e400], desc[UR4][R18.64], P1 ;  /* 0xc1c0000012097fae */ /* 0x0009e20008921844 */
[----:B---3--:R-:W-:-:S03]  /*4afb0*/  IMAD.WIDE R20, R4, 0x4, R244 ;  /* 0x0000000404147825 */ /* 0x008fc600078e02f4 */
[----:B------:R-:W3:Y:S04]  /*4afc0*/  LDL.LU.64 R244, [R1+0x260] ;  /* 0x0002600001f47983 */ /* 0x000ee80000300a00 */
[----:B------:R1:W-:Y:S01]  /*4afd0*/  STL.64 [R1+0x2b40], R20 ;  /* 0x002b401401007387 */ /* 0x0003e20000100a00 */
[----:B------:R-:W-:-:S03]  /*4afe0*/  IMAD.WIDE R34, R4, 0x4, R30 ;  /* 0x0000000404227825 */ /* 0x000fc600078e021e */
[----:B------:R1:W-:Y:S04]  /*4aff0*/  LDGSTS.E [R8+-0x3e000], desc[UR4][R20.64], P1 ;  /* 0xc200000014087fae */ /* 0x0003e80008921844 */
[----:B------:R-:W-:Y:S01]  /*4b000*/  LDGSTS.E [R16+-0x3dc00], desc[UR4][R34.64], P1 ;  /* 0xc240000022107fae */ /* 0x000fe20008921844 */
[----:B----4-:R-:W-:-:S03]  /*4b010*/  IMAD.WIDE R18, R4, 0x4, R28 ;  /* 0x0000000404127825 */ /* 0x010fc600078e021c */
[----:B------:R-:W4:Y:S04]  /*4b020*/  LDL.LU.64 R28, [R1+0x240] ;  /* 0x00024000011c7983 */ /* 0x000f280000300a00 */
[----:B------:R-:W4:Y:S04]  /*4b030*/  LDL.LU.64 R32, [R1+0x220] ;  /* 0x0002200001207983 */ /* 0x000f280000300a00 */
[----:B------:R-:W-:Y:S04]  /*4b040*/  STL.64 [R1+0x2b60], R34 ;  /* 0x002b602201007387 */ /* 0x000fe80000100a00 */
[----:B------:R1:W-:Y:S04]  /*4b050*/  STL.64 [R1+0x2b80], R18 ;  /* 0x002b801201007387 */ /* 0x0003e80000100a00 */
[----:B------:R-:W4:Y:S04]  /*4b060*/  LDL.LU.64 R30, [R1+0x200] ;  /* 0x00020000011e7983 */ /* 0x000f280000300a00 */
[----:B------:R1:W-:Y:S02]  /*4b070*/  LDGSTS.E [R9+-0x3d800], desc[UR4][R18.64], P1 ;  /* 0xc280000012097fae */ /* 0x0003e40008921844 */
[----:B-1----:R-:W-:-:S05]  /*4b080*/  IMAD.WIDE R20, R4, 0x4, R36 ;  /* 0x0000000404147825 */ /* 0x002fca00078e0224 */
[----:B------:R2:W-:Y:S04]  /*4b090*/  STL.64 [R1+0x2ba0], R20 ;  /* 0x002ba01401007387 */ /* 0x0005e80000100a00 */
[----:B------:R2:W-:Y:S01]  /*4b0a0*/  LDGSTS.E [R8+-0x3d400], desc[UR4][R20.64], P1 ;  /* 0xc2c0000014087fae */ /* 0x0005e20008921844 */
[----:B------:R-:W-:-:S03]  /*4b0b0*/  IMAD.WIDE R18, R4, 0x4, R26 ;  /* 0x0000000404127825 */ /* 0x000fc600078e021a */
[----:B------:R-:W4:Y:S04]  /*4b0c0*/  LDL.LU.64 R26, [R1+0x1e0] ;  /* 0x0001e000011a7983 */ /* 0x000f280000300a00 */
[----:B------:R1:W-:Y:S04]  /*4b0d0*/  STL.64 [R1+0x2bc0], R18 ;  /* 0x002bc01201007387 */ /* 0x0003e80000100a00 */
[----:B------:R1:W-:Y:S01]  /*4b0e0*/  LDGSTS.E [R9+-0x3d000], desc[UR4][R18.64], P1 ;  /* 0xc300000012097fae */ /* 0x0003e20008921844 */
[----:B------:R-:W-:-:S03]  /*4b0f0*/  IMAD.WIDE R34, R4, 0x4, R24 ;  /* 0x0000000404227825 */ /* 0x000fc600078e0218 */
[----:B------:R-:W4:Y:S01]  /*4b100*/  LDL.LU.64 R24, [R1+0x1c0] ;  /* 0x0001c00001187983 */ /* 0x000f220000300a00 */
[----:B--2---:R-:W-:-:S03]  /*4b110*/  IMAD.WIDE R20, R4, 0x4, R22 ;  /* 0x0000000404147825 */ /* 0x004fc600078e0216 */
[----:B------:R-:W-:Y:S04]  /*4b120*/  STL.64 [R1+0x2be0], R34 ;  /* 0x002be02201007387 */ /* 0x000fe80000100a00 */
[----:B------:R-:W2:Y:S04]  /*4b130*/  LDL.LU.64 R22, [R1+0x1a0] ;  /* 0x0001a00001167983 */ /* 0x000ea80000300a00 */
[----:B------:R3:W-:Y:S04]  /*4b140*/  STL.64 [R1+0x2c00], R20 ;  /* 0x002c001401007387 */ /* 0x0007e80000100a00 */
[----:B------:R-:W-:Y:S01]  /*4b150*/  LDGSTS.E [R16+-0x3cc00], desc[UR4][R34.64], P1 ;  /* 0xc340000022107fae */ /* 0x000fe20008921844 */
[----:B-1----:R-:W-:-:S03]  /*4b160*/  IMAD.WIDE R18, R4, 0x4, R236 ;  /* 0x0000000404127825 */ /* 0x002fc600078e02ec */
[----:B------:R3:W-:Y:S04]  /*4b170*/  LDGSTS.E [R8+-0x3c800], desc[UR4][R20.64], P1 ;  /* 0xc380000014087fae */ /* 0x0007e80008921844 */
[----:B------:R-:W2:Y:S04]  /*4b180*/  LDL.LU.64 R236, [R1+0x180] ;  /* 0x0001800001ec7983 */ /* 0x000ea80000300a00 */
[----:B------:R1:W-:Y:S04]  /*4b190*/  STL.64 [R1+0x2c20], R18 ;  /* 0x002c201201007387 */ /* 0x0003e80000100a00 */
[----:B------:R1:W-:Y:S01]  /*4b1a0*/  LDGSTS.E [R9+-0x3c400], desc[UR4][R18.64], P1 ;  /* 0xc3c0000012097fae */ /* 0x0003e20008921844 */
[----:B---3--:R-:W-:-:S03]  /*4b1b0*/  IMAD.WIDE R20, R4, 0x4, R244 ;  /* 0x0000000404147825 */ /* 0x008fc600078e02f4 */
[----:B------:R-:W3:Y:S04]  /*4b1c0*/  LDL.LU.64 R244, [R1+0x160] ;  /* 0x0001600001f47983 */ /* 0x000ee80000300a00 */
[----:B------:R1:W-:Y:S04]  /*4b1d0*/  STL.64 [R1+0x2c40], R20 ;  /* 0x002c401401007387 */ /* 0x0003e80000100a00 */
[----:B------:R1:W-:Y:S01]  /*4b1e0*/  LDGSTS.E [R8+-0x3c000], desc[UR4][R20.64], P1 ;  /* 0xc400000014087fae */ /* 0x0003e20008921844 */
[----:B----4-:R-:W-:-:S04]  /*4b1f0*/  IMAD.WIDE R28, R4, 0x4, R28 ;  /* 0x00000004041c7825 */ /* 0x010fc800078e021c */
[C---:B-1----:R-:W-:Y:S01]  /*4b200*/  IMAD.WIDE R18, R4.reuse, 0x4, R32 ;  /* 0x0000000404127825 */ /* 0x042fe200078e0220 */
[----:B------:R1:W-:Y:S04]  /*4b210*/  STL.64 [R1+0x3020], R28 ;  /* 0x0030201c01007387 */ /* 0x0003e80000100a00 */
[----:B------:R4:W-:Y:S04]  /*4b220*/  STL.64 [R1+0x3028], R18 ;  /* 0x0030281201007387 */ /* 0x0009e80000100a00 */
[----:B------:R-:W3:Y:S01]  /*4b230*/  LDL.LU.64 R34, [R1+0x140] ;  /* 0x0001400001227983 */ /* 0x000ee20000300a00 */
[----:B------:R-:W-:-:S03]  /*4b240*/  IMAD.WIDE R20, R4, 0x4, R30 ;  /* 0x0000000404147825 */ /* 0x000fc600078e021e */
[----:B------:R-:W-:Y:S04]  /*4b250*/  LDGSTS.E [R16+-0x3bc00], desc[UR4][R28.64], P1 ;  /* 0xc44000001c107fae */ /* 0x000fe80008921844 */
[----:B------:R-:W3:Y:S04]  /*4b260*/  LDL.LU.64 R32, [R1+0x120] ;  /* 0x0001200001207983 */ /* 0x000ee80000300a00 */
[----:B------:R4:W-:Y:S04]  /*4b270*/  LDGSTS.E [R9+-0x3b800], desc[UR4][R18.64], P1 ;  /* 0xc480000012097fae */ /* 0x0009e80008921844 */
[----:B------:R2:W-:Y:S04]  /*4b280*/  STL.64 [R1+0x3030], R20 ;  /* 0x0030301401007387 */ /* 0x0005e80000100a00 */
[----:B------:R-:W3:Y:S04]  /*4b290*/  LDL.LU.64 R30, [R1+0x100] ;  /* 0x00010000011e7983 */ /* 0x000ee80000300a00 */
[----:B-1----:R-:W3:Y:S01]  /*4b2a0*/  LDL.LU.64 R28, [R1+0xe0] ;  /* 0x0000e000011c7983 */ /* 0x002ee20000300a00 */
[----:B----4-:R-:W-:-:S03]  /*4b2b0*/  IMAD.WIDE R18, R4, 0x4, R26 ;  /* 0x0000000404127825 */ /* 0x010fc600078e021a */
[----:B------:R2:W-:Y:S04]  /*4b2c0*/  LDGSTS.E [R8+-0x3b400], desc[UR4][R20.64], P1 ;  /* 0xc4c0000014087fae */ /* 0x0005e80008921844 */
[----:B------:R1:W-:Y:S04]  /*4b2d0*/  STL.64 [R1+0x3038], R18 ;  /* 0x0030381201007387 */ /* 0x0003e80000100a00 */
[----:B------:R-:W4:Y:S04]  /*4b2e0*/  LDL.LU.64 R26, [R1+0xc0] ;  /* 0x0000c000011a7983 */ /* 0x000f280000300a00 */
[----:B------:R1:W-:Y:S01]  /*4b2f0*/  LDGSTS.E [R9+-0x3b000], desc[UR4][R18.64], P1 ;  /* 0xc500000012097fae */ /* 0x0003e20008921844 */
[----:B------:R-:W-:-:S03]  /*4b300*/  IMAD.WIDE R36, R4, 0x4, R24 ;  /* 0x0000000404247825 */ /* 0x000fc600078e0218 */
[----:B------:R-:W4:Y:S04]  /*4b310*/  LDL.LU.64 R24, [R1+0xa0] ;  /* 0x0000a00001187983 */ /* 0x000f280000300a00 */
[----:B------:R3:W-:Y:S04]  /*4b320*/  STL.64 [R1+0x3040], R36 ;  /* 0x0030402401007387 */ /* 0x0007e80000100a00 */
[----:B------:R3:W-:Y:S01]  /*4b330*/  LDGSTS.E [R16+-0x3ac00], desc[UR4][R36.64], P1 ;  /* 0xc540000024107fae */ /* 0x0007e20008921844 */
[----:B--2---:R-:W-:-:S03]  /*4b340*/  IMAD.WIDE R20, R4, 0x4, R22 ;  /* 0x0000000404147825 */ /* 0x004fc600078e0216 */
[----:B------:R-:W2:Y:S04]  /*4b350*/  LDL.LU.64 R22, [R1+0x80] ;  /* 0x0000800001167983 */ /* 0x000ea80000300a00 */
        /* <DEDUP_REMOVED lines=8> */
[----:B------:R-:W3:Y:S04]  /*4b3e0*/  LDL.LU.64 R20, [R1+0x20] ;  /* 0x0000200001147983 */ /* 0x000ee80000300a00 */
[----:B------:R1:W-:Y:S04]  /*4b3f0*/  STL.64 [R1+0x3058], R36 ;  /* 0x0030582401007387 */ /* 0x0003e80000100a00 */
[----:B-1----:R-:W3:Y:S04]  /*4b400*/  LDL.LU.64 R18, [R1] ;  /* 0x0000000001127983 */ /* 0x002ee80000300a00 */
[----:B------:R-:W-:Y:S04]  /*4b410*/  LDGSTS.E [R8+-0x3a000], desc[UR4][R36.64], P1 ;  /* 0xc600000024087fae */ /* 0x000fe80008921844 */
[----:B------:R-:W3:Y:S01]  /*4b420*/  LDL.LU.64 R36, [R1+0x3218] ;  /* 0x0032180001247983 */ /* 0x000ee20000300a00 */
[----:B------:R-:W-:-:S04]  /*4b430*/  IMAD.WIDE R34, R4, 0x4, R34 ;  /* 0x0000000404227825 */ /* 0x000fc800078e0222 */
[C---:B------:R-:W-:Y:S01]  /*4b440*/  IMAD.WIDE R32, R4.reuse, 0x4, R32 ;  /* 0x0000000404207825 */ /* 0x040fe200078e0220 */
[----:B------:R1:W-:Y:S04]  /*4b450*/  STL.64 [R1+0x3060], R34 ;  /* 0x0030602201007387 */ /* 0x0003e80000100a00 */
[----:B------:R1:W-:Y:S04]  /*4b460*/  STL.64 [R1+0x3068], R32 ;  /* 0x0030682001007387 */ /* 0x0003e80000100a00 */
[----:B------:R-:W-:Y:S01]  /*4b470*/  LDGSTS.E [R16+-0x39c00], desc[UR4][R34.64], P1 ;  /* 0xc640000022107fae */ /* 0x000fe20008921844 */
[----:B------:R-:W-:-:S03]  /*4b480*/  IMAD.WIDE R30, R4, 0x4, R30 ;  /* 0x00000004041e7825 */ /* 0x000fc600078e021e */
[----:B------:R-:W-:Y:S01]  /*4b490*/  LDGSTS.E [R9+-0x39800], desc[UR4][R32.64], P1 ;  /* 0xc680000020097fae */ /* 0x000fe20008921844 */
[----:B------:R-:W-:-:S03]  /*4b4a0*/  IMAD.WIDE R28, R4, 0x4, R28 ;  /* 0x00000004041c7825 */ /* 0x000fc600078e021c */
[----:B------:R-:W-:Y:S04]  /*4b4b0*/  LDGSTS.E [R8+-0x39400], desc[UR4][R30.64], P1 ;  /* 0xc6c000001e087fae */ /* 0x000fe80008921844 */
[----:B-1----:R-:W3:Y:S04]  /*4b4c0*/  LDL.LU.64 R34, [R1+0x3210] ;  /* 0x0032100001227983 */ /* 0x002ee80000300a00 */
[----:B------:R-:W3:Y:S01]  /*4b4d0*/  LDL.LU.64 R32, [R1+0x3208] ;  /* 0x0032080001207983 */ /* 0x000ee20000300a00 */
[----:B----4-:R-:W-:-:S03]  /*4b4e0*/  IMAD.WIDE R26, R4, 0x4, R26 ;  /* 0x00000004041a7825 */ /* 0x010fc600078e021a */
[----:B------:R1:W-:Y:S04]  /*4b4f0*/  STL.64 [R1+0x3070], R30 ;  /* 0x0030701e01007387 */ /* 0x0003e80000100a00 */
[----:B------:R-:W-:Y:S04]  /*4b500*/  LDGSTS.E [R9+-0x39000], desc[UR4][R28.64], P1 ;  /* 0xc70000001c097fae */ /* 0x000fe80008921844 */
[----:B------:R-:W-:Y:S04]  /*4b510*/  LDGSTS.E [R16+-0x38c00], desc[UR4][R26.64], P1 ;  /* 0xc74000001a107fae */ /* 0x000fe80008921844 */
[----:B-1----:R-:W4:Y:S04]  /*4b520*/  LDL.LU.64 R30, [R1+0x3200] ;  /* 0x00320000011e7983 */ /* 0x002f280000300a00 */
[----:B------:R1:W-:Y:S04]  /*4b530*/  STL.64 [R1+0x3078], R28 ;  /* 0x0030781c01007387 */ /* 0x0003e80000100a00 */
[----:B-1----:R-:W4:Y:S04]  /*4b540*/  LDL.LU.64 R28, [R1+0x31f8] ;  /* 0x0031f800011c7983 */ /* 0x002f280000300a00 */
[----:B------:R1:W-:Y:S01]  /*4b550*/  STL.64 [R1+0x3080], R26 ;  /* 0x0030801a01007387 */ /* 0x0003e20000100a00 */
[----:B------:R-:W-:-:S05]  /*4b560*/  IMAD.WIDE R24, R4, 0x4, R24 ;  /* 0x0000000404187825 */ /* 0x000fca00078e0218 */
[----:B------:R2:W-:Y:S04]  /*4b570*/  STL.64 [R1+0x3088], R24 ;  /* 0x0030881801007387 */ /* 0x0005e80000100a00 */
[----:B-1----:R-:W4:Y:S01]  /*4b580*/  LDL.LU.64 R26, [R1+0x31f0] ;  /* 0x0031f000011a7983 */ /* 0x002f220000300a00 */
[----:B--2---:R-:W-:-:S03]  /*4b590*/  IMAD.WIDE R22, R4, 0x4, R22 ;  /* 0x0000000404167825 */ /* 0x004fc600078e0216 */
[----:B------:R-:W-:Y:S04]  /*4b5a0*/  LDGSTS.E [R8+-0x38800], desc[UR4][R24.64], P1 ;  /* 0xc780000018087fae */ /* 0x000fe80008921844 */
[----:B------:R-:W-:Y:S04]  /*4b5b0*/  LDGSTS.E [R9+-0x38400], desc[UR4][R22.64], P1 ;  /* 0xc7c0000016097fae */ /* 0x000fe80008921844 */
[----:B------:R-:W2:Y:S01]  /*4b5c0*/  LDL.LU.64 R24, [R1+0x31e8] ;  /* 0x0031e80001187983 */ /* 0x000ea20000300a00 */
[----:B------:R-:W-:-:S03]  /*4b5d0*/  IMAD.WIDE R236, R4, 0x4, R236 ;  /* 0x0000000404ec7825 */ /* 0x000fc600078e02ec */
[----:B------:R1:W-:Y:S04]  /*4b5e0*/  STL.64 [R1+0x3090], R22 ;  /* 0x0030901601007387 */ /* 0x0003e80000100a00 */
[----:B------:R-:W-:Y:S04]  /*4b5f0*/  LDGSTS.E [R8+-0x30000], desc[UR4][R236.64], P1 ;  /* 0xd0000000ec087fae */ /* 0x000fe80008921844 */
[----:B-1----:R-:W4:Y:S01]  /*4b600*/  LDL.LU.64 R22, [R1+0x31e0] ;  /* 0x0031e00001167983 */ /* 0x002f220000300a00 */
[----:B---3--:R-:W-:-:S03]  /*4b610*/  IMAD.WIDE R244, R4, 0x4, R244 ;  /* 0x0000000404f47825 */ /* 0x008fc600078e02f4 */
[----:B------:R1:W-:Y:S01]  /*4b620*/  STL.64 [R1+0x3098], R236 ;  /* 0x003098ec01007387 */ /* 0x0003e20000100a00 */
[----:B------:R-:W-:-:S03]  /*4b630*/  IMAD.WIDE R20, R4, 0x4, R20 ;  /* 0x0000000404147825 */ /* 0x000fc600078e0214 */
[----:B------:R-:W-:Y:S04]  /*4b640*/  LDGSTS.E [R16+-0x2fc00], desc[UR4][R244.64], P1 ;  /* 0xd0400000f4107fae */ /* 0x000fe80008921844 */
[----:B------:R-:W-:Y:S04]  /*4b650*/  LDGSTS.E [R9+-0x2f800], desc[UR4][R20.64], P1 ;  /* 0xd080000014097fae */ /* 0x000fe80008921844 */
[----:B-1----:R-:W3:Y:S04]  /*4b660*/  LDL.LU.64 R236, [R1+0x31d8] ;  /* 0x0031d80001ec7983 */ /* 0x002ee80000300a00 */
[----:B------:R1:W-:Y:S04]  /*4b670*/  STL.64 [R1+0x30a0], R244 ;  /* 0x0030a0f401007387 */ /* 0x0003e80000100a00 */
[----:B------:R-:W-:Y:S04]  /*4b680*/  STL.64 [R1+0x30a8], R20 ;  /* 0x0030a81401007387 */ /* 0x000fe80000100a00 */
[----:B-1----:R-:W2:Y:S01]  /*4b690*/  LDL.LU.64 R244, [R1+0x31d0] ;  /* 0x0031d00001f47983 */ /* 0x002ea20000300a00 */
[----:B------:R-:W-:-:S05]  /*4b6a0*/  IMAD.WIDE R18, R4, 0x4, R18 ;  /* 0x0000000404127825 */ /* 0x000fca00078e0212 */
[----:B------:R4:W-:Y:S04]  /*4b6b0*/  STL.64 [R1+0x30b0], R18 ;  /* 0x0030b01201007387 */ /* 0x0009e80000100a00 */
[----:B------:R4:W-:Y:S02]  /*4b6c0*/  LDGSTS.E [R8+-0x2f400], desc[UR4][R18.64], P1 ;  /* 0xd0c0000012087fae */ /* 0x0009e40008921844 */
[----:B----4-:R-:W-:-:S04]  /*4b6d0*/  IMAD.WIDE R18, R4, 0x4, R22 ;  /* 0x0000000404127825 */ /* 0x010fc800078e0216 */
[----:B------:R-:W-:-:S04]  /*4b6e0*/  IMAD.WIDE R22, R4, 0x4, R28 ;  /* 0x0000000404167825 */ /* 0x000fc800078e021c */
[----:B---3--:R-:W-:-:S04]  /*4b6f0*/  IMAD.WIDE R236, R4, 0x4, R236 ;  /* 0x0000000404ec7825 */ /* 0x008fc800078e02ec */
[----:B--2---:R-:W-:-:S05]  /*4b700*/  IMAD.WIDE R20, R4, 0x4, R244 ;  /* 0x0000000404147825 */ /* 0x004fca00078e02f4 */
[----:B------:R1:W-:Y:S04]  /*4b710*/  STL.64 [R1+0x30b8], R20 ;  /* 0x0030b81401007387 */ /* 0x0003e80000100a00 */
[----:B------:R1:W-:Y:S04]  /*4b720*/  LDGSTS.E [R9+-0x2f000], desc[UR4][R20.64], P1 ;  /* 0xd100000014097fae */ /* 0x0003e80008921844 */
[----:B------:R-:W-:Y:S04]  /*4b730*/  STL.64 [R1+0x30c0], R236 ;  /* 0x0030c0ec01007387 */ /* 0x000fe80000100a00 */
[----:B------:R-:W-:Y:S01]  /*4b740*/  LDGSTS.E [R16+-0x2ec00], desc[UR4][R236.64], P1 ;  /* 0xd1400000ec107fae */ /* 0x000fe20008921844 */
[----:B-1----:R-:W-:-:S03]  /*4b750*/  IMAD.WIDE R20, R4, 0x4, R24 ;  /* 0x0000000404147825 */ /* 0x002fc600078e0218 */
[----:B------:R1:W-:Y:S04]  /*4b760*/  STL.64 [R1+0x30c8], R18 ;  /* 0x0030c81201007387 */ /* 0x0003e80000100a00 */
[----:B------:R1:W-:Y:S04]  /*4b770*/  LDGSTS.E [R8+-0x2e800], desc[UR4][R18.64], P1 ;  /* 0xd180000012087fae */ /* 0x0003e80008921844 */
[----:B------:R2:W-:Y:S04]  /*4b780*/  STL.64 [R1+0x30d0], R20 ;  /* 0x0030d01401007387 */ /* 0x0005e80000100a00 */
[----:B------:R2:W-:Y:S01]  /*4b790*/  LDGSTS.E [R9+-0x2e400], desc[UR4][R20.64], P1 ;  /* 0xd1c0000014097fae */ /* 0x0005e20008921844 */
[----:B-1----:R-:W-:-:S05]  /*4b7a0*/  IMAD.WIDE R18, R4, 0x4, R26 ;  /* 0x0000000404127825 */ /* 0x002fca00078e021a */
[----:B------:R1:W-:Y:S01]  /*4b7b0*/  STL.64 [R1+0x30d8], R18 ;  /* 0x0030d81201007387 */ /* 0x0003e20000100a00 */
[----:B--2---:R-:W-:-:S03]  /*4b7c0*/  IMAD.WIDE R20, R4, 0x4, R30 ;  /* 0x0000000404147825 */ /* 0x004fc600078e021e */
[----:B------:R1:W-:Y:S04]  /*4b7d0*/  LDGSTS.E [R8+-0x2e000], desc[UR4][R18.64], P1 ;  /* 0xd200000012087fae */ /* 0x0003e80008921844 */
[----:B------:R2:W-:Y:S04]  /*4b7e0*/  STL.64 [R1+0x30e0], R22 ;  /* 0x0030e01601007387 */ /* 0x0005e80000100a00 */
[----:B------:R2:W-:Y:S01]  /*4b7f0*/  LDGSTS.E [R16+-0x2dc00], desc[UR4][R22.64], P1 ;  /* 0xd240000016107fae */ /* 0x0005e20008921844 */
[----:B-1----:R-:W-:-:S03]  /*4b800*/  IMAD.WIDE R18, R4, 0x4, R32 ;  /* 0x0000000404127825 */ /* 0x002fc600078e0220 */
[----:B------:R1:W-:Y:S04]  /*4b810*/  STL.64 [R1+0x30e8], R20 ;  /* 0x0030e81401007387 */ /* 0x0003e80000100a00 */
[----:B------:R1:W-:Y:S01]  /*4b820*/  LDGSTS.E [R9+-0x2d800], desc[UR4][R20.64], P1 ;  /* 0xd280000014097fae */ /* 0x0003e20008921844 */
[----:B--2---:R-:W-:-:S03]  /*4b830*/  IMAD.WIDE R22, R4, 0x4, R36 ;  /* 0x0000000404167825 */ /* 0x004fc600078e0224 */
        /* <DEDUP_REMOVED lines=30> */
[----:B------:R-:W-:Y:S04]  /*4ba20*/  STL.64 [R1+0x3140], R22 ;  /* 0x0031401601007387 */ /* 0x000fe80000100a00 */
[----:B------:R-:W-:Y:S01]  /*4ba30*/  LDGSTS.E [R16+-0x2ac00], desc[UR4][R22.64], P1 ;  /* 0xd540000016107fae */ /* 0x000fe20008921844 */
[----:B-1----:R-:W-:-:S03]  /*4ba40*/  IMAD.WIDE R20, R4, 0x4, R56 ;  /* 0x0000000404147825 */ /* 0x002fc600078e0238 */
[----:B------:R1:W-:Y:S04]  /*4ba50*/  STL.64 [R1+0x3148], R18 ;  /* 0x0031481201007387 */ /* 0x0003e80000100a00 */
[----:B------:R1:W-:Y:S01]  /*4ba60*/  LDGSTS.E [R8+-0x2a800], desc[UR4][R18.64], P1 ;  /* 0xd580000012087fae */ /* 0x0003e20008921844 */
[----:B------:R-:W-:-:S03]  /*4ba70*/  IMAD.WIDE R24, R4, 0x4, R60 ;  /* 0x0000000404187825 */ /* 0x000fc600078e023c */
[----:B------:R2:W-:Y:S04]  /*4ba80*/  STL.64 [R1+0x3150], R20 ;  /* 0x0031501401007387 */ /* 0x0005e80000100a00 */
[----:B------:R-:W3:Y:S01]  /*4ba90*/  LDL.LU.64 R26, [R1+0x458] ;  /* 0x00045800011a7983 */ /* 0x000ee20000300a00 */
[----:B-1----:R-:W-:-:S03]  /*4baa0*/  IMAD.WIDE R18, R4, 0x4, R58 ;  /* 0x0000000404127825 */ /* 0x002fc600078e023a */
[----:B------:R2:W-:Y:S04]  /*4bab0*/  LDGSTS.E [R9+-0x2a400], desc[UR4][R20.64], P1 ;  /* 0xd5c0000014097fae */ /* 0x0005e80008921844 */
[----:B------:R-:W4:Y:S04]  /*4bac0*/  LDL.LU.64 R28, [R1+0x438] ;  /* 0x00043800011c7983 */ /* 0x000f280000300a00 */
[----:B------:R1:W-:Y:S01]  /*4bad0*/  STL.64 [R1+0x3158], R18 ;  /* 0x0031581201007387 */ /* 0x0003e20000100a00 */
[----:B--2---:R-:W-:-:S03]  /*4bae0*/  IMAD.WIDE R20, R4, 0x4, R62 ;  /* 0x0000000404147825 */ /* 0x004fc600078e023e */
[----:B------:R1:W-:Y:S04]  /*4baf0*/  LDGSTS.E [R8+-0x2a000], desc[UR4][R18.64], P1 ;  /* 0xd600000012087fae */ /* 0x0003e80008921844 */
[----:B------:R-:W2:Y:S04]  /*4bb00*/  LDL.LU.64 R22, [R1+0x418] ;  /* 0x0004180001167983 */ /* 0x000ea80000300a00 */
[----:B------:R1:W-:Y:S02]  /*4bb10*/  STL.64 [R1+0x3160], R24 ;  /* 0x0031601801007387 */ /* 0x0003e40000100a00 */
[----:B-1----:R-:W-:-:S02]  /*4bb20*/  IMAD.WIDE R18, R4, 0x4, R64 ;  /* 0x0000000404127825 */ /* 0x002fc400078e0240 */
[----:B------:R-:W-:Y:S04]  /*4bb30*/  STL.64 [R1+0x3168], R20 ;  /* 0x0031681401007387 */ /* 0x000fe80000100a00 */
[----:B------:R-:W2:Y:S04]  /*4bb40*/  LDL.LU.64 R236, [R1+0x3f8] ;  /* 0x0003f80001ec7983 */ /* 0x000ea80000300a00 */
[----:B------:R1:W-:Y:S04]  /*4bb50*/  STL.64 [R1+0x3170], R18 ;  /* 0x0031701201007387 */ /* 0x0003e80000100a00 */
[----:B------:R1:W-:Y:S04]  /*4bb60*/  LDGSTS.E [R16+-0x29c00], desc[UR4][R24.64], P1 ;  /* 0xd640000018107fae */ /* 0x0003e80008921844 */
[----:B------:R-:W2:Y:S04]  /*4bb70*/  LDL.LU.64 R244, [R1+0x3d8] ;  /* 0x0003d80001f47983 */ /* 0x000ea80000300a00 */
[----:B------:R-:W-:Y:S01]  /*4bb80*/  LDGSTS.E [R9+-0x29800], desc[UR4][R20.64], P1 ;  /* 0xd680000014097fae */ /* 0x000fe20008921844 */
[----:B-1----:R-:W-:-:S03]  /*4bb90*/  IMAD.WIDE R24, R4, 0x4, R66 ;  /* 0x0000000404187825 */ /* 0x002fc600078e0242 */
[----:B------:R-:W-:Y:S01]  /*4bba0*/  LDGSTS.E [R8+-0x29400], desc[UR4][R18.64], P1 ;  /* 0xd6c0000012087fae */ /* 0x000fe20008921844 */
[----:B------:R-:W-:-:S03]  /*4bbb0*/  IMAD.WIDE R32, R4, 0x4, R68 ;  /* 0x0000000404207825 */ /* 0x000fc600078e0244 */
[----:B------:R1:W-:Y:S01]  /*4bbc0*/  LDGSTS.E [R16+-0x29000], desc[UR4][R24.64], P1 ;  /* 0xd700000018107fae */ /* 0x0003e20008921844 */
[----:B------:R-:W-:-:S03]  /*4bbd0*/  IMAD.WIDE R30, R4, 0x4, R70 ;  /* 0x00000004041e7825 */ /* 0x000fc600078e0246 */
[----:B------:R-:W-:Y:S04]  /*4bbe0*/  LDGSTS.E [R9+-0x28c00], desc[UR4][R32.64], P1 ;  /* 0xd740000020097fae */ /* 0x000fe80008921844 */
[----:B------:R-:W2:Y:S04]  /*4bbf0*/  LDL.LU.64 R18, [R1+0x3b8] ;  /* 0x0003b80001127983 */ /* 0x000ea80000300a00 */
[----:B------:R1:W-:Y:S04]  /*4bc00*/  STL.64 [R1+0x3178], R24 ;  /* 0x0031781801007387 */ /* 0x0003e80000100a00 */
[----:B------:R-:W2:Y:S01]  /*4bc10*/  LDL.LU.64 R20, [R1+0x398] ;  /* 0x0003980001147983 */ /* 0x000ea20000300a00 */
[----:B------:R-:W-:-:S03]  /*4bc20*/  VIADD R6, R6, 0x200000 ;  /* 0x0020000006067836 */ /* 0x000fc60000000000 */
[----:B------:R1:W-:Y:S02]  /*4bc30*/  STL.64 [R1+0x3180], R32 ;  /* 0x0031802001007387 */ /* 0x0003e40000100a00 */
[----:B-1----:R-:W-:Y:S02]  /*4bc40*/  IMAD.WIDE R24, R4, 0x4, R72 ;  /* 0x0000000404187825 */ /* 0x002fe400078e0248 */
[----:B------:R-:W-:Y:S04]  /*4bc50*/  STL.64 [R1+0x3188], R30 ;  /* 0x0031881e01007387 */ /* 0x000fe80000100a00 */
[----:B------:R1:W-:Y:S04]  /*4bc60*/  LDGSTS.E [R8+-0x28800], desc[UR4][R30.64], P1 ;  /* 0xd78000001e087fae */ /* 0x0003e80008921844 */
[----:B------:R-:W2:Y:S04]  /*4bc70*/  LDL.LU.64 R32, [R1+0x378] ;  /* 0x0003780001207983 */ /* 0x000ea80000300a00 */
[----:B------:R1:W-:Y:S04]  /*4bc80*/  STL.64 [R1+0x3190], R24 ;  /* 0x0031901801007387 */ /* 0x0003e80000100a00 */
[----:B------:R1:W-:Y:S02]  /*4bc90*/  LDGSTS.E [R6+-0x28400], desc[UR4][R24.64], P1 ;  /* 0xd7c0000018067fae */ /* 0x0003e40008921844 */
[----:B-1----:R-:W-:-:S02]  /*4bca0*/  VIADD R8, R5, 0x200000 ;  /* 0x0020000005087836 */ /* 0x002fc40000000000 */
[C---:B------:R-:W-:Y:S01]  /*4bcb0*/  VIADD R9, R5.reuse, 0x200000 ;  /* 0x0020000005097836 */ /* 0x040fe20000000000 */
[----:B------:R-:W2:Y:S01]  /*4bcc0*/  LDL.LU.64 R24, [R1+0x358] ;  /* 0x0003580001187983 */ /* 0x000ea20000300a00 */
[----:B------:R-:W-:Y:S02]  /*4bcd0*/  VIADD R6, R5, 0x200000 ;  /* 0x0020000005067836 */ /* 0x000fe40000000000 */
[----:B---3--:R-:W-:-:S05]  /*4bce0*/  IMAD.WIDE R26, R4, 0x4, R26 ;  /* 0x00000004041a7825 */ /* 0x008fca00078e021a */
[----:B------:R1:W-:Y:S01]  /*4bcf0*/  STL.64 [R1+0x2a48], R26 ;  /* 0x002a481a01007387 */ /* 0x0003e20000100a00 */
[----:B----4-:R-:W-:-:S03]  /*4bd00*/  IMAD.WIDE R30, R4, 0x4, R28 ;  /* 0x00000004041e7825 */ /* 0x010fc600078e021c */
[----:B------:R1:W-:Y:S04]  /*4bd10*/  LDGSTS.E [R8+-0x3ff00], desc[UR4][R26.64], P1 ;  /* 0xc01000001a087fae */ /* 0x0003e80008921844 */
[----:B------:R-:W-:Y:S01]  /*4bd20*/  LDGSTS.E [R9+-0x3fb00], desc[UR4][R30.64], P1 ;  /* 0xc05000001e097fae */ /* 0x000fe20008921844 */
[----:B--2---:R-:W-:-:S03]  /*4bd30*/  IMAD.WIDE R16, R4, 0x4, R22 ;  /* 0x0000000404107825 */ /* 0x004fc600078e0216 */
[----:B------:R-:W2:Y:S04]  /*4bd40*/  LDL.LU.64 R22, [R1+0x338] ;  /* 0x0003380001167983 */ /* 0x000ea80000300a00 */
[----:B------:R-:W-:Y:S04]  /*4bd50*/  STL.64 [R1+0x2a68], R30 ;  /* 0x002a681e01007387 */ /* 0x000fe80000100a00 */
[----:B------:R-:W3:Y:S01]  /*4bd60*/  LDL.LU.64 R28, [R1+0x318] ;  /* 0x00031800011c7983 */ /* 0x000ee20000300a00 */
[----:B-1----:R-:W-:-:S03]  /*4bd70*/  IMAD.WIDE R26, R4, 0x4, R236 ;  /* 0x00000004041a7825 */ /* 0x002fc600078e02ec */
[----:B------:R1:W-:Y:S04]  /*4bd80*/  STL.64 [R1+0x2a88], R16 ;  /* 0x002a881001007387 */ /* 0x0003e80000100a00 */
[----:B------:R1:W-:Y:S04]  /*4bd90*/  LDGSTS.E [R6+-0x3f700], desc[UR4][R16.64], P1 ;  /* 0xc090000010067fae */ /* 0x0003e80008921844 */
[----:B------:R-:W4:Y:S04]  /*4bda0*/  LDL.LU.64 R236, [R1+0x2f8] ;  /* 0x0002f80001ec7983 */ /* 0x000f280000300a00 */
[----:B------:R1:W-:Y:S02]  /*4bdb0*/  STL.64 [R1+0x2aa8], R26 ;  /* 0x002aa81a01007387 */ /* 0x0003e40000100a00 */
[----:B-1----:R-:W-:-:S02]  /*4bdc0*/  IMAD.WIDE R16, R4, 0x4, R244 ;  /* 0x0000000404107825 */ /* 0x002fc400078e02f4 */
[----:B------:R1:W-:Y:S04]  /*4bdd0*/  LDGSTS.E [R8+-0x3f300], desc[UR4][R26.64], P1 ;  /* 0xc0d000001a087fae */ /* 0x0003e80008921844 */
[----:B------:R-:W4:Y:S04]  /*4bde0*/  LDL.LU.64 R244, [R1+0x2d8] ;  /* 0x0002d80001f47983 */ /* 0x000f280000300a00 */
[----:B------:R1:W-:Y:S04]  /*4bdf0*/  STL.64 [R1+0x2ac8], R16 ;  /* 0x002ac81001007387 */ /* 0x0003e80000100a00 */
[----:B------:R1:W-:Y:S01]  /*4be00*/  LDGSTS.E [R6+-0x3ef00], desc[UR4][R16.64], P1 ;  /* 0xc110000010067fae */ /* 0x0003e20008921844 */
[----:B------:R-:W-:-:S03]  /*4be10*/  IMAD.WIDE R30, R4, 0x4, R18 ;  /* 0x00000004041e7825 */ /* 0x000fc600078e0212 */
[----:B------:R-:W4:Y:S04]  /*4be20*/  LDL.LU.64 R18, [R1+0x2b8] ;  /* 0x0002b80001127983 */ /* 0x000f280000300a00 */
[----:B------:R1:W-:Y:S02]  /*4be30*/  LDGSTS.E [R9+-0x3eb00], desc[UR4][R30.64], P1 ;  /* 0xc15000001e097fae */ /* 0x0003e40008921844 */
[C---:B-1----:R-:W-:Y:S02]  /*4be40*/  IMAD.WIDE R26, R4.reuse, 0x4, R20 ;  /* 0x00000004041a7825 */ /* 0x042fe400078e0214 */
[----:B------:R-:W4:Y:S04]  /*4be50*/  LDL.LU.64 R20, [R1+0x298] ;  /* 0x0002980001147983 */ /* 0x000f280000300a00 */
[----:B------:R-:W-:Y:S04]  /*4be60*/  STL.64 [R1+0x2ae8], R30 ;  /* 0x002ae81e01007387 */ /* 0x000fe80000100a00 */
[----:B------:R1:W-:Y:S04]  /*4be70*/  STL.64 [R1+0x2b08], R26 ;  /* 0x002b081a01007387 */ /* 0x0003e80000100a00 */
[----:B------:R-:W-:Y:S01]  /*4be80*/  LDGSTS.E [R8+-0x3e700], desc[UR4][R26.64], P1 ;  /* 0xc19000001a087fae */ /* 0x000fe20008921844 */
[----:B------:R-:W-:-:S03]  /*4be90*/  IMAD.WIDE R16, R4, 0x4, R32 ;  /* 0x0000000404107825 */ /* 0x000fc600078e0220 */
[----:B------:R-:W4:Y:S04]  /*4bea0*/  LDL.LU.64 R32, [R1+0x278] ;  /* 0x0002780001207983 */ /* 0x000f280000300a00 */
[----:B------:R3:W-:Y:S04]  /*4beb0*/  STL.64 [R1+0x2b28], R16 ;  /* 0x002b281001007387 */ /* 0x0007e80000100a00 */
[----:B-1----:R-:W4:Y:S04]  /*4bec0*/  LDL.LU.64 R26, [R1+0x258] ;  /* 0x00025800011a7983 */ /* 0x002f280000300a00 */
[----:B------:R3:W-:Y:S01]  /*4bed0*/  LDGSTS.E [R6+-0x3e300], desc[UR4][R16.64], P1 ;  /* 0xc1d0000010067fae */ /* 0x0007e20008921844 */
[----:B------:R-:W-:-:S05]  /*4bee0*/  IMAD.WIDE R30, R4, 0x4, R24 ;  /* 0x00000004041e7825 */ /* 0x000fca00078e0218 */
[----:B------:R4:W-:Y:S04]  /*4bef0*/  STL.64 [R1+0x2b48], R30 ;  /* 0x002b481e01007387 */ /* 0x0009e80000100a00 */
[----:B------:R-:W4:Y:S04]  /*4bf00*/  LDL.LU.64 R24, [R1+0x238] ;  /* 0x0002380001187983 */ /* 0x000f280000300a00 */
[----:B------:R4:W-:Y:S01]  /*4bf10*/  LDGSTS.E [R8+-0x3df00], desc[UR4][R30.64], P1 ;  /* 0xc21000001e087fae */ /* 0x0009e20008921844 */
[----:B--2---:R-:W-:-:S05]  /*4bf20*/  IMAD.WIDE R22, R4, 0x4, R22 ;  /* 0x0000000404167825 */ /* 0x004fca00078e0216 */
[----:B------:R-:W-:Y:S01]  /*4bf30*/  LDGSTS.E [R9+-0x3db00], desc[UR4][R22.64], P1 ;  /* 0xc250000016097fae */ /* 0x000fe20008921844 */
[----:B---3--:R-:W-:-:S03]  /*4bf40*/  IMAD.WIDE R16, R4, 0x4, R28 ;  /* 0x0000000404107825 */ /* 0x008fc600078e021c */
[----:B------:R-:W2:Y:S04]  /*4bf50*/  LDL.LU.64 R28, [R1+0x218] ;  /* 0x00021800011c7983 */ /* 0x000ea80000300a00 */
[----:B------:R1:W-:Y:S04]  /*4bf60*/  STL.64 [R1+0x2b68], R22 ;  /* 0x002b681601007387 */ /* 0x0003e80000100a00 */
[----:B------:R3:W-:Y:S01]  /*4bf70*/  STL.64 [R1+0x2b88], R16 ;  /* 0x002b881001007387 */ /* 0x0007e20000100a00 */
[----:B----4-:R-:W-:-:S03]  /*4bf80*/  IMAD.WIDE R30, R4, 0x4, R236 ;  /* 0x00000004041e7825 */ /* 0x010fc600078e02ec */
[----:B------:R3:W-:Y:S04]  /*4bf90*/  LDGSTS.E [R6+-0x3d700], desc[UR4][R16.64], P1 ;  /* 0xc290000010067fae */ /* 0x0007e80008921844 */
[----:B-1----:R-:W4:Y:S04]  /*4bfa0*/  LDL.LU.64 R22, [R1+0x1f8] ;  /* 0x0001f80001167983 */ /* 0x002f280000300a00 */
[----:B------:R1:W-:Y:S01]  /*4bfb0*/  STL.64 [R1+0x2ba8], R30 ;  /* 0x002ba81e01007387 */ /* 0x0003e20000100a00 */
[----:B---3--:R-:W-:-:S03]  /*4bfc0*/  IMAD.WIDE R16, R4, 0x4, R244 ;  /* 0x0000000404107825 */ /* 0x008fc600078e02f4 */
[----:B------:R1:W-:Y:S04]  /*4bfd0*/  LDGSTS.E [R8+-0x3d300], desc[UR4][R30.64], P1 ;  /* 0xc2d000001e087fae */ /* 0x0003e80008921844 */
[----:B------:R-:W3:Y:S04]  /*4bfe0*/  LDL.LU.64 R236, [R1+0x1d8] ;  /* 0x0001d80001ec7983 */ /* 0x000ee80000300a00 */
[----:B------:R-:W-:Y:S01]  /*4bff0*/  STL.64 [R1+0x2bc8], R16 ;  /* 0x002bc81001007387 */ /* 0x000fe20000100a00 */
[----:B-1----:R-:W-:-:S03]  /*4c000*/  IMAD.WIDE R30, R4, 0x4, R18 ;  /* 0x00000004041e7825 */ /* 0x002fc600078e0212 */
[----:B------:R-:W3:Y:S04]  /*4c010*/  LDL.LU.64 R244, [R1+0x1b8] ;  /* 0x0001b80001f47983 */ /* 0x000ee80000300a00 */
[----:B------:R1:W-:Y:S01]  /*4c020*/  LDGSTS.E [R6+-0x3cf00], desc[UR4][R16.64], P1 ;  /* 0xc310000010067fae */ /* 0x0003e20008921844 */
[----:B------:R-:W-:-:S03]  /*4c030*/  IMAD.WIDE R18, R4, 0x4, R20 ;  /* 0x0000000404127825 */ /* 0x000fc600078e0214 */
[----:B------:R-:W-:Y:S04]  /*4c040*/  STL.64 [R1+0x2be8], R30 ;  /* 0x002be81e01007387 */ /* 0x000fe80000100a00 */
[----:B------:R-:W3:Y:S04]  /*4c050*/  LDL.LU.64 R20, [R1+0x198] ;  /* 0x0001980001147983 */ /* 0x000ee80000300a00 */
[----:B------:R-:W-:Y:S04]  /*4c060*/  LDGSTS.E [R9+-0x3cb00], desc[UR4][R30.64], P1 ;  /* 0xc35000001e097fae */ /* 0x000fe80008921844 */
[----:B------:R1:W-:Y:S04]  /*4c070*/  STL.64 [R1+0x2c08], R18 ;  /* 0x002c081201007387 */ /* 0x0003e80000100a00 */
[----:B------:R-:W-:Y:S04]  /*4c080*/  LDGSTS.E [R8+-0x3c700], desc[UR4][R18.64], P1 ;  /* 0xc390000012087fae */ /* 0x000fe80008921844 */
[----:B-1----:R-:W3:Y:S01]  /*4c090*/  LDL.LU.64 R18, [R1+0x178] ;  /* 0x0001780001127983 */ /* 0x002ee20000300a00 */
[----:B------:R-:W-:-:S04]  /*4c0a0*/  IMAD.WIDE R16, R4, 0x4, R32 ;  /* 0x0000000404107825 */ /* 0x000fc800078e0220 */
[C---:B------:R-:W-:Y:S01]  /*4c0b0*/  IMAD.WIDE R26, R4.reuse, 0x4, R26 ;  /* 0x00000004041a7825 */ /* 0x040fe200078e021a */
[----:B------:R2:W-:Y:S04]  /*4c0c0*/  STL.64 [R1+0x2c28], R16 ;  /* 0x002c281001007387 */ /* 0x0005e80000100a00 */
[----:B------:R1:W-:Y:S01]  /*4c0d0*/  STL.64 [R1+0x2c48], R26 ;  /* 0x002c481a01007387 */ /* 0x0003e20000100a00 */
[----:B------:R-:W-:-:S03]  /*4c0e0*/  IMAD.WIDE R24, R4, 0x4, R24 ;  /* 0x0000000404187825 */ /* 0x000fc600078e0218 */
[----:B------:R2:W-:Y:S04]  /*4c0f0*/  LDGSTS.E [R6+-0x3c300], desc[UR4][R16.64], P1 ;  /* 0xc3d0000010067fae */ /* 0x0005e80008921844 */
[----:B------:R-:W3:Y:S04]  /*4c100*/  LDL.LU.64 R32, [R1+0x158] ;  /* 0x0001580001207983 */ /* 0x000ee80000300a00 */
[----:B------:R-:W-:Y:S04]  /*4c110*/  STL.64 [R1+0x2ea8], R24 ;  /* 0x002ea81801007387 */ /* 0x000fe80000100a00 */
[----:B------:R-:W3:Y:S04]  /*4c120*/  LDL.LU.64 R30, [R1+0x138] ;  /* 0x00013800011e7983 */ /* 0x000ee80000300a00 */
[----:B------:R-:W3:Y:S04]  /*4c130*/  LDL.LU.64 R34, [R1+0x118] ;  /* 0x0001180001227983 */ /* 0x000ee80000300a00 */
[----:B------:R-:W-:Y:S04]  /*4c140*/  LDGSTS.E [R8+-0x3bf00], desc[UR4][R26.64], P1 ;  /* 0xc41000001a087fae */ /* 0x000fe80008921844 */
[----:B------:R-:W-:Y:S01]  /*4c150*/  LDGSTS.E [R9+-0x3bb00], desc[UR4][R24.64], P1 ;  /* 0xc450000018097fae */ /* 0x000fe20008921844 */
[----:B--2---:R-:W-:-:S05]  /*4c160*/  IMAD.WIDE R16, R4, 0x4, R28 ;  /* 0x0000000404107825 */ /* 0x004fca00078e021c */
[----:B------:R3:W-:Y:S04]  /*4c170*/  STL.64 [R1+0x2eb0], R16 ;  /* 0x002eb01001007387 */ /* 0x0007e80000100a00 */
[----:B-1----:R-:W2:Y:S04]  /*4c180*/  LDL.LU.64 R26, [R1+0xf8] ;  /* 0x0000f800011a7983 */ /* 0x002ea80000300a00 */
[----:B------:R3:W-:Y:S01]  /*4c190*/  LDGSTS.E [R6+-0x3b700], desc[UR4][R16.64], P1 ;  /* 0xc490000010067fae */ /* 0x0007e20008921844 */
[----:B----4-:R-:W-:-:S05]  /*4c1a0*/  IMAD.WIDE R22, R4, 0x4, R22 ;  /* 0x0000000404167825 */ /* 0x010fca00078e0216 */
[----:B------:R1:W-:Y:S04]  /*4c1b0*/  STL.64 [R1+0x2eb8], R22 ;  /* 0x002eb81601007387 */ /* 0x0003e80000100a00 */
[----:B------:R-:W4:Y:S01]  /*4c1c0*/  LDL.LU.64 R28, [R1+0xd8] ;  /* 0x0000d800011c7983 */ /* 0x000f220000300a00 */
[----:B---3--:R-:W-:-:S03]  /*4c1d0*/  IMAD.WIDE R16, R4, 0x4, R236 ;  /* 0x0000000404107825 */ /* 0x008fc600078e02ec */
[----:B------:R-:W-:Y:S04]  /*4c1e0*/  LDGSTS.E [R8+-0x3b300], desc[UR4][R22.64], P1 ;  /* 0xc4d0000016087fae */ /* 0x000fe80008921844 */
[----:B------:R-:W3:Y:S01]  /*4c1f0*/  LDL.LU.64 R24, [R1+0xb8] ;  /* 0x0000b80001187983 */ /* 0x000ee20000300a00 */
[----:B------:R-:W-:-:S03]  /*4c200*/  IMAD.WIDE R36, R4, 0x4, R244 ;  /* 0x0000000404247825 */ /* 0x000fc600078e02f4 */
[----:B------:R1:W-:Y:S04]  /*4c210*/  STL.64 [R1+0x2ec0], R16 ;  /* 0x002ec01001007387 */ /* 0x0003e80000100a00 */
[----:B------:R1:W-:Y:S04]  /*4c220*/  LDGSTS.E [R6+-0x3af00], desc[UR4][R16.64], P1 ;  /* 0xc510000010067fae */ /* 0x0003e80008921844 */
[----:B-1----:R-:W3:Y:S01]  /*4c230*/  LDL.LU.64 R22, [R1+0x98] ;  /* 0x0000980001167983 */ /* 0x002ee20000300a00 */
[----:B------:R-:W-:-:S03]  /*4c240*/  IMAD.WIDE R20, R4, 0x4, R20 ;  /* 0x0000000404147825 */ /* 0x000fc600078e0214 */
[----:B------:R-:W3:Y:S04]  /*4c250*/  LDL.LU.64 R236, [R1+0x78] ;  /* 0x0000780001ec7983 */ /* 0x000ee80000300a00 */
[----:B------:R-:W-:Y:S04]  /*4c260*/  STL.64 [R1+0x2ec8], R36 ;  /* 0x002ec82401007387 */ /* 0x000fe80000100a00 */
[----:B------:R1:W-:Y:S04]  /*4c270*/  STL.64 [R1+0x2ed0], R20 ;  /* 0x002ed01401007387 */ /* 0x0003e80000100a00 */
[----:B------:R-:W-:Y:S04]  /*4c280*/  LDGSTS.E [R9+-0x3ab00], desc[UR4][R36.64], P1 ;  /* 0xc550000024097fae */ /* 0x000fe80008921844 */
[----:B------:R-:W-:Y:S01]  /*4c290*/  LDGSTS.E [R8+-0x3a700], desc[UR4][R20.64], P1 ;  /* 0xc590000014087fae */ /* 0x000fe20008921844 */
[----:B------:R-:W-:-:S03]  /*4c2a0*/  IMAD.WIDE R16, R4, 0x4, R18 ;  /* 0x0000000404107825 */ /* 0x000fc600078e0212 */
[----:B------:R-:W3:Y:S04]  /*4c2b0*/  LDL.LU.64 R18, [R1+0x58] ;  /* 0x0000580001127983 */ /* 0x000ee80000300a00 */
[----:B------:R1:W-:Y:S04]  /*4c2c0*/  STL.64 [R1+0x2ed8], R16 ;  /* 0x002ed81001007387 */ /* 0x0003e80000100a00 */
[----:B-1----:R-:W3:Y:S04]  /*4c2d0*/  LDL.LU.64 R20, [R1+0x38] ;  /* 0x0000380001147983 */ /* 0x002ee80000300a00 */
[----:B------:R-:W3:Y:S04]  /*4c2e0*/  LDL.LU.64 R244, [R1+0x18] ;  /* 0x0000180001f47983 */ /* 0x000ee80000300a00 */
[----:B------:R1:W-:Y:S01]  /*4c2f0*/  LDGSTS.E [R6+-0x3a300], desc[UR4][R16.64], P1 ;  /* 0xc5d0000010067fae */ /* 0x0003e20008921844 */
[----:B------:R-:W-:-:S04]  /*4c300*/  IMAD.WIDE R32, R4, 0x4, R32 ;  /* 0x0000000404207825 */ /* 0x000fc800078e0220 */
[C---:B------:R-:W-:Y:S01]  /*4c310*/  IMAD.WIDE R30, R4.reuse, 0x4, R30 ;  /* 0x00000004041e7825 */ /* 0x040fe200078e021e */
[----:B------:R-:W-:Y:S03]  /*4c320*/  STL.64 [R1+0x2ee0], R32 ;  /* 0x002ee02001007387 */ /* 0x000fe60000100a00 */
[C---:B-1----:R-:W-:Y:S01]  /*4c330*/  IMAD.WIDE R16, R4.reuse, 0x4, R34 ;  /* 0x0000000404107825 */ /* 0x042fe200078e0222 */
[----:B------:R-:W-:Y:S04]  /*4c340*/  LDGSTS.E [R8+-0x39f00], desc[UR4][R32.64], P1 ;  /* 0xc610000020087fae */ /* 0x000fe80008921844 */
[----:B------:R-:W-:Y:S04]  /*4c350*/  STL.64 [R1+0x2ee8], R30 ;  /* 0x002ee81e01007387 */ /* 0x000fe80000100a00 */
[----:B------:R-:W-:Y:S04]  /*4c360*/  LDGSTS.E [R9+-0x39b00], desc[UR4][R30.64], P1 ;  /* 0xc65000001e097fae */ /* 0x000fe80008921844 */
[----:B------:R4:W-:Y:S04]  /*4c370*/  STL.64 [R1+0x2ef0], R16 ;  /* 0x002ef01001007387 */ /* 0x0009e80000100a00 */
[----:B------:R4:W-:Y:S01]  /*4c380*/  LDGSTS.E [R6+-0x39700], desc[UR4][R16.64], P1 ;  /* 0xc690000010067fae */ /* 0x0009e20008921844 */
[----:B--2---:R-:W-:-:S05]  /*4c390*/  IMAD.WIDE R26, R4, 0x4, R26 ;  /* 0x00000004041a7825 */ /* 0x004fca00078e021a */
[----:B------:R-:W-:Y:S04]  /*4c3a0*/  STL.64 [R1+0x2ef8], R26 ;  /* 0x002ef81a01007387 */ /* 0x000fe80000100a00 */
[----:B------:R-:W-:Y:S01]  /*4c3b0*/  LDGSTS.E [R8+-0x39300], desc[UR4][R26.64], P1 ;  /* 0xc6d000001a087fae */ /* 0x000fe20008921844 */
[----:B----4-:R-:W-:-:S05]  /*4c3c0*/  IMAD.WIDE R16, R4, 0x4, R28 ;  /* 0x0000000404107825 */ /* 0x010fca00078e021c */
[----:B------:R1:W-:Y:S01]  /*4c3d0*/  STL.64 [R1+0x2f00], R16 ;  /* 0x002f001001007387 */ /* 0x0003e20000100a00 */
[----:B---3--:R-:W-:-:S03]  /*4c3e0*/  IMAD.WIDE R24, R4, 0x4, R24 ;  /* 0x0000000404187825 */ /* 0x008fc600078e0218 */
[----:B------:R1:W-:Y:S04]  /*4c3f0*/  LDGSTS.E [R6+-0x38f00], desc[UR4][R16.64], P1 ;  /* 0xc710000010067fae */ /* 0x0003e80008921844 */
[----:B------:R-:W-:Y:S04]  /*4c400*/  STL.64 [R1+0x2f08], R24 ;  /* 0x002f081801007387 */ /* 0x000fe80000100a00 */
[----:B------:R-:W-:Y:S01]  /*4c410*/  LDGSTS.E [R9+-0x38b00], desc[UR4][R24.64], P1 ;  /* 0xc750000018097fae */ /* 0x000fe20008921844 */
[----:B------:R-:W-:-:S04]  /*4c420*/  IMAD.WIDE R22, R4, 0x4, R22 ;  /* 0x0000000404167825 */ /* 0x000fc800078e0216 */
[C---:B-1----:R-:W-:Y:S01]  /*4c430*/  IMAD.WIDE R16, R4.reuse, 0x4, R236 ;  /* 0x0000000404107825 */ /* 0x042fe200078e02ec */
[----:B------:R-:W-:Y:S04]  /*4c440*/  STL.64 [R1+0x2f10], R22 ;  /* 0x002f101601007387 */ /* 0x000fe80000100a00 */
[----:B------:R-:W-:Y:S04]  /*4c450*/  LDGSTS.E [R8+-0x38700], desc[UR4][R22.64], P1 ;  /* 0xc790000016087fae */ /* 0x000fe80008921844 */
[----:B------:R1:W-:Y:S04]  /*4c460*/  STL.64 [R1+0x2f18], R16 ;  /* 0x002f181001007387 */ /* 0x0003e80000100a00 */
[----:B------:R1:W-:Y:S01]  /*4c470*/  LDGSTS.E [R6+-0x38300], desc[UR4][R16.64], P1 ;  /* 0xc7d0000010067fae */ /* 0x0003e20008921844 */
[----:B------:R-:W-:-:S04]  /*4c480*/  IMAD.WIDE R18, R4, 0x4, R18 ;  /* 0x0000000404127825 */ /* 0x000fc800078e0212 */
[C---:B------:R-:W-:Y:S01]  /*4c490*/  IMAD.WIDE R20, R4.reuse, 0x4, R20 ;  /* 0x0000000404147825 */ /* 0x040fe200078e0214 */
[----:B------:R2:W-:Y:S03]  /*4c4a0*/  STL.64 [R1+0x2f20], R18 ;  /* 0x002f201201007387 */ /* 0x0005e60000100a00 */
[C---:B-1----:R-:W-:Y:S01]  /*4c4b0*/  IMAD.WIDE R16, R4.reuse, 0x4, R244 ;  /* 0x0000000404107825 */ /* 0x042fe200078e02f4 */
[----:B------:R2:W-:Y:S04]  /*4c4c0*/  LDGSTS.E [R8+-0x2ff00], desc[UR4][R18.64], P1 ;  /* 0xd010000012087fae */ /* 0x0005e80008921844 */
[----:B------:R1:W-:Y:S04]  /*4c4d0*/  STL.64 [R1+0x2f28], R20 ;  /* 0x002f281401007387 */ /* 0x0003e80000100a00 */
[----:B------:R1:W-:Y:S01]  /*4c4e0*/  LDGSTS.E [R9+-0x2fb00], desc[UR4][R20.64], P1 ;  /* 0xd050000014097fae */ /* 0x0003e20008921844 */
[----:B--2---:R-:W-:-:S03]  /*4c4f0*/  IMAD.WIDE R18, R4, 0x4, R250 ;  /* 0x0000000404127825 */ /* 0x004fc600078e02fa */
[----:B------:R2:W-:Y:S04]  /*4c500*/  STL.64 [R1+0x2f30], R16 ;  /* 0x002f301001007387 */ /* 0x0005e80000100a00 */
[----:B------:R2:W-:Y:S01]  /*4c510*/  LDGSTS.E [R6+-0x2f700], desc[UR4][R16.64], P1 ;  /* 0xd090000010067fae */ /* 0x0005e20008921844 */
[----:B-1----:R-:W-:-:S03]  /*4c520*/  IMAD.WIDE R20, R4, 0x4, R234 ;  /* 0x0000000404147825 */ /* 0x002fc600078e02ea */
[----:B------:R1:W-:Y:S04]  /*4c530*/  STL.64 [R1+0x2f38], R18 ;  /* 0x002f381201007387 */ /* 0x0003e80000100a00 */
[----:B------:R1:W-:Y:S01]  /*4c540*/  LDGSTS.E [R8+-0x2f300], desc[UR4][R18.64], P1 ;  /* 0xd0d0000012087fae */ /* 0x0003e20008921844 */
[----:B--2---:R-:W-:-:S05]  /*4c550*/  IMAD.WIDE R16, R4, 0x4, R242 ;  /* 0x0000000404107825 */ /* 0x004fca00078e02f2 */
[----:B------:R2:W-:Y:S01]  /*4c560*/  STL.64 [R1+0x2f40], R16 ;  /* 0x002f401001007387 */ /* 0x0005e20000100a00 */
[----:B-1----:R-:W-:-:S03]  /*4c570*/  IMAD.WIDE R18, R4, 0x4, R74 ;  /* 0x0000000404127825 */ /* 0x002fc600078e024a */
        /* <DEDUP_REMOVED lines=53> */
[----:B------:R2:W-:Y:S04]  /*4c8d0*/  LDGSTS.E [R8+-0x2a700], desc[UR4][R18.64], P1 ;  /* 0xd590000012087fae */ /* 0x0005e80008921844 */
[----:B------:R3:W-:Y:S01]  /*4c8e0*/  STL.64 [R1+0x2fd8], R16 ;  /* 0x002fd81001007387 */ /* 0x0007e20000100a00 */
[----:B-1----:R-:W-:-:S03]  /*4c8f0*/  IMAD.WIDE R20, R4, 0x4, R112 ;  /* 0x0000000404147825 */ /* 0x002fc600078e0270 */
[----:B------:R-:W4:Y:S01]  /*4c900*/  LDL.LU.64 R24, [R1+0x450] ;  /* 0x0004500001187983 */ /* 0x000f220000300a00 */
[----:B--2---:R-:W-:-:S03]  /*4c910*/  IMAD.WIDE R18, R4, 0x4, R110 ;  /* 0x0000000404127825 */ /* 0x004fc600078e026e */
[----:B------:R3:W-:Y:S04]  /*4c920*/  LDGSTS.E [R6+-0x2a300], desc[UR4][R16.64], P1 ;  /* 0xd5d0000010067fae */ /* 0x0007e80008921844 */
[----:B------:R-:W2:Y:S04]  /*4c930*/  LDL.LU.64 R236, [R1+0x430] ;  /* 0x0004300001ec7983 */ /* 0x000ea80000300a00 */
[----:B------:R1:W-:Y:S01]  /*4c940*/  STL.64 [R1+0x2fe0], R18 ;  /* 0x002fe01201007387 */ /* 0x0003e20000100a00 */
[----:B---3--:R-:W-:-:S03]  /*4c950*/  IMAD.WIDE R16, R4, 0x4, R114 ;  /* 0x0000000404107825 */ /* 0x008fc600078e0272 */
[----:B------:R1:W-:Y:S04]  /*4c960*/  LDGSTS.E [R8+-0x29f00], desc[UR4][R18.64], P1 ;  /* 0xd610000012087fae */ /* 0x0003e80008921844 */
[----:B------:R-:W3:Y:S04]  /*4c970*/  LDL.LU.64 R22, [R1+0x410] ;  /* 0x0004100001167983 */ /* 0x000ee80000300a00 */
[----:B------:R-:W2:Y:S01]  /*4c980*/  LDL.LU.64 R244, [R1+0x3f0] ;  /* 0x0003f00001f47983 */ /* 0x000ea20000300a00 */
[----:B-1----:R-:W-:-:S03]  /*4c990*/  IMAD.WIDE R18, R4, 0x4, R116 ;  /* 0x0000000404127825 */ /* 0x002fc600078e0274 */
[----:B------:R-:W-:Y:S04]  /*4c9a0*/  STL.64 [R1+0x2fe8], R20 ;  /* 0x002fe81401007387 */ /* 0x000fe80000100a00 */
[----:B------:R-:W-:Y:S04]  /*4c9b0*/  STL.64 [R1+0x2ff0], R16 ;  /* 0x002ff01001007387 */ /* 0x000fe80000100a00 */
[----:B------:R-:W-:Y:S04]  /*4c9c0*/  LDGSTS.E [R9+-0x29b00], desc[UR4][R20.64], P1 ;  /* 0xd650000014097fae */ /* 0x000fe80008921844 */
[----:B------:R1:W-:Y:S04]  /*4c9d0*/  LDGSTS.E [R6+-0x29700], desc[UR4][R16.64], P1 ;  /* 0xd690000010067fae */ /* 0x0003e80008921844 */
[----:B------:R-:W2:Y:S04]  /*4c9e0*/  LDL.LU.64 R26, [R1+0x3d0] ;  /* 0x0003d000011a7983 */ /* 0x000ea80000300a00 */
[----:B------:R1:W-:Y:S04]  /*4c9f0*/  STL.64 [R1+0x2ff8], R18 ;  /* 0x002ff81201007387 */ /* 0x0003e80000100a00 */
[----:B------:R-:W-:Y:S04]  /*4ca00*/  LDGSTS.E [R8+-0x29300], desc[UR4][R18.64], P1 ;  /* 0xd6d0000012087fae */ /* 0x000fe80008921844 */
[----:B-1----:R-:W2:Y:S04]  /*4ca10*/  LDL.LU.64 R18, [R1+0x3b0] ;  /* 0x0003b00001127983 */ /* 0x002ea80000300a00 */
[----:B------:R-:W2:Y:S01]  /*4ca20*/  LDL.LU.64 R20, [R1+0x390] ;  /* 0x0003900001147983 */ /* 0x000ea20000300a00 */
[----:B------:R-:W-:-:S04]  /*4ca30*/  IMAD.WIDE R16, R4, 0x4, R118 ;  /* 0x0000000404107825 */ /* 0x000fc800078e0276 */
[C---:B------:R-:W-:Y:S01]  /*4ca40*/  IMAD.WIDE R30, R4.reuse, 0x4, R120 ;  /* 0x00000004041e7825 */ /* 0x040fe200078e0278 */
[----:B------:R1:W-:Y:S03]  /*4ca50*/  STL.64 [R1+0x3000], R16 ;  /* 0x0030001001007387 */ /* 0x0003e60000100a00 */
[C---:B------:R-:W-:Y:S01]  /*4ca60*/  IMAD.WIDE R28, R4.reuse, 0x4, R122 ;  /* 0x00000004041c7825 */ /* 0x040fe200078e027a */
[----:B------:R1:W-:Y:S04]  /*4ca70*/  LDGSTS.E [R6+-0x28f00], desc[UR4][R16.64], P1 ;  /* 0xd710000010067fae */ /* 0x0003e80008921844 */
[----:B------:R-:W-:Y:S04]  /*4ca80*/  STL.64 [R1+0x3008], R30 ;  /* 0x0030081e01007387 */ /* 0x000fe80000100a00 */
[----:B------:R1:W-:Y:S02]  /*4ca90*/  STL.64 [R1+0x3010], R28 ;  /* 0x0030101c01007387 */ /* 0x0003e40000100a00 */
[----:B-1----:R-:W-:-:S02]  /*4caa0*/  IMAD.WIDE R16, R4, 0x4, R124 ;  /* 0x0000000404107825 */ /* 0x002fc400078e027c */
[----:B------:R1:W-:Y:S04]  /*4cab0*/  LDGSTS.E [R9+-0x28b00], desc[UR4][R30.64], P1 ;  /* 0xd75000001e097fae */ /* 0x0003e80008921844 */
[----:B------:R-:W2:Y:S04]  /*4cac0*/  LDL.LU.64 R36, [R1+0x370] ;  /* 0x0003700001247983 */ /* 0x000ea80000300a00 */
[----:B------:R1:W-:Y:S04]  /*4cad0*/  LDGSTS.E [R8+-0x28700], desc[UR4][R28.64], P1 ;  /* 0xd79000001c087fae */ /* 0x0003e80008921844 */
[----:B------:R1:W-:Y:S01]  /*4cae0*/  STL.64 [R1+0x3018], R16 ;  /* 0x0030181001007387 */ /* 0x0003e20000100a00 */
[----:B------:R-:W-:-:S03]  /*4caf0*/  VIADD R5, R3, 0x200000 ;  /* 0x0020000003057836 */ /* 0x000fc60000000000 */
[----:B------:R1:W-:Y:S04]  /*4cb00*/  LDGSTS.E [R6+-0x28300], desc[UR4][R16.64], P1 ;  /* 0xd7d0000010067fae */ /* 0x0003e80008921844 */
[----:B------:R-:W2:Y:S01]  /*4cb10*/  LDL.LU.64 R28, [R1+0x350] ;  /* 0x00035000011c7983 */ /* 0x000ea20000300a00 */
[----:B----4-:R-:W-:-:S03]  /*4cb20*/  IMAD.WIDE R234, R4, 0x4, R24 ;  /* 0x0000000404ea7825 */ /* 0x010fc600078e0218 */
[----:B------:R-:W4:Y:S04]  /*4cb30*/  LDL.LU.64 R24, [R1+0x330] ;  /* 0x0003300001187983 */ /* 0x000f280000300a00 */
[----:B------:R-:W4:Y:S01]  /*4cb40*/  LDL.LU.64 R32, [R1+0x310] ;  /* 0x0003100001207983 */ /* 0x000f220000300a00 */
[----:B---3--:R-:W-:-:S03]  /*4cb50*/  IMAD.WIDE R242, R4, 0x4, R22 ;  /* 0x0000000404f27825 */ /* 0x008fc600078e0216 */
[----:B------:R-:W-:Y:S04]  /*4cb60*/  LDGSTS.E [R5+-0x3fe00], desc[UR4][R234.64], P1 ;  /* 0xc0200000ea057fae */ /* 0x000fe80008921844 */
[----:B------:R-:W3:Y:S01]  /*4cb70*/  LDL.LU.64 R22, [R1+0x2f0] ;  /* 0x0002f00001167983 */ /* 0x000ee20000300a00 */
[----:B--2---:R-:W-:-:S03]  /*4cb80*/  IMAD.WIDE R250, R4, 0x4, R26 ;  /* 0x0000000404fa7825 */ /* 0x004fc600078e021a */
[----:B------:R-:W2:Y:S01]  /*4cb90*/  LDL.LU.64 R26, [R1+0x2d0] ;  /* 0x0002d000011a7983 */ /* 0x000ea20000300a00 */
[----:B------:R-:W-:-:S03]  /*4cba0*/  IMAD.WIDE R34, R4, 0x4, R18 ;  /* 0x0000000404227825 */ /* 0x000fc600078e0212 */
[----:B------:R-:W2:Y:S01]  /*4cbb0*/  LDL.LU.64 R18, [R1+0x2b0] ;  /* 0x0002b00001127983 */ /* 0x000ea20000300a00 */
[----:B-1----:R-:W-:-:S03]  /*4cbc0*/  IMAD.WIDE R30, R4, 0x4, R20 ;  /* 0x00000004041e7825 */ /* 0x002fc600078e0214 */
[----:B------:R-:W2:Y:S01]  /*4cbd0*/  LDL.LU.64 R20, [R1+0x290] ;  /* 0x0002900001147983 */ /* 0x000ea20000300a00 */
[----:B------:R-:W-:Y:S02]  /*4cbe0*/  VIADD R8, R3, 0x200000 ;  /* 0x0020000003087836 */ /* 0x000fe40000000000 */
[----:B------:R-:W-:-:S04]  /*4cbf0*/  IMAD.WIDE R236, R4, 0x4, R236 ;  /* 0x0000000404ec7825 */ /* 0x000fc800078e02ec */
[----:B------:R-:W-:Y:S01]  /*4cc00*/  VIADD R6, R3, 0x200000 ;  /* 0x0020000003067836 */ /* 0x000fe20000000000 */
[----:B------:R-:W-:Y:S01]  /*4cc10*/  LDGSTS.E [R8+-0x3fa00], desc[UR4][R236.64], P1 ;  /* 0xc0600000ec087fae */ /* 0x000fe20008921844 */
[----:B------:R-:W-:-:S03]  /*4cc20*/  IMAD.WIDE R244, R4, 0x4, R244 ;  /* 0x0000000404f47825 */ /* 0x000fc600078e02f4 */
[----:B------:R-:W-:Y:S04]  /*4cc30*/  LDGSTS.E [R6+-0x3f600], desc[UR4][R242.64], P1 ;  /* 0xc0a00000f2067fae */ /* 0x000fe80008921844 */
[----:B------:R-:W-:Y:S04]  /*4cc40*/  LDGSTS.E [R5+-0x3f200], desc[UR4][R244.64], P1 ;  /* 0xc0e00000f4057fae */ /* 0x000fe80008921844 */
[----:B------:R-:W-:Y:S01]  /*4cc50*/  LDGSTS.E [R6+-0x3ee00], desc[UR4][R250.64], P1 ;  /* 0xc1200000fa067fae */ /* 0x000fe20008921844 */
[----:B------:R-:W-:-:S03]  /*4cc60*/  IMAD.WIDE R16, R4, 0x4, R36 ;  /* 0x0000000404107825 */ /* 0x000fc600078e0224 */
[----:B------:R1:W-:Y:S04]  /*4cc70*/  STL.64 [R1+0x2200], R34 ;  /* 0x0022002201007387 */ /* 0x0003e80000100a00 */
[----:B------:R1:W-:Y:S04]  /*4cc80*/  LDGSTS.E [R8+-0x3ea00], desc[UR4][R34.64], P1 ;  /* 0xc160000022087fae */ /* 0x0003e80008921844 */
[----:B------:R1:W-:Y:S04]  /*4cc90*/  STL.64 [R1+0x2208], R30 ;  /* 0x0022081e01007387 */ /* 0x0003e80000100a00 */
[----:B------:R-:W2:Y:S01]  /*4cca0*/  LDL.LU.64 R36, [R1+0x270] ;  /* 0x0002700001247983 */ /* 0x000ea20000300a00 */
[----:B-1----:R-:W-:-:S03]  /*4ccb0*/  IMAD.WIDE R34, R4, 0x4, R28 ;  /* 0x0000000404227825 */ /* 0x002fc600078e021c */
[----:B------:R-:W-:Y:S04]  /*4ccc0*/  LDGSTS.E [R5+-0x3e600], desc[UR4][R30.64], P1 ;  /* 0xc1a000001e057fae */ /* 0x000fe80008921844 */
[----:B------:R1:W-:Y:S04]  /*4ccd0*/  STL.64 [R1+0x2210], R16 ;  /* 0x0022101001007387 */ /* 0x0003e80000100a00 */
[----:B------:R1:W-:Y:S04]  /*4cce0*/  LDGSTS.E [R6+-0x3e200], desc[UR4][R16.64], P1 ;  /* 0xc1e0000010067fae */ /* 0x0003e80008921844 */
[----:B------:R-:W2:Y:S04]  /*4ccf0*/  LDL.LU.64 R30, [R1+0x250] ;  /* 0x00025000011e7983 */ /* 0x000ea80000300a00 */
[----:B------:R-:W-:Y:S04]  /*4cd00*/  STL.64 [R1+0x2218], R34 ;  /* 0x0022182201007387 */ /* 0x000fe80000100a00 */
[----:B------:R-:W2:Y:S04]  /*4cd10*/  LDL.LU.64 R28, [R1+0x230] ;  /* 0x00023000011c7983 */ /* 0x000ea80000300a00 */
[----:B------:R-:W-:Y:S01]  /*4cd20*/  LDGSTS.E [R5+-0x3de00], desc[UR4][R34.64], P1 ;  /* 0xc220000022057fae */ /* 0x000fe20008921844 */
[----:B----4-:R-:W-:-:S04]  /*4cd30*/  IMAD.WIDE R24, R4, 0x4, R24 ;  /* 0x0000000404187825 */ /* 0x010fc800078e0218 */
[C---:B-1----:R-:W-:Y:S01]  /*4cd40*/  IMAD.WIDE R16, R4.reuse, 0x4, R32 ;  /* 0x0000000404107825 */ /* 0x042fe200078e0220 */
[----:B------:R-:W-:Y:S04]  /*4cd50*/  LDGSTS.E [R8+-0x3da00], desc[UR4][R24.64], P1 ;  /* 0xc260000018087fae */ /* 0x000fe80008921844 */
[----:B------:R-:W4:Y:S04]  /*4cd60*/  LDL.LU.64 R32, [R1+0x210] ;  /* 0x0002100001207983 */ /* 0x000f280000300a00 */
[----:B------:R1:W-:Y:S04]  /*4cd70*/  STL.64 [R1+0x2220], R24 ;  /* 0x0022201801007387 */ /* 0x0003e80000100a00 */
[----:B------:R2:W-:Y:S04]  /*4cd80*/  STL.64 [R1+0x2228], R16 ;  /* 0x0022281001007387 */ /* 0x0005e80000100a00 */
[----:B------:R2:W-:Y:S01]  /*4cd90*/  LDGSTS.E [R6+-0x3d600], desc[UR4][R16.64], P1 ;  /* 0xc2a0000010067fae */ /* 0x0005e20008921844 */
[----:B---3--:R-:W-:-:S03]  /*4cda0*/  IMAD.WIDE R22, R4, 0x4, R22 ;  /* 0x0000000404167825 */ /* 0x008fc600078e0216 */
[----:B-1----:R-:W3:Y:S04]  /*4cdb0*/  LDL.LU.64 R24, [R1+0x1f0] ;  /* 0x0001f00001187983 */ /* 0x002ee80000300a00 */
[----:B------:R1:W-:Y:S04]  /*4cdc0*/  STL.64 [R1+0x2230], R22 ;  /* 0x0022301601007387 */ /* 0x0003e80000100a00 */
[----:B------:R-:W-:Y:S01]  /*4cdd0*/  LDGSTS.E [R5+-0x3d200], desc[UR4][R22.64], P1 ;  /* 0xc2e0000016057fae */ /* 0x000fe20008921844 */
[----:B--2---:R-:W-:-:S03]  /*4cde0*/  IMAD.WIDE R16, R4, 0x4, R26 ;  /* 0x0000000404107825 */ /* 0x004fc600078e021a */
[----:B------:R-:W2:Y:S04]  /*4cdf0*/  LDL.LU.64 R26, [R1+0x1d0] ;  /* 0x0001d000011a7983 */ /* 0x000ea80000300a00 */
[----:B------:R-:W-:Y:S04]  /*4ce00*/  STL.64 [R1+0x2238], R16 ;  /* 0x0022381001007387 */ /* 0x000fe80000100a00 */
[----:B-1----:R-:W2:Y:S04]  /*4ce10*/  LDL.LU.64 R22, [R1+0x1b0] ;  /* 0x0001b00001167983 */ /* 0x002ea80000300a00 */
[----:B------:R1:W-:Y:S01]  /*4ce20*/  LDGSTS.E [R6+-0x3ce00], desc[UR4][R16.64], P1 ;  /* 0xc320000010067fae */ /* 0x0003e20008921844 */
[----:B------:R-:W-:-:S04]  /*4ce30*/  IMAD.WIDE R34, R4, 0x4, R18 ;  /* 0x0000000404227825 */ /* 0x000fc800078e0212 */
[C---:B------:R-:W-:Y:S01]  /*4ce40*/  IMAD.WIDE R18, R4.reuse, 0x4, R20 ;  /* 0x0000000404127825 */ /* 0x040fe200078e0214 */
[----:B------:R-:W-:Y:S04]  /*4ce50*/  STL.64 [R1+0x2bf0], R34 ;  /* 0x002bf02201007387 */ /* 0x000fe80000100a00 */
[----:B------:R-:W2:Y:S04]  /*4ce60*/  LDL.LU.64 R20, [R1+0x190] ;  /* 0x0001900001147983 */ /* 0x000ea80000300a00 */
[----:B------:R-:W-:Y:S04]  /*4ce70*/  LDGSTS.E [R5+-0x3ca00], desc[UR4][R34.64], P1 ;  /* 0xc360000022057fae */ /* 0x000fe80008921844 */
[----:B------:R1:W-:Y:S04]  /*4ce80*/  STL.64 [R1+0x2c10], R18 ;  /* 0x002c101201007387 */ /* 0x0003e80000100a00 */
[----:B------:R-:W-:Y:S04]  /*4ce90*/  LDGSTS.E [R8+-0x3c600], desc[UR4][R18.64], P1 ;  /* 0xc3a0000012087fae */ /* 0x000fe80008921844 */
[----:B-1----:R-:W2:Y:S01]  /*4cea0*/  LDL.LU.64 R18, [R1+0x170] ;  /* 0x0001700001127983 */ /* 0x002ea20000300a00 */
[----:B------:R-:W-:-:S05]  /*4ceb0*/  IMAD.WIDE R16, R4, 0x4, R36 ;  /* 0x0000000404107825 */ /* 0x000fca00078e0224 */
[----:B------:R4:W-:Y:S04]  /*4cec0*/  STL.64 [R1+0x2c30], R16 ;  /* 0x002c301001007387 */ /* 0x0009e80000100a00 */
[----:B------:R4:W-:Y:S01]  /*4ced0*/  LDGSTS.E [R6+-0x3c200], desc[UR4][R16.64], P1 ;  /* 0xc3e0000010067fae */ /* 0x0009e20008921844 */
[----:B------:R-:W-:-:S05]  /*4cee0*/  IMAD.WIDE R30, R4, 0x4, R30 ;  /* 0x00000004041e7825 */ /* 0x000fca00078e021e */
[----:B------:R1:W-:Y:S01]  /*4cef0*/  STL.64 [R1+0x2d28], R30 ;  /* 0x002d281e01007387 */ /* 0x0003e20000100a00 */
[----:B------:R-:W-:-:S03]  /*4cf00*/  IMAD.WIDE R28, R4, 0x4, R28 ;  /* 0x00000004041c7825 */ /* 0x000fc600078e021c */
[----:B------:R-:W2:Y:S04]  /*4cf10*/  LDL.LU.64 R36, [R1+0x150] ;  /* 0x0001500001247983 */ /* 0x000ea80000300a00 */
[----:B------:R-:W-:Y:S04]  /*4cf20*/  STL.64 [R1+0x2d30], R28 ;  /* 0x002d301c01007387 */ /* 0x000fe80000100a00 */
[----:B------:R-:W2:Y:S04]  /*4cf30*/  LDL.LU.64 R34, [R1+0x130] ;  /* 0x0001300001227983 */ /* 0x000ea80000300a00 */
[----:B------:R-:W2:Y:S04]  /*4cf40*/  LDL.LU.64 R38, [R1+0x110] ;  /* 0x0001100001267983 */ /* 0x000ea80000300a00 */
[----:B------:R-:W-:Y:S04]  /*4cf50*/  LDGSTS.E [R5+-0x3be00], desc[UR4][R30.64], P1 ;  /* 0xc42000001e057fae */ /* 0x000fe80008921844 */
[----:B------:R-:W-:Y:S01]  /*4cf60*/  LDGSTS.E [R6+-0x3ba00], desc[UR4][R28.64], P1 ;  /* 0xc46000001c067fae */ /* 0x000fe20008921844 */
[----:B----4-:R-:W-:-:S05]  /*4cf70*/  IMAD.WIDE R16, R4, 0x4, R32 ;  /* 0x0000000404107825 */ /* 0x010fca00078e0220 */
[----:B------:R2:W-:Y:S04]  /*4cf80*/  STL.64 [R1+0x2d38], R16 ;  /* 0x002d381001007387 */ /* 0x0005e80000100a00 */
[----:B-1----:R-:W4:Y:S04]  /*4cf90*/  LDL.LU.64 R30, [R1+0xf0] ;  /* 0x0000f000011e7983 */ /* 0x002f280000300a00 */
[----:B------:R2:W-:Y:S01]  /*4cfa0*/  LDGSTS.E [R8+-0x3b600], desc[UR4][R16.64], P1 ;  /* 0xc4a0000010087fae */ /* 0x0005e20008921844 */
[----:B---3--:R-:W-:-:S05]  /*4cfb0*/  IMAD.WIDE R24, R4, 0x4, R24 ;  /* 0x0000000404187825 */ /* 0x008fca00078e0218 */
[----:B------:R1:W-:Y:S04]  /*4cfc0*/  STL.64 [R1+0x2d40], R24 ;  /* 0x002d401801007387 */ /* 0x0003e80000100a00 */
[----:B------:R-:W3:Y:S04]  /*4cfd0*/  LDL.LU.64 R32, [R1+0xd0] ;  /* 0x0000d00001207983 */ /* 0x000ee80000300a00 */
[----:B------:R-:W-:Y:S01]  /*4cfe0*/  LDGSTS.E [R5+-0x3b200], desc[UR4][R24.64], P1 ;  /* 0xc4e0000018057fae */ /* 0x000fe20008921844 */
[----:B--2---:R-:W-:-:S03]  /*4cff0*/  IMAD.WIDE R16, R4, 0x4, R26 ;  /* 0x0000000404107825 */ /* 0x004fc600078e021a */
[----:B------:R-:W2:Y:S04]  /*4d000*/  LDL.LU.64 R26, [R1+0xb0] ;  /* 0x0000b000011a7983 */ /* 0x000ea80000300a00 */
[----:B------:R1:W-:Y:S01]  /*4d010*/  STL.64 [R1+0x2d48], R16 ;  /* 0x002d481001007387 */ /* 0x0003e20000100a00 */
[----:B------:R-:W-:-:S03]  /*4d020*/  IMAD.WIDE R22, R4, 0x4, R22 ;  /* 0x0000000404167825 */ /* 0x000fc600078e0216 */
[----:B------:R1:W-:Y:S04]  /*4d030*/  LDGSTS.E [R6+-0x3ae00], desc[UR4][R16.64], P1 ;  /* 0xc520000010067fae */ /* 0x0003e80008921844 */
[----:B-1----:R-:W2:Y:S04]  /*4d040*/  LDL.LU.64 R24, [R1+0x90] ;  /* 0x0000900001187983 */ /* 0x002ea80000300a00 */
[----:B------:R-:W2:Y:S04]  /*4d050*/  LDL.LU.64 R28, [R1+0x70] ;  /* 0x00007000011c7983 */ /* 0x000ea80000300a00 */
[----:B------:R-:W-:Y:S04]  /*4d060*/  STL.64 [R1+0x2d50], R22 ;  /* 0x002d501601007387 */ /* 0x000fe80000100a00 */
[----:B------:R-:W-:Y:S01]  /*4d070*/  LDGSTS.E [R5+-0x3aa00], desc[UR4][R22.64], P1 ;  /* 0xc560000016057fae */ /* 0x000fe20008921844 */
[----:B------:R-:W-:-:S05]  /*4d080*/  IMAD.WIDE R20, R4, 0x4, R20 ;  /* 0x0000000404147825 */ /* 0x000fca00078e0214 */
[----:B------:R1:W-:Y:S04]  /*4d090*/  STL.64 [R1+0x2d58], R20 ;  /* 0x002d581401007387 */ /* 0x0003e80000100a00 */
[----:B------:R-:W-:Y:S01]  /*4d0a0*/  LDGSTS.E [R8+-0x3a600], desc[UR4][R20.64], P1 ;  /* 0xc5a0000014087fae */ /* 0x000fe20008921844 */
[----:B------:R-:W-:-:S03]  /*4d0b0*/  IMAD.WIDE R16, R4, 0x4, R18 ;  /* 0x0000000404107825 */ /* 0x000fc600078e0212 */
[----:B------:R-:W2:Y:S04]  /*4d0c0*/  LDL.LU.64 R18, [R1+0x50] ;  /* 0x0000500001127983 */ /* 0x000ea80000300a00 */
[----:B------:R1:W-:Y:S04]  /*4d0d0*/  STL.64 [R1+0x2d60], R16 ;  /* 0x002d601001007387 */ /* 0x0003e80000100a00 */
[----:B-1----:R-:W2:Y:S04]  /*4d0e0*/  LDL.LU.64 R20, [R1+0x30] ;  /* 0x0000300001147983 */ /* 0x002ea80000300a00 */
[----:B------:R-:W2:Y:S04]  /*4d0f0*/  LDL.LU.64 R22, [R1+0x10] ;  /* 0x0000100001167983 */ /* 0x000ea80000300a00 */
        /* <DEDUP_REMOVED lines=10> */
[----:B----4-:R-:W-:-:S05]  /*4d1a0*/  IMAD.WIDE R30, R4, 0x4, R30 ;  /* 0x00000004041e7825 */ /* 0x010fca00078e021e */
[----:B------:R-:W-:Y:S04]  /*4d1b0*/  STL.64 [R1+0x2d80], R30 ;  /* 0x002d801e01007387 */ /* 0x000fe80000100a00 */
[----:B------:R-:W-:Y:S01]  /*4d1c0*/  LDGSTS.E [R5+-0x39200], desc[UR4][R30.64], P1 ;  /* 0xc6e000001e057fae */ /* 0x000fe20008921844 */
[----:B---3--:R-:W-:-:S05]  /*4d1d0*/  IMAD.WIDE R16, R4, 0x4, R32 ;  /* 0x0000000404107825 */ /* 0x008fca00078e0220 */
[----:B------:R1:W-:Y:S04]  /*4d1e0*/  STL.64 [R1+0x2d88], R16 ;  /* 0x002d881001007387 */ /* 0x0003e80000100a00 */
[----:B------:R1:W-:Y:S01]  /*4d1f0*/  LDGSTS.E [R6+-0x38e00], desc[UR4][R16.64], P1 ;  /* 0xc720000010067fae */ /* 0x0003e20008921844 */
[----:B--2---:R-:W-:-:S05]  /*4d200*/  IMAD.WIDE R26, R4, 0x4, R26 ;  /* 0x00000004041a7825 */ /* 0x004fca00078e021a */
        /* <DEDUP_REMOVED lines=74> */
[----:B------:R-:W-:Y:S01]  /*4d6b0*/  STL.64 [R1+0x2e58], R18 ;  /* 0x002e581201007387 */ /* 0x000fe20000100a00 */
[----:B--2---:R-:W-:-:S03]  /*4d6c0*/  IMAD.WIDE R16, R4, 0x4, R160 ;  /* 0x0000000404107825 */ /* 0x004fc600078e02a0 */
[----:B------:R1:W-:Y:S04]  /*4d6d0*/  LDGSTS.E [R5+-0x2aa00], desc[UR4][R20.64], P1 ;  /* 0xd560000014057fae */ /* 0x0003e80008921844 */
[----:B------:R2:W-:Y:S04]  /*4d6e0*/  STL.64 [R1+0x2e60], R16 ;  /* 0x002e601001007387 */ /* 0x0005e80000100a00 */
[----:B------:R-:W3:Y:S01]  /*4d6f0*/  LDL.LU.64 R26, [R1+0x448] ;  /* 0x00044800011a7983 */ /* 0x000ee20000300a00 */
[----:B------:R-:W-:-:S03]  /*4d700*/  IMAD.WIDE R22, R4, 0x4, R164 ;  /* 0x0000000404167825 */ /* 0x000fc600078e02a4 */
[----:B------:R-:W-:Y:S01]  /*4d710*/  LDGSTS.E [R8+-0x2a600], desc[UR4][R18.64], P1 ;  /* 0xd5a0000012087fae */ /* 0x000fe20008921844 */
[----:B-1----:R-:W-:-:S03]  /*4d720*/  IMAD.WIDE R20, R4, 0x4, R162 ;  /* 0x0000000404147825 */ /* 0x002fc600078e02a2 */
[----:B------:R2:W-:Y:S04]  /*4d730*/  LDGSTS.E [R6+-0x2a200], desc[UR4][R16.64], P1 ;  /* 0xd5e0000010067fae */ /* 0x0005e80008921844 */
[----:B------:R-:W4:Y:S01]  /*4d740*/  LDL.LU.64 R24, [R1+0x428] ;  /* 0x0004280001187983 */ /* 0x000f220000300a00 */
[----:B------:R-:W-:-:S03]  /*4d750*/  IMAD.WIDE R28, R4, 0x4, R168 ;  /* 0x00000004041c7825 */ /* 0x000fc600078e02a8 */
[----:B------:R1:W-:Y:S01]  /*4d760*/  STL.64 [R1+0x2e68], R20 ;  /* 0x002e681401007387 */ /* 0x0003e20000100a00 */
[----:B--2---:R-:W-:-:S03]  /*4d770*/  IMAD.WIDE R16, R4, 0x4, R166 ;  /* 0x0000000404107825 */ /* 0x004fc600078e02a6 */
[----:B------:R-:W2:Y:S04]  /*4d780*/  LDL.LU.64 R18, [R1+0x408] ;  /* 0x0004080001127983 */ /* 0x000ea80000300a00 */
[----:B------:R-:W-:Y:S04]  /*4d790*/  LDGSTS.E [R5+-0x29e00], desc[UR4][R20.64], P1 ;  /* 0xd620000014057fae */ /* 0x000fe80008921844 */
[----:B------:R-:W-:Y:S01]  /*4d7a0*/  LDGSTS.E [R6+-0x29a00], desc[UR4][R22.64], P1 ;  /* 0xd660000016067fae */ /* 0x000fe20008921844 */
[----:B------:R-:W-:-:S03]  /*4d7b0*/  IMAD.WIDE R30, R4, 0x4, R172 ;  /* 0x00000004041e7825 */ /* 0x000fc600078e02ac */
[----:B------:R1:W-:Y:S04]  /*4d7c0*/  LDGSTS.E [R8+-0x29600], desc[UR4][R16.64], P1 ;  /* 0xd6a0000010087fae */ /* 0x0003e80008921844 */
[----:B-1----:R-:W2:Y:S04]  /*4d7d0*/  LDL.LU.64 R20, [R1+0x3e8] ;  /* 0x0003e80001147983 */ /* 0x002ea80000300a00 */
[----:B------:R1:W-:Y:S04]  /*4d7e0*/  STL.64 [R1+0x2e70], R22 ;  /* 0x002e701601007387 */ /* 0x0003e80000100a00 */
[----:B------:R1:W-:Y:S04]  /*4d7f0*/  STL.64 [R1+0x2e78], R16 ;  /* 0x002e781001007387 */ /* 0x0003e80000100a00 */
[----:B------:R1:W-:Y:S04]  /*4d800*/  LDGSTS.E [R5+-0x29200], desc[UR4][R28.64], P1 ;  /* 0xd6e000001c057fae */ /* 0x0003e80008921844 */
[----:B-1----:R-:W2:Y:S01]  /*4d810*/  LDL.LU.64 R22, [R1+0x3c8] ;  /* 0x0003c80001167983 */ /* 0x002ea20000300a00 */
[----:B------:R-:W-:-:S03]  /*4d820*/  IMAD.WIDE R16, R4, 0x4, R170 ;  /* 0x0000000404107825 */ /* 0x000fc600078e02aa */
[----:B------:R1:W-:Y:S04]  /*4d830*/  STL.64 [R1+0x2e80], R28 ;  /* 0x002e801c01007387 */ /* 0x0003e80000100a00 */
[----:B------:R-:W4:Y:S04]  /*4d840*/  LDL.LU.64 R38, [R1+0x3a8] ;  /* 0x0003a80001267983 */ /* 0x000f280000300a00 */
[----:B------:R1:W-:Y:S02]  /*4d850*/  STL.64 [R1+0x2e88], R16 ;  /* 0x002e881001007387 */ /* 0x0003e40000100a00 */
[----:B-1----:R-:W-:-:S02]  /*4d860*/  IMAD.WIDE R28, R4, 0x4, R174 ;  /* 0x00000004041c7825 */ /* 0x002fc400078e02ae */
[----:B------:R1:W-:Y:S04]  /*4d870*/  LDGSTS.E [R6+-0x28e00], desc[UR4][R16.64], P1 ;  /* 0xd720000010067fae */ /* 0x0003e80008921844 */
[----:B------:R-:W2:Y:S04]  /*4d880*/  LDL.LU.64 R42, [R1+0x388] ;  /* 0x00038800012a7983 */ /* 0x000ea80000300a00 */
[----:B------:R1:W-:Y:S02]  /*4d890*/  STL.64 [R1+0x2e90], R30 ;  /* 0x002e901e01007387 */ /* 0x0003e40000100a00 */
[----:B-1----:R-:W-:-:S02]  /*4d8a0*/  IMAD.WIDE R16, R4, 0x4, R176 ;  /* 0x0000000404107825 */ /* 0x002fc400078e02b0 */
[----:B------:R-:W2:Y:S04]  /*4d8b0*/  LDL.LU.64 R36, [R1+0x368] ;  /* 0x0003680001247983 */ /* 0x000ea80000300a00 */
[----:B------:R1:W-:Y:S04]  /*4d8c0*/  STL.64 [R1+0x2e98], R28 ;  /* 0x002e981c01007387 */ /* 0x0003e80000100a00 */
[----:B------:R2:W-:Y:S04]  /*4d8d0*/  STL.64 [R1+0x2ea0], R16 ;  /* 0x002ea01001007387 */ /* 0x0005e80000100a00 */
[----:B------:R-:W2:Y:S04]  /*4d8e0*/  LDL.LU.64 R34, [R1+0x348] ;  /* 0x0003480001227983 */ /* 0x000ea80000300a00 */
[----:B------:R-:W2:Y:S04]  /*4d8f0*/  LDL.LU.64 R32, [R1+0x328] ;  /* 0x0003280001207983 */ /* 0x000ea80000300a00 */
[----:B------:R-:W-:Y:S04]  /*4d900*/  LDGSTS.E [R5+-0x28a00], desc[UR4][R30.64], P1 ;  /* 0xd76000001e057fae */ /* 0x000fe80008921844 */
[----:B------:R3:W-:Y:S01]  /*4d910*/  LDGSTS.E [R8+-0x28600], desc[UR4][R28.64], P1 ;  /* 0xd7a000001c087fae */ /* 0x0007e20008921844 */
[----:B------:R-:W-:-:S03]  /*4d920*/  VIADD R3, R0, 0x200000 ;  /* 0x0020000000037836 */ /* 0x000fc60000000000 */
[----:B------:R2:W-:Y:S04]  /*4d930*/  LDGSTS.E [R6+-0x28200], desc[UR4][R16.64], P1 ;  /* 0xd7e0000010067fae */ /* 0x0005e80008921844 */
[----:B------:R-:W2:Y:S04]  /*4d940*/  LDL.LU.64 R30, [R1+0x308] ;  /* 0x00030800011e7983 */ /* 0x000ea80000300a00 */
[----:B-1----:R-:W2:Y:S01]  /*4d950*/  LDL.LU.64 R28, [R1+0x2e8] ;  /* 0x0002e800011c7983 */ /* 0x002ea20000300a00 */
[----:B---3--:R-:W-:-:S03]  /*4d960*/  IMAD.WIDE R8, R4, 0x4, R26 ;  /* 0x0000000404087825 */ /* 0x008fc600078e021a */
[----:B------:R-:W3:Y:S04]  /*4d970*/  LDL.LU.64 R26, [R1+0x2c8] ;  /* 0x0002c800011a7983 */ /* 0x000ee80000300a00 */
[----:B------:R-:W3:Y:S01]  /*4d980*/  LDL.LU.64 R40, [R1+0x2a8] ;  /* 0x0002a80001287983 */ /* 0x000ee20000300a00 */
[----:B----4-:R-:W-:-:S03]  /*4d990*/  IMAD.WIDE R152, R4, 0x4, R38 ;  /* 0x0000000404987825 */ /* 0x010fc600078e0226 */
[----:B------:R-:W-:Y:S04]  /*4d9a0*/  LDGSTS.E [R3+-0x3fd00], desc[UR4][R8.64], P1 ;  /* 0xc030000008037fae */ /* 0x000fe80008921844 */
        /* <DEDUP_REMOVED lines=14> */
[----:B------:R-:W3:Y:S04]  /*4da90*/  LDL.LU.64 R44, [R1+0x1a8] ;  /* 0x0001a800012c7983 */ /* 0x000ee80000300a00 */
[----:B------:R-:W3:Y:S04]  /*4daa0*/  LDL.LU.64 R42, [R1+0x188] ;  /* 0x00018800012a7983 */ /* 0x000ee80000300a00 */
[----:B------:R-:W3:Y:S01]  /*4dab0*/  LDL.LU.64 R46, [R1+0x168] ;  /* 0x00016800012e7983 */ /* 0x000ee20000300a00 */
[----:B------:R-:W-:-:S04]  /*4dac0*/  IMAD.WIDE R168, R4, 0x4, R40 ;  /* 0x0000000404a87825 */ /* 0x000fc800078e0228 */
[C---:B----4-:R-:W-:Y:S02]  /*4dad0*/  IMAD.WIDE R170, R4.reuse, 0x4, R38 ;  /* 0x0000000404aa7825 */ /* 0x050fe400078e0226 */
[----:B------:R-:W4:Y:S02]  /*4dae0*/  LDL.LU.64 R38, [R1+0x148] ;  /* 0x0001480001267983 */ /* 0x000f240000300a00 */
[C---:B--2---:R-:W-:Y:S02]  /*4daf0*/  IMAD.WIDE R172, R4.reuse, 0x4, R36 ;  /* 0x0000000404ac7825 */ /* 0x044fe400078e0224 */
[----:B------:R-:W2:Y:S04]  /*4db00*/  LDL.LU.64 R36, [R1+0x128] ;  /* 0x0001280001247983 */ /* 0x000ea80000300a00 */
[----:B------:R-:W2:Y:S01]  /*4db10*/  LDL.LU.64 R40, [R1+0x108] ;  /* 0x0001080001287983 */ /* 0x000ea20000300a00 */
[----:B------:R-:W-:-:S04]  /*4db20*/  IMAD.WIDE R174, R4, 0x4, R34 ;  /* 0x0000000404ae7825 */ /* 0x000fc800078e0222 */
[C---:B------:R-:W-:Y:S02]  /*4db30*/  IMAD.WIDE R176, R4.reuse, 0x4, R32 ;  /* 0x0000000404b07825 */ /* 0x040fe400078e0220 */
[----:B------:R-:W2:Y:S04]  /*4db40*/  LDL.LU.64 R32, [R1+0xe8] ;  /* 0x0000e80001207983 */ /* 0x000ea80000300a00 */
[----:B------:R-:W2:Y:S01]  /*4db50*/  LDL.LU.64 R34, [R1+0xc8] ;  /* 0x0000c80001227983 */ /* 0x000ea20000300a00 */
[----:B------:R-:W-:-:S04]  /*4db60*/  IMAD.WIDE R232, R4, 0x4, R30 ;  /* 0x0000000404e87825 */ /* 0x000fc800078e021e */
[C---:B------:R-:W-:Y:S02]  /*4db70*/  IMAD.WIDE R240, R4.reuse, 0x4, R28 ;  /* 0x0000000404f07825 */ /* 0x040fe400078e021c */
[----:B------:R-:W2:Y:S02]  /*4db80*/  LDL.LU.64 R28, [R1+0xa8] ;  /* 0x0000a800011c7983 */ /* 0x000ea40000300a00 */
[----:B---3--:R-:W-:Y:S02]  /*4db90*/  IMAD.WIDE R248, R4, 0x4, R26 ;  /* 0x0000000404f87825 */ /* 0x008fe400078e021a */
[----:B------:R-:W3:Y:S04]  /*4dba0*/  LDL.LU.64 R26, [R1+0x88] ;  /* 0x00008800011a7983 */ /* 0x000ee80000300a00 */
[----:B------:R-:W3:Y:S01]  /*4dbb0*/  LDL.LU.64 R30, [R1+0x68] ;  /* 0x00006800011e7983 */ /* 0x000ee20000300a00 */
[----:B------:R-:W-:-:S02]  /*4dbc0*/  VIADD R5, R0, 0x200000 ;  /* 0x0020000000057836 */ /* 0x000fc40000000000 */
[----:B------:R-:W-:-:S04]  /*4dbd0*/  IMAD.WIDE R16, R4, 0x4, R24 ;  /* 0x0000000404107825 */ /* 0x000fc800078e0218 */
[----:B------:R-:W-:Y:S01]  /*4dbe0*/  VIADD R6, R0, 0x200000 ;  /* 0x0020000000067836 */ /* 0x000fe20000000000 */
[----:B------:R-:W-:Y:S01]  /*4dbf0*/  LDGSTS.E [R5+-0x3f900], desc[UR4][R16.64], P1 ;  /* 0xc070000010057fae */ /* 0x000fe20008921844 */
[----:B------:R-:W-:-:S04]  /*4dc00*/  IMAD.WIDE R18, R4, 0x4, R18 ;  /* 0x0000000404127825 */ /* 0x000fc800078e0212 */
[----:B------:R-:W-:Y:S01]  /*4dc10*/  VIADD R24, R0, 0x200000 ;  /* 0x0020000000187836 */ /* 0x000fe20000000000 */
[----:B------:R-:W-:Y:S01]  /*4dc20*/  LDGSTS.E [R6+-0x3f500], desc[UR4][R18.64], P1 ;  /* 0xc0b0000012067fae */ /* 0x000fe20008921844 */
[----:B------:R-:W-:-:S04]  /*4dc30*/  IMAD.WIDE R20, R4, 0x4, R20 ;  /* 0x0000000404147825 */ /* 0x000fc800078e0214 */
[C---:B------:R-:W-:Y:S01]  /*4dc40*/  IMAD.WIDE R22, R4.reuse, 0x4, R22 ;  /* 0x0000000404167825 */ /* 0x040fe200078e0216 */
[----:B------:R-:W-:Y:S04]  /*4dc50*/  LDGSTS.E [R24+-0x3f100], desc[UR4][R20.64], P1 ;  /* 0xc0f0000014187fae */ /* 0x000fe80008921844 */
[----:B------:R-:W-:Y:S04]  /*4dc60*/  LDGSTS.E [R3+-0x3ed00], desc[UR4][R22.64], P1 ;  /* 0xc130000016037fae */ /* 0x000fe80008921844 */
[----:B------:R-:W-:Y:S04]  /*4dc70*/  LDGSTS.E [R5+-0x3e900], desc[UR4][R152.64], P1 ;  /* 0xc170000098057fae */ /* 0x000fe80008921844 */
[----:B------:R-:W-:Y:S04]  /*4dc80*/  LDGSTS.E [R6+-0x3e500], desc[UR4][R154.64], P1 ;  /* 0xc1b000009a067fae */ /* 0x000fe80008921844 */
[----:B------:R-:W-:Y:S04]  /*4dc90*/  LDGSTS.E [R24+-0x3e100], desc[UR4][R156.64], P1 ;  /* 0xc1f000009c187fae */ /* 0x000fe80008921844 */
[----:B------:R-:W-:Y:S04]  /*4dca0*/  LDGSTS.E [R3+-0x3dd00], desc[UR4][R158.64], P1 ;  /* 0xc23000009e037fae */ /* 0x000fe80008921844 */
[----:B------:R-:W-:Y:S04]  /*4dcb0*/  LDGSTS.E [R5+-0x3d900], desc[UR4][R160.64], P1 ;  /* 0xc2700000a0057fae */ /* 0x000fe80008921844 */
[----:B------:R-:W-:Y:S04]  /*4dcc0*/  LDGSTS.E [R6+-0x3d500], desc[UR4][R162.64], P1 ;  /* 0xc2b00000a2067fae */ /* 0x000fe80008921844 */
[----:B------:R1:W-:Y:S04]  /*4dcd0*/  LDGSTS.E [R24+-0x3d100], desc[UR4][R164.64], P1 ;  /* 0xc2f00000a4187fae */ /* 0x0003e80008921844 */
[----:B------:R-:W-:Y:S01]  /*4dce0*/  LDGSTS.E [R3+-0x3cd00], desc[UR4][R166.64], P1 ;  /* 0xc3300000a6037fae */ /* 0x000fe20008921844 */
[----:B------:R-:W-:-:S03]  /*4dcf0*/  IMAD.WIDE R44, R4, 0x4, R44 ;  /* 0x00000004042c7825 */ /* 0x000fc600078e022c */
[----:B------:R-:W-:Y:S01]  /*4dd00*/  LDGSTS.E [R5+-0x3c900], desc[UR4][R168.64], P1 ;  /* 0xc3700000a8057fae */ /* 0x000fe20008921844 */
[----:B------:R-:W-:-:S03]  /*4dd10*/  IMAD.WIDE R42, R4, 0x4, R42 ;  /* 0x00000004042a7825 */ /* 0x000fc600078e022a */
[----:B------:R-:W-:Y:S01]  /*4dd20*/  LDGSTS.E [R6+-0x3c500], desc[UR4][R170.64], P1 ;  /* 0xc3b00000aa067fae */ /* 0x000fe20008921844 */
[----:B-1----:R-:W-:-:S03]  /*4dd30*/  IMAD.WIDE R24, R4, 0x4, R46 ;  /* 0x0000000404187825 */ /* 0x002fc600078e022e */
[----:B------:R-:W-:Y:S04]  /*4dd40*/  LDGSTS.E [R3+-0x3c100], desc[UR4][R172.64], P1 ;  /* 0xc3f00000ac037fae */ /* 0x000fe80008921844 */
[----:B------:R-:W-:Y:S04]  /*4dd50*/  LDGSTS.E [R5+-0x3bd00], desc[UR4][R174.64], P1 ;  /* 0xc4300000ae057fae */ /* 0x000fe80008921844 */
[----:B------:R-:W-:Y:S04]  /*4dd60*/  LDGSTS.E [R3+-0x3b900], desc[UR4][R176.64], P1 ;  /* 0xc4700000b0037fae */ /* 0x000fe80008921844 */
[----:B------:R-:W-:Y:S01]  /*4dd70*/  LDGSTS.E [R6+-0x3b500], desc[UR4][R232.64], P1 ;  /* 0xc4b00000e8067fae */ /* 0x000fe20008921844 */
[----:B----4-:R-:W-:-:S03]  /*4dd80*/  IMAD.WIDE R38, R4, 0x4, R38 ;  /* 0x0000000404267825 */ /* 0x010fc600078e0226 */
[----:B------:R-:W-:Y:S01]  /*4dd90*/  LDGSTS.E [R5+-0x3b100], desc[UR4][R240.64], P1 ;  /* 0xc4f00000f0057fae */ /* 0x000fe20008921844 */
[----:B--2---:R-:W-:-:S03]  /*4dda0*/  IMAD.WIDE R36, R4, 0x4, R36 ;  /* 0x0000000404247825 */ /* 0x004fc600078e0224 */
[----:B------:R-:W-:Y:S04]  /*4ddb0*/  LDGSTS.E [R3+-0x3ad00], desc[UR4][R248.64], P1 ;  /* 0xc5300000f8037fae */ /* 0x000fe80008921844 */
[----:B------:R-:W-:Y:S04]  /*4ddc0*/  STL.64 [R1+0x2c50], R44 ;  /* 0x002c502c01007387 */ /* 0x000fe80000100a00 */
[----:B------:R-:W-:Y:S04]  /*4ddd0*/  LDGSTS.E [R5+-0x3a900], desc[UR4][R44.64], P1 ;  /* 0xc57000002c057fae */ /* 0x000fe80008921844 */
[----:B------:R-:W-:Y:S04]  /*4dde0*/  STL.64 [R1+0x2c58], R42 ;  /* 0x002c582a01007387 */ /* 0x000fe80000100a00 */
[----:B------:R-:W-:Y:S04]  /*4ddf0*/  LDGSTS.E [R6+-0x3a500], desc[UR4][R42.64], P1 ;  /* 0xc5b000002a067fae */ /* 0x000fe80008921844 */
[----:B------:R1:W-:Y:S04]  /*4de00*/  STL.64 [R1+0x2c60], R24 ;  /* 0x002c601801007387 */ /* 0x0003e80000100a00 */
[----:B------:R1:W-:Y:S01]  /*4de10*/  LDGSTS.E [R3+-0x3a100], desc[UR4][R24.64], P1 ;  /* 0xc5f0000018037fae */ /* 0x0003e20008921844 */
[----:B------:R-:W-:-:S03]  /*4de20*/  IMAD.WIDE R32, R4, 0x4, R32 ;  /* 0x0000000404207825 */ /* 0x000fc600078e0220 */
[----:B------:R-:W-:Y:S04]  /*4de30*/  STL.64 [R1+0x2c68], R38 ;  /* 0x002c682601007387 */ /* 0x000fe80000100a00 */
[----:B------:R-:W-:Y:S01]  /*4de40*/  LDGSTS.E [R5+-0x39d00], desc[UR4][R38.64], P1 ;  /* 0xc630000026057fae */ /* 0x000fe20008921844 */
[----:B-1----:R-:W-:-:S03]  /*4de50*/  IMAD.WIDE R24, R4, 0x4, R40 ;  /* 0x0000000404187825 */ /* 0x002fc600078e0228 */
[----:B------:R-:W-:Y:S04]  /*4de60*/  STL.64 [R1+0x2c70], R36 ;  /* 0x002c702401007387 */ /* 0x000fe80000100a00 */
[----:B------:R-:W-:Y:S04]  /*4de70*/  LDGSTS.E [R3+-0x39900], desc[UR4][R36.64], P1 ;  /* 0xc670000024037fae */ /* 0x000fe80008921844 */
[----:B------:R1:W-:Y:S04]  /*4de80*/  STL.64 [R1+0x2c78], R24 ;  /* 0x002c781801007387 */ /* 0x0003e80000100a00 */
[----:B------:R1:W-:Y:S01]  /*4de90*/  LDGSTS.E [R6+-0x39500], desc[UR4][R24.64], P1 ;  /* 0xc6b0000018067fae */ /* 0x0003e20008921844 */
[----:B------:R-:W-:-:S03]  /*4dea0*/  IMAD.WIDE R28, R4, 0x4, R28 ;  /* 0x00000004041c7825 */ /* 0x000fc600078e021c */
[----:B------:R-:W-:Y:S04]  /*4deb0*/  STL.64 [R1+0x2c80], R32 ;  /* 0x002c802001007387 */ /* 0x000fe80000100a00 */
[----:B------:R-:W-:Y:S01]  /*4dec0*/  LDGSTS.E [R5+-0x39100], desc[UR4][R32.64], P1 ;  /* 0xc6f0000020057fae */ /* 0x000fe20008921844 */
[----:B-1----:R-:W-:-:S05]  /*4ded0*/  IMAD.WIDE R24, R4, 0x4, R34 ;  /* 0x0000000404187825 */ /* 0x002fca00078e0222 */
[----:B------:R-:W-:Y:S04]  /*4dee0*/  STL.64 [R1+0x2c88], R24 ;  /* 0x002c881801007387 */ /* 0x000fe80000100a00 */
[----:B------:R-:W-:Y:S04]  /*4def0*/  LDGSTS.E [R3+-0x38d00], desc[UR4][R24.64], P1 ;  /* 0xc730000018037fae */ /* 0x000fe80008921844 */
[----:B------:R1:W-:Y:S04]  /*4df00*/  STL.64 [R1+0x2c90], R28 ;  /* 0x002c901c01007387 */ /* 0x0003e80000100a00 */
[----:B------:R1:W-:Y:S01]  /*4df10*/  LDGSTS.E [R5+-0x38900], desc[UR4][R28.64], P1 ;  /* 0xc77000001c057fae */ /* 0x0003e20008921844 */
[----:B------:R-:W-:-:S04]  /*4df20*/  IMAD.WIDE R246, R4, 0x4, R246 ;  /* 0x0000000404f67825 */ /* 0x000fc800078e02f6 */
[----:B------:R-:W-:-:S04]  /*4df30*/  IMAD.WIDE R238, R4, 0x4, R238 ;  /* 0x0000000404ee7825 */ /* 0x000fc800078e02ee */
[----:B-1----:R-:W-:-:S04]  /*4df40*/  IMAD.WIDE R28, R4, 0x4, R14 ;  /* 0x00000004041c7825 */ /* 0x002fc800078e020e */
        /* <DEDUP_REMOVED lines=18> */
[----:B---3--:R-:W-:-:S04]  /*4e070*/  IMAD.WIDE R26, R4, 0x4, R26 ;  /* 0x00000004041a7825 */ /* 0x008fc800078e021a */
[C---:B------:R-:W-:Y:S01]  /*4e080*/  IMAD.WIDE R24, R4.reuse, 0x4, R30 ;  /* 0x0000000404187825 */ /* 0x040fe200078e021e */
[----:B------:R1:W-:Y:S04]  /*4e090*/  STL.64 [R1+0x2c98], R26 ;  /* 0x002c981a01007387 */ /* 0x0003e80000100a00 */
[----:B------:R1:W-:Y:S04]  /*4e0a0*/  LDGSTS.E [R6+-0x38500], desc[UR4][R26.64], P1 ;  /* 0xc7b000001a067fae */ /* 0x0003e80008921844 */
[----:B------:R2:W-:Y:S04]  /*4e0b0*/  STL.64 [R1+0x2ca0], R24 ;  /* 0x002ca01801007387 */ /* 0x0005e80000100a00 */
[----:B------:R2:W-:Y:S01]  /*4e0c0*/  LDGSTS.E [R3+-0x38100], desc[UR4][R24.64], P1 ;  /* 0xc7f0000018037fae */ /* 0x0005e20008921844 */
[----:B-1----:R-:W-:-:S03]  /*4e0d0*/  IMAD.WIDE R26, R4, 0x4, R12 ;  /* 0x00000004041a7825 */ /* 0x002fc600078e020c */
[----:B------:R-:W-:Y:S04]  /*4e0e0*/  LDGSTS.E [R5+-0x2fd00], desc[UR4][R28.64], P1 ;  /* 0xd03000001c057fae */ /* 0x000fe80008921844 */
[----:B------:R-:W-:Y:S01]  /*4e0f0*/  LDGSTS.E [R3+-0x2f900], desc[UR4][R26.64], P1 ;  /* 0xd07000001a037fae */ /* 0x000fe20008921844 */
[----:B--2---:R-:W-:-:S03]  /*4e100*/  IMAD.WIDE R24, R4, 0x4, R10 ;  /* 0x0000000404187825 */ /* 0x004fc600078e020a */
[----:B------:R-:W5:Y:S04]  /*4e110*/  LDL.LU.64 R14, [R1+0x31c8] ;  /* 0x0031c800010e7983 */ /* 0x000f680000300a00 */
[----:B------:R1:W-:Y:S04]  /*4e120*/  LDGSTS.E [R6+-0x2f500], desc[UR4][R24.64], P1 ;  /* 0xd0b0000018067fae */ /* 0x0003e80008921844 */
        /* <DEDUP_REMOVED lines=10> */
[----:B------:R-:W-:Y:S04]  /*4e1d0*/  STL.64 [R1+0x2ca8], R28 ;  /* 0x002ca81c01007387 */ /* 0x000fe80000100a00 */
[----:B------:R-:W-:Y:S04]  /*4e1e0*/  LDGSTS.E [R5+-0x2c900], desc[UR4][R194.64], P1 ;  /* 0xd3700000c2057fae */ /* 0x000fe80008921844 */
[----:B------:R-:W5:Y:S04]  /*4e1f0*/  LDL.LU.64 R12, [R1+0x31c0] ;  /* 0x0031c000010c7983 */ /* 0x000f680000300a00 */
[----:B------:R-:W-:Y:S04]  /*4e200*/  LDGSTS.E [R6+-0x2c500], desc[UR4][R196.64], P1 ;  /* 0xd3b00000c4067fae */ /* 0x000fe80008921844 */
[----:B------:R-:W5:Y:S04]  /*4e210*/  LDL.LU.64 R10, [R1+0x31b8] ;  /* 0x0031b800010a7983 */ /* 0x000f680000300a00 */
[----:B------:R-:W-:Y:S04]  /*4e220*/  LDGSTS.E [R3+-0x2c100], desc[UR4][R198.64], P1 ;  /* 0xd3f00000c6037fae */ /* 0x000fe80008921844 */
[----:B------:R-:W-:Y:S04]  /*4e230*/  STL.64 [R1+0x2cb0], R26 ;  /* 0x002cb01a01007387 */ /* 0x000fe80000100a00 */
[----:B------:R-:W-:Y:S04]  /*4e240*/  LDGSTS.E [R5+-0x2bd00], desc[UR4][R200.64], P1 ;  /* 0xd4300000c8057fae */ /* 0x000fe80008921844 */
[----:B------:R1:W-:Y:S04]  /*4e250*/  STL.64 [R1+0x2cb8], R24 ;  /* 0x002cb81801007387 */ /* 0x0003e80000100a00 */
[----:B------:R-:W-:Y:S04]  /*4e260*/  LDGSTS.E [R3+-0x2b900], desc[UR4][R202.64], P1 ;  /* 0xd4700000ca037fae */ /* 0x000fe80008921844 */
[----:B------:R-:W-:Y:S01]  /*4e270*/  LDGSTS.E [R6+-0x2b500], desc[UR4][R204.64], P1 ;  /* 0xd4b00000cc067fae */ /* 0x000fe20008921844 */
[----:B-1----:R-:W-:-:S03]  /*4e280*/  IMAD.WIDE R24, R4, 0x4, R214 ;  /* 0x0000000404187825 */ /* 0x002fc600078e02d6 */
[----:B------:R-:W-:Y:S04]  /*4e290*/  LDGSTS.E [R5+-0x2b100], desc[UR4][R206.64], P1 ;  /* 0xd4f00000ce057fae */ /* 0x000fe80008921844 */
[----:B------:R-:W-:Y:S01]  /*4e2a0*/  LDGSTS.E [R3+-0x2ad00], desc[UR4][R208.64], P1 ;  /* 0xd5300000d0037fae */ /* 0x000fe20008921844 */
[----:B------:R-:W-:-:S03]  /*4e2b0*/  IMAD.WIDE R26, R4, 0x4, R216 ;  /* 0x00000004041a7825 */ /* 0x000fc600078e02d8 */
[----:B------:R-:W-:Y:S01]  /*4e2c0*/  LDGSTS.E [R5+-0x2a900], desc[UR4][R210.64], P1 ;  /* 0xd5700000d2057fae */ /* 0x000fe20008921844 */
[----:B------:R-:W-:-:S03]  /*4e2d0*/  IMAD.WIDE R28, R4, 0x4, R218 ;  /* 0x00000004041c7825 */ /* 0x000fc600078e02da */
[----:B------:R-:W-:Y:S04]  /*4e2e0*/  LDGSTS.E [R6+-0x2a500], desc[UR4][R212.64], P1 ;  /* 0xd5b00000d4067fae */ /* 0x000fe80008921844 */
[----:B------:R1:W-:Y:S04]  /*4e2f0*/  STL.64 [R1+0x2cc0], R24 ;  /* 0x002cc01801007387 */ /* 0x0003e80000100a00 */
        /* <DEDUP_REMOVED lines=8> */
[----:B------:R2:W-:Y:S04]  /*4e380*/  LDGSTS.E [R6+-0x29500], desc[UR4][R24.64], P1 ;  /* 0xd6b0000018067fae */ /* 0x0005e80008921844 */
[----:B------:R3:W-:Y:S01]  /*4e390*/  STL.64 [R1+0x2ce0], R26 ;  /* 0x002ce01a01007387 */ /* 0x0007e20000100a00 */
[----:B-1----:R-:W-:-:S03]  /*4e3a0*/  IMAD.WIDE R28, R4, 0x4, R226 ;  /* 0x00000004041c7825 */ /* 0x002fc600078e02e2 */
[----:B------:R3:W-:Y:S01]  /*4e3b0*/  LDGSTS.E [R5+-0x29100], desc[UR4][R26.64], P1 ;  /* 0xd6f000001a057fae */ /* 0x0007e20008921844 */
[----:B--2---:R-:W-:-:S05]  /*4e3c0*/  IMAD.WIDE R24, R4, 0x4, R224 ;  /* 0x0000000404187825 */ /* 0x004fca00078e02e0 */
[----:B------:R1:W-:Y:S01]  /*4e3d0*/  STL.64 [R1+0x2ce8], R24 ;  /* 0x002ce81801007387 */ /* 0x0003e20000100a00 */
[----:B---3--:R-:W-:-:S03]  /*4e3e0*/  IMAD.WIDE R26, R4, 0x4, R228 ;  /* 0x00000004041a7825 */ /* 0x008fc600078e02e4 */
[----:B------:R1:W-:Y:S04]  /*4e3f0*/  LDGSTS.E [R3+-0x28d00], desc[UR4][R24.64], P1 ;  /* 0xd730000018037fae */ /* 0x0003e80008921844 */
[----:B------:R-:W-:Y:S04]  /*4e400*/  STL.64 [R1+0x2cf0], R28 ;  /* 0x002cf01c01007387 */ /* 0x000fe80000100a00 */
[----:B------:R-:W-:Y:S01]  /*4e410*/  STL.64 [R1+0x2cf8], R26 ;  /* 0x002cf81a01007387 */ /* 0x000fe20000100a00 */
[----:B-1----:R-:W-:-:S03]  /*4e420*/  IMAD.WIDE R24, R4, 0x4, R230 ;  /* 0x0000000404187825 */ /* 0x002fc600078e02e6 */
[----:B------:R-:W-:Y:S04]  /*4e430*/  STL [R1+0x1c00], RZ ;  /* 0x001c00ff01007387 */ /* 0x000fe80000100800 */
[----:B------:R1:W-:Y:S04]  /*4e440*/  STL.64 [R1+0x2d20], R24 ;  /* 0x002d201801007387 */ /* 0x0003e80000100a00 */
[----:B------:R2:W-:Y:S04]  /*4e450*/  STL [R1+0x1c04], RZ ;  /* 0x001c04ff01007387 */ /* 0x0005e80000100800 */
        /* <DEDUP_REMOVED lines=1790> */
[----:B------:R2:W-:Y:S04]  /*55440*/  STL [R1], RZ ;  /* 0x000000ff01007387 */ /* 0x0005e80000100800 */
        /* <DEDUP_REMOVED lines=116> */
[----:B------:R2:W-:Y:S01]  /*55b90*/  STL [R1+0x1d4], RZ ;  /* 0x0001d4ff01007387 */ /* 0x0005e20000100800 */
[----:B------:R-:W-:-:S03]  /*55ba0*/  IADD3 R0, R0, 0x200000, RZ ;  /* 0x0020000000007810 */ /* 0x000fc60007ffe0ff */
[----:B------:R2:W-:Y:S04]  /*55bb0*/  STL [R1+0x1d8], RZ ;  /* 0x0001d8ff01007387 */ /* 0x0005e80000100800 */
[----:B------:R2:W-:Y:S04]  /*55bc0*/  STL [R1+0x1dc], RZ ;  /* 0x0001dcff01007387 */ /* 0x0005e80000100800 */
[----:B------:R2:W-:Y:S04]  /*55bd0*/  STL [R1+0x1e0], RZ ;  /* 0x0001e0ff01007387 */ /* 0x0005e80000100800 */
[----:B------:R2:W-:Y:S04]  /*55be0*/  STL [R1+0x1e4], RZ ;  /* 0x0001e4ff01007387 */ /* 0x0005e80000100800 */
[----:B------:R2:W-:Y:S04]  /*55bf0*/  STL [R1+0x1e8], RZ ;  /* 0x0001e8ff01007387 */ /* 0x0005e80000100800 */
[----:B------:R2:W-:Y:S04]  /*55c00*/  STL [R1+0x1ec], RZ ;  /* 0x0001ecff01007387 */ /* 0x0005e80000100800 */
[----:B------:R-:W-:Y:S04]  /*55c10*/  LDGSTS.E [R5+-0x28900], desc[UR4][R28.64], P1 ;  /* 0xd77000001c057fae */ /* 0x000fe80008921844 */
[----:B------:R2:W-:Y:S04]  /*55c20*/  STL [R1+0x1f0], RZ ;  /* 0x0001f0ff01007387 */ /* 0x0005e80000100800 */
[----:B------:R-:W-:Y:S04]  /*55c30*/  LDGSTS.E [R6+-0x28500], desc[UR4][R26.64], P1 ;  /* 0xd7b000001a067fae */ /* 0x000fe80008921844 */
[----:B------:R2:W-:Y:S04]  /*55c40*/  STL [R1+0x1f4], RZ ;  /* 0x0001f4ff01007387 */ /* 0x0005e80000100800 */
[----:B------:R1:W-:Y:S04]  /*55c50*/  LDGSTS.E [R0+-0x28100], desc[UR4][R24.64], P1 ;  /* 0xd7f0000018007fae */ /* 0x0003e80008921844 */
[----:B------:R2:W-:Y:S04]  /*55c60*/  STL [R1+0x1f8], RZ ;  /* 0x0001f8ff01007387 */ /* 0x0005e80000100800 */
[----:B------:R2:W-:Y:S04]  /*55c70*/  STL [R1+0x1fc], RZ ;  /* 0x0001fcff01007387 */ /* 0x0005e80000100800 */
[----:B------:R-:W0:Y:S01]  /*55c80*/  LDGDEPBAR ;  /* 0x00000000000079af */ /* 0x000e220000000000 */
[----:B-1----:R-:W-:-:S02]  /*55c90*/  CS2R R24, SRZ ;  /* 0x0000000000187805 */ /* 0x002fc4000001ff00 */
[----:B------:R-:W-:Y:S02]  /*55ca0*/  CS2R R26, SRZ ;  /* 0x00000000001a7805 */ /* 0x000fe4000001ff00 */
[----:B------:R-:W-:Y:S02]  /*55cb0*/  CS2R R28, SRZ ;  /* 0x00000000001c7805 */ /* 0x000fe4000001ff00 */
[----:B------:R-:W-:Y:S02]  /*55cc0*/  CS2R R30, SRZ ;  /* 0x00000000001e7805 */ /* 0x000fe4000001ff00 */
[----:B------:R-:W-:Y:S02]  /*55cd0*/  CS2R R32, SRZ ;  /* 0x0000000000207805 */ /* 0x000fe4000001ff00 */
[----:B------:R-:W-:Y:S02]  /*55ce0*/  CS2R R34, SRZ ;  /* 0x0000000000227805 */ /* 0x000fe4000001ff00 */
[----:B------:R-:W-:-:S02]  /*55cf0*/  CS2R R36, SRZ ;  /* 0x0000000000247805 */ /* 0x000fc4000001ff00 */
        /* <DEDUP_REMOVED lines=53> */
[----:B------:R-:W-:-:S02]  /*56050*/  PLOP3.LUT P0, PT, PT, PT, UP0, 0x40, 0x0 ;  /* 0x000000000000781c */ /* 0x000fc40003f0e808 */
[----:B------:R-:W-:Y:S02]  /*56060*/  CS2R R144, SRZ ;  /* 0x0000000000907805 */ /* 0x000fe4000001ff00 */
[----:B------:R-:W-:Y:S02]  /*56070*/  CS2R R146, SRZ ;  /* 0x0000000000927805 */ /* 0x000fe4000001ff00 */
[----:B------:R-:W-:Y:S02]  /*56080*/  CS2R R148, SRZ ;  /* 0x0000000000947805 */ /* 0x000fe4000001ff00 */
[----:B------:R-:W-:-:S05]  /*56090*/  CS2R R150, SRZ ;  /* 0x0000000000967805 */ /* 0x000fca000001ff00 */
[----:B--2---:R-:W-:Y:S05]  /*560a0*/  @P0 BRA `(.L_x_0) ;  /* 0x000002cc00180947 */ /* 0x004fea0003800000 */
[----:B------:R-:W2:Y:S04]  /*560b0*/  LDL.LU.64 R148, [R1+0x1f18] ;  /* 0x001f180001947983 */ /* 0x000ea80000300a00 */
[----:B------:R-:W3:Y:S04]  /*560c0*/  LDL.LU.64 R214, [R1+0x1f58] ;  /* 0x001f580001d67983 */ /* 0x000ee80000300a00 */
        /* <DEDUP_REMOVED lines=9> */
[----:B--2---:R1:W-:Y:S01]  /*56160*/  STL [R1+0x2240], R148 ;  /* 0x0022409401007387 */ /* 0x0043e20000100800 */
[----:B------:R-:W-:-:S02]  /*56170*/  IMAD.MOV.U32 R252, RZ, RZ, R149 ;  /* 0x000000fffffc7224 */ /* 0x000fc400078e0095 */
[----:B---3--:R-:W-:Y:S01]  /*56180*/  IMAD.MOV.U32 R0, RZ, RZ, R215 ;  /* 0x000000ffff007224 */ /* 0x008fe200078e00d7 */
[----:B-1----:R-:W2:Y:S04]  /*56190*/  LDL.LU.64 R148, [R1+0x21a8] ;  /* 0x0021a80001947983 */ /* 0x002ea80000300a00 */
[----:B------:R1:W-:Y:S04]  /*561a0*/  STL [R1+0x2248], R214 ;  /* 0x002248d601007387 */ /* 0x0003e80000100800 */
[----:B-1----:R-:W3:Y:S04]  /*561b0*/  LDL.LU.64 R214, [R1+0x21c8] ;  /* 0x0021c80001d67983 */ /* 0x002ee80000300a00 */
[----:B------:R1:W-:Y:S04]  /*561c0*/  STL [R1+0x2244], R0 ;  /* 0x0022440001007387 */ /* 0x0003e80000100800 */
[----:B----4-:R4:W-:Y:S01]  /*561d0*/  STL [R1+0x2250], R224 ;  /* 0x002250e001007387 */ /* 0x0109e20000100800 */
[----:B-1----:R-:W-:-:S03]  /*561e0*/  IMAD.MOV.U32 R0, RZ, RZ, R225 ;  /* 0x000000ffff007224 */ /* 0x002fc600078e00e1 */
[----:B----4-:R-:W4:Y:S04]  /*561f0*/  LDL.LU.64 R224, [R1+0x21e0] ;  /* 0x0021e00001e07983 */ /* 0x010f280000300a00 */
[----:B------:R1:W-:Y:S04]  /*56200*/  STL [R1+0x224c], R0 ;  /* 0x00224c0001007387 */ /* 0x0003e80000100800 */
[----:B------:R1:W-:Y:S02]  /*56210*/  STL [R1+0x2258], R222 ;  /* 0x002258de01007387 */ /* 0x0003e40000100800 */
[----:B-1----:R-:W-:-:S02]  /*56220*/  IMAD.MOV.U32 R0, RZ, RZ, R223 ;  /* 0x000000ffff007224 */ /* 0x002fc400078e00df */
[----:B------:R-:W4:Y:S04]  /*56230*/  LDL.LU.64 R222, [R1+0x21f0] ;  /* 0x0021f00001de7983 */ /* 0x000f280000300a00 */
        /* <DEDUP_REMOVED lines=29> */
[----:B--2---:R2:W-:Y:S01]  /*56410*/  STL [R1+0x2298], R148 ;  /* 0x0022989401007387 */ /* 0x0045e20000100800 */
[----:B-1----:R-:W-:-:S03]  /*56420*/  IMAD.MOV.U32 R0, RZ, RZ, R149 ;  /* 0x000000ffff007224 */ /* 0x002fc600078e0095 */
[----:B--2---:R-:W2:Y:S04]  /*56430*/  LDL.LU.64 R148, [R1+0x2050] ;  /* 0x0020500001947983 */ /* 0x004ea80000300a00 */
[----:B------:R1:W-:Y:S04]  /*56440*/  STL [R1+0x2294], R0 ;  /* 0x0022940001007387 */ /* 0x0003e80000100800 */
[----:B---3--:R3:W-:Y:S01]  /*56450*/  STL [R1+0x22a0], R214 ;  /* 0x0022a0d601007387 */ /* 0x0087e20000100800 */
[----:B-1----:R-:W-:-:S03]  /*56460*/  IMAD.MOV.U32 R0, RZ, RZ, R215 ;  /* 0x000000ffff007224 */ /* 0x002fc600078e00d7 */
[----:B---3--:R-:W3:Y:S04]  /*56470*/  LDL.LU.64 R214, [R1+0x2090] ;  /* 0x0020900001d67983 */ /* 0x008ee80000300a00 */
        /* <DEDUP_REMOVED lines=10> */
[----:B-1----:R-:W-:-:S02]  /*56520*/  MOV R0, R227 ;  /* 0x000000e300007202 */ /* 0x002fc40000000f00 */
        /* <DEDUP_REMOVED lines=255> */
[----:B-1----:R-:W-:-:S03]  /*57520*/  MOV R0, R225 ;  /* 0x000000e100007202 */ /* 0x002fc60000000f00 */
        /* <DEDUP_REMOVED lines=127> */
[----:B-1----:R-:W-:-:S03]  /*57d20*/  MOV R0, R215 ;  /* 0x000000d700007202 */ /* 0x002fc60000000f00 */
        /* <DEDUP_REMOVED lines=410> */
[----:B------:R-:W-:Y:S04]  /*596d0*/  STL [R1+0x28f0], R150 ;  /* 0x0028f09601007387 */ /* 0x000fe80000100800 */
[----:B------:R-:W4:Y:S01]  /*596e0*/  LDL.LU.64 R146, [R1+0x2948] ;  /* 0x0029480001927983 */ /* 0x000f220000300a00 */
[----:B-1----:R-:W-:-:S05]  /*596f0*/  IMAD.MOV.U32 R0, RZ, RZ, R151 ;  /* 0x000000ffff007224 */ /* 0x002fca00078e0097 */
[----:B------:R1:W-:Y:S04]  /*59700*/  STL [R1+0x28ec], R0 ;  /* 0x0028ec0001007387 */ /* 0x0003e80000100800 */
[----:B------:R-:W-:Y:S01]  /*59710*/  STL [R1+0x28f8], R230 ;  /* 0x0028f8e601007387 */ /* 0x000fe20000100800 */
[----:B-1----:R-:W-:-:S03]  /*59720*/  IMAD.MOV.U32 R0, RZ, RZ, R231 ;  /* 0x000000ffff007224 */ /* 0x002fc600078e00e7 */
[----:B------:R-:W4:Y:S04]  /*59730*/  LDL.LU.64 R150, [R1+0x2950] ;  /* 0x0029500001967983 */ /* 0x000f280000300a00 */
[----:B------:R1:W-:Y:S02]  /*59740*/  STL [R1+0x28f4], R0 ;  /* 0x0028f40001007387 */ /* 0x0003e40000100800 */
[----:B-1----:R-:W-:Y:S02]  /*59750*/  MOV R0, R221 ;  /* 0x000000dd00007202 */ /* 0x002fe40000000f00 */
[----:B------:R1:W-:Y:S04]  /*59760*/  STL [R1+0x2900], R220 ;  /* 0x002900dc01007387 */ /* 0x0003e80000100800 */
[----:B-1----:R-:W4:Y:S04]  /*59770*/  LDL.LU.64 R220, [R1+0x2958] ;  /* 0x0029580001dc7983 */ /* 0x002f280000300a00 */
        /* <DEDUP_REMOVED lines=9> */
[----:B------:R2:W-:Y:S01]  /*59810*/  STL [R1+0x2918], R216 ;  /* 0x002918d801007387 */ /* 0x0005e20000100800 */
[----:B-1----:R-:W-:-:S03]  /*59820*/  IMAD.MOV.U32 R0, RZ, RZ, R217 ;  /* 0x000000ffff007224 */ /* 0x002fc600078e00d9 */
[----:B------:R-:W4:Y:S04]  /*59830*/  LDL.LU.64 R228, [R1+0x2970] ;  /* 0x0029700001e47983 */ /* 0x000f280000300a00 */
[----:B--2---:R-:W-:Y:S04]  /*59840*/  STL [R1+0x2920], R148 ;  /* 0x0029209401007387 */ /* 0x004fe80000100800 */
[----:B------:R1:W-:Y:S04]  /*59850*/  STL [R1+0x2914], R0 ;  /* 0x0029140001007387 */ /* 0x0003e80000100800 */
[----:B------:R-:W2:Y:S01]  /*59860*/  LDL.LU.64 R216, [R1+0x2978] ;  /* 0x0029780001d87983 */ /* 0x000ea20000300a00 */
[----:B-1----:R-:W-:-:S03]  /*59870*/  IMAD.MOV.U32 R0, RZ, RZ, R149 ;  /* 0x000000ffff007224 */ /* 0x002fc600078e0095 */
[----:B---3--:R-:W-:Y:S04]  /*59880*/  STL [R1+0x2928], R214 ;  /* 0x002928d601007387 */ /* 0x008fe80000100800 */
[----:B------:R1:W-:Y:S04]  /*59890*/  STL [R1+0x291c], R0 ;  /* 0x00291c0001007387 */ /* 0x0003e80000100800 */
[----:B------:R-:W3:Y:S01]  /*598a0*/  LDL.LU.64 R148, [R1+0x2980] ;  /* 0x0029800001947983 */ /* 0x000ee20000300a00 */
[----:B-1----:R-:W-:-:S03]  /*598b0*/  IMAD.MOV.U32 R0, RZ, RZ, R215 ;  /* 0x000000ffff007224 */ /* 0x002fc600078e00d7 */
[----:B----4-:R-:W-:Y:S04]  /*598c0*/  STL [R1+0x2930], R224 ;  /* 0x002930e001007387 */ /* 0x010fe80000100800 */
[----:B------:R1:W-:Y:S04]  /*598d0*/  STL [R1+0x2924], R0 ;  /* 0x0029240001007387 */ /* 0x0003e80000100800 */
[----:B------:R-:W4:Y:S01]  /*598e0*/  LDL.LU.64 R214, [R1+0x2988] ;  /* 0x0029880001d67983 */ /* 0x000f220000300a00 */
[----:B-1----:R-:W-:-:S03]  /*598f0*/  IMAD.MOV.U32 R0, RZ, RZ, R225 ;  /* 0x000000ffff007224 */ /* 0x002fc600078e00e1 */
[----:B------:R-:W-:Y:S04]  /*59900*/  STL [R1+0x2938], R222 ;  /* 0x002938de01007387 */ /* 0x000fe80000100800 */
        /* <DEDUP_REMOVED lines=12> */
[----:B------:R1:W-:Y:S02]  /*599d0*/  STL [R1+0x2944], R0 ;  /* 0x0029440001007387 */ /* 0x0003e40000100800 */
[----:B-1----:R-:W-:Y:S02]  /*599e0*/  IMAD.MOV.U32 R0, RZ, RZ, R151 ;  /* 0x000000ffff007224 */ /* 0x002fe400078e0097 */
        /* <DEDUP_REMOVED lines=12> */
[----:B------:R-:W-:Y:S04]  /*59ab0*/  STL [R1+0x2970], R228 ;  /* 0x002970e401007387 */ /* 0x000fe80000100800 */
[----:B------:R1:W-:Y:S04]  /*59ac0*/  STL [R1+0x2964], R0 ;  /* 0x0029640001007387 */ /* 0x0003e80000100800 */
[----:B------:R-:W4:Y:S01]  /*59ad0*/  LDL.LU.64 R230, [R1+0x29c0] ;  /* 0x0029c00001e67983 */ /* 0x000f220000300a00 */
[----:B-1----:R-:W-:-:S03]  /*59ae0*/  IMAD.MOV.U32 R0, RZ, RZ, R229 ;  /* 0x000000ffff007224 */ /* 0x002fc600078e00e5 */
[----:B--2---:R-:W-:Y:S04]  /*59af0*/  STL [R1+0x2978], R216 ;  /* 0x002978d801007387 */ /* 0x004fe80000100800 */
[----:B------:R1:W-:Y:S04]  /*59b00*/  STL [R1+0x296c], R0 ;  /* 0x00296c0001007387 */ /* 0x0003e80000100800 */
[----:B------:R-:W2:Y:S01]  /*59b10*/  LDL.LU.64 R228, [R1+0x29c8] ;  /* 0x0029c80001e47983 */ /* 0x000ea20000300a00 */
[----:B-1----:R-:W-:-:S03]  /*59b20*/  MOV R0, R217 ;  /* 0x000000d900007202 */ /* 0x002fc60000000f00 */
[----:B---3--:R-:W-:Y:S04]  /*59b30*/  STL [R1+0x2980], R148 ;  /* 0x0029809401007387 */ /* 0x008fe80000100800 */
[----:B------:R1:W-:Y:S04]  /*59b40*/  STL [R1+0x2974], R0 ;  /* 0x0029740001007387 */ /* 0x0003e80000100800 */
[----:B------:R-:W3:Y:S01]  /*59b50*/  LDL.LU.64 R216, [R1+0x29d0] ;  /* 0x0029d00001d87983 */ /* 0x000ee20000300a00 */
[----:B-1----:R-:W-:-:S03]  /*59b60*/  IMAD.MOV.U32 R0, RZ, RZ, R149 ;  /* 0x000000ffff007224 */ /* 0x002fc600078e0095 */
[----:B----4-:R-:W-:Y:S04]  /*59b70*/  STL [R1+0x2988], R214 ;  /* 0x002988d601007387 */ /* 0x010fe80000100800 */
        /* <DEDUP_REMOVED lines=8> */
[----:B------:R1:W-:Y:S04]  /*59c00*/  STL [R1+0x2998], R222 ;  /* 0x002998de01007387 */ /* 0x0003e80000100800 */
[----:B------:R-:W4:Y:S01]  /*59c10*/  LDL.LU.64 R144, [R1+0x29e8] ;  /* 0x0029e80001907983 */ /* 0x000f220000300a00 */
[----:B-1----:R-:W-:-:S05]  /*59c20*/  IMAD.MOV.U32 R0, RZ, RZ, R223 ;  /* 0x000000ffff007224 */ /* 0x002fca00078e00df */
[----:B------:R1:W-:Y:S04]  /*59c30*/  STL [R1+0x2994], R0 ;  /* 0x0029940001007387 */ /* 0x0003e80000100800 */
[----:B------:R1:W-:Y:S04]  /*59c40*/  STL [R1+0x29a0], R226 ;  /* 0x0029a0e201007387 */ /* 0x0003e80000100800 */
[----:B------:R-:W4:Y:S01]  /*59c50*/  LDL.LU.64 R222, [R1+0x29f0] ;  /* 0x0029f00001de7983 */ /* 0x000f220000300a00 */
[----:B-1----:R-:W-:-:S03]  /*59c60*/  IMAD.MOV.U32 R0, RZ, RZ, R227 ;  /* 0x000000ffff007224 */ /* 0x002fc600078e00e3 */
[----:B------:R-:W4:Y:S04]  /*59c70*/  LDL.LU.64 R226, [R1+0x29f8] ;  /* 0x0029f80001e27983 */ /* 0x000f280000300a00 */
[----:B------:R1:W-:Y:S04]  /*59c80*/  STL [R1+0x299c], R0 ;  /* 0x00299c0001007387 */ /* 0x0003e80000100800 */
[----:B------:R-:W-:Y:S04]  /*59c90*/  STL [R1+0x29a8], R150 ;  /* 0x0029a89601007387 */ /* 0x000fe80000100800 */
[----:B------:R-:W4:Y:S01]  /*59ca0*/  LDL.LU.64 R146, [R1+0x2a00] ;  /* 0x002a000001927983 */ /* 0x000f220000300a00 */
[----:B-1----:R-:W-:-:S05]  /*59cb0*/  IMAD.MOV.U32 R0, RZ, RZ, R151 ;  /* 0x000000ffff007224 */ /* 0x002fca00078e0097 */
[----:B------:R1:W-:Y:S04]  /*59cc0*/  STL [R1+0x29a4], R0 ;  /* 0x0029a40001007387 */ /* 0x0003e80000100800 */
[----:B------:R1:W-:Y:S02]  /*59cd0*/  STL [R1+0x29b0], R220 ;  /* 0x0029b0dc01007387 */ /* 0x0003e40000100800 */
[----:B-1----:R-:W-:Y:S02]  /*59ce0*/  IMAD.MOV.U32 R0, RZ, RZ, R221 ;  /* 0x000000ffff007224 */ /* 0x002fe400078e00dd */
[----:B------:R-:W4:Y:S04]  /*59cf0*/  LDL.LU.64 R148, [R1+0x2a08] ;  /* 0x002a080001947983 */ /* 0x000f280000300a00 */
[----:B------:R1:W-:Y:S04]  /*59d00*/  STL [R1+0x29ac], R0 ;  /* 0x0029ac0001007387 */ /* 0x0003e80000100800 */
[----:B------:R1:W-:Y:S04]  /*59d10*/  STL [R1+0x29b8], R218 ;  /* 0x0029b8da01007387 */ /* 0x0003e80000100800 */
[----:B------:R-:W4:Y:S01]  /*59d20*/  LDL.LU.64 R220, [R1+0x2a10] ;  /* 0x002a100001dc7983 */ /* 0x000f220000300a00 */
[----:B-1----:R-:W-:-:S03]  /*59d30*/  IMAD.MOV.U32 R0, RZ, RZ, R219 ;  /* 0x000000ffff007224 */ /* 0x002fc600078e00db */
[----:B------:R-:W4:Y:S04]  /*59d40*/  LDL.LU.64 R218, [R1+0x2a18] ;  /* 0x002a180001da7983 */ /* 0x000f280000300a00 */
[----:B------:R1:W-:Y:S04]  /*59d50*/  STL [R1+0x29b4], R0 ;  /* 0x0029b40001007387 */ /* 0x0003e80000100800 */
[----:B------:R-:W-:Y:S01]  /*59d60*/  STL [R1+0x29c0], R230 ;  /* 0x0029c0e601007387 */ /* 0x000fe20000100800 */
[----:B-1----:R-:W-:-:S03]  /*59d70*/  IMAD.MOV.U32 R0, RZ, RZ, R231 ;  /* 0x000000ffff007224 */ /* 0x002fc600078e00e7 */
[----:B------:R-:W4:Y:S04]  /*59d80*/  LDL.LU.64 R150, [R1+0x2a20] ;  /* 0x002a200001967983 */ /* 0x000f280000300a00 */
[----:B------:R1:W-:Y:S04]  /*59d90*/  STL [R1+0x29bc], R0 ;  /* 0x0029bc0001007387 */ /* 0x0003e80000100800 */
[----:B--2---:R2:W-:Y:S01]  /*59da0*/  STL [R1+0x29c8], R228 ;  /* 0x0029c8e401007387 */ /* 0x0045e20000100800 */
[----:B-1----:R-:W-:-:S03]  /*59db0*/  IMAD.MOV.U32 R0, RZ, RZ, R229 ;  /* 0x000000ffff007224 */ /* 0x002fc600078e00e5 */
[----:B------:R-:W4:Y:S04]  /*59dc0*/  LDL.LU.64 R230, [R1+0x2a28] ;  /* 0x002a280001e67983 */ /* 0x000f280000300a00 */
[----:B------:R1:W-:Y:S04]  /*59dd0*/  STL [R1+0x29c4], R0 ;  /* 0x0029c40001007387 */ /* 0x0003e80000100800 */
[----:B---3--:R3:W-:Y:S04]  /*59de0*/  STL [R1+0x29d0], R216 ;  /* 0x0029d0d801007387 */ /* 0x0087e80000100800 */
[----:B--2---:R-:W2:Y:S01]  /*59df0*/  LDL.LU.64 R228, [R1+0x2a30] ;  /* 0x002a300001e47983 */ /* 0x004ea20000300a00 */
        /* <DEDUP_REMOVED lines=11> */
[----:B------:R-:W-:Y:S01]  /*59eb0*/  STL [R1+0x29e8], R144 ;  /* 0x0029e89001007387 */ /* 0x000fe20000100800 */
[----:B-1----:R-:W-:-:S03]  /*59ec0*/  IMAD.MOV.U32 R0, RZ, RZ, R145 ;  /* 0x000000ffff007224 */ /* 0x002fc600078e0091 */
[----:B------:R-:W-:Y:S04]  /*59ed0*/  STL [R1+0x29f0], R222 ;  /* 0x0029f0de01007387 */ /* 0x000fe80000100800 */
[----:B------:R1:W-:Y:S04]  /*59ee0*/  STL [R1+0x29e4], R0 ;  /* 0x0029e40001007387 */ /* 0x0003e80000100800 */
[----:B------:R-:W-:Y:S01]  /*59ef0*/  STL [R1+0x29f8], R226 ;  /* 0x0029f8e201007387 */ /* 0x000fe20000100800 */
[----:B-1----:R-:W-:-:S05]  /*59f00*/  MOV R0, R223 ;  /* 0x000000df00007202 */ /* 0x002fca0000000f00 */
        /* <DEDUP_REMOVED lines=10> */
[----:B------:R-:W-:Y:S04]  /*59fb0*/  STL [R1+0x2a10], R220 ;  /* 0x002a10dc01007387 */ /* 0x000fe80000100800 */
[----:B------:R1:W-:Y:S04]  /*59fc0*/  STL [R1+0x2a04], R0 ;  /* 0x002a040001007387 */ /* 0x0003e80000100800 */
[----:B------:R-:W-:Y:S01]  /*59fd0*/  STL [R1+0x2a18], R218 ;  /* 0x002a18da01007387 */ /* 0x000fe20000100800 */
[----:B-1----:R-:W-:-:S05]  /*59fe0*/  IMAD.MOV.U32 R0, RZ, RZ, R221 ;  /* 0x000000ffff007224 */ /* 0x002fca00078e00dd */
        /* <DEDUP_REMOVED lines=10> */
[----:B--2---:R-:W-:Y:S04]  /*5a090*/  STL [R1+0x2a30], R228 ;  /* 0x002a30e401007387 */ /* 0x004fe80000100800 */
[----:B------:R1:W-:Y:S04]  /*5a0a0*/  STL [R1+0x2a24], R0 ;  /* 0x002a240001007387 */ /* 0x0003e80000100800 */
[----:B---3--:R-:W-:Y:S01]  /*5a0b0*/  STL [R1+0x2a38], R216 ;  /* 0x002a38d801007387 */ /* 0x008fe20000100800 */
[----:B-1----:R-:W-:-:S05]  /*5a0c0*/  IMAD.MOV.U32 R0, RZ, RZ, R229 ;  /* 0x000000ffff007224 */ /* 0x002fca00078e00e5 */
[----:B------:R1:W-:Y:S02]  /*5a0d0*/  STL [R1+0x2a2c], R0 ;  /* 0x002a2c0001007387 */ /* 0x0003e40000100800 */
[----:B-1----:R-:W-:Y:S02]  /*5a0e0*/  IMAD.MOV.U32 R0, RZ, RZ, R217 ;  /* 0x000000ffff007224 */ /* 0x002fe400078e00d9 */
[----:B------:R-:W2:Y:S04]  /*5a0f0*/  LDL.LU.64 R216, [R1+0x2aa0] ;  /* 0x002aa00001d87983 */ /* 0x000ea80000300a00 */
[----:B------:R1:W-:Y:S04]  /*5a100*/  STL [R1+0x2a34], R0 ;  /* 0x002a340001007387 */ /* 0x0003e80000100800 */
[----:B----4-:R3:W-:Y:S01]  /*5a110*/  STL [R1+0x2a40], R214 ;  /* 0x002a40d601007387 */ /* 0x0107e20000100800 */
[----:B-1----:R-:W-:-:S03]  /*5a120*/  IMAD.MOV.U32 R0, RZ, RZ, R215 ;  /* 0x000000ffff007224 */ /* 0x002fc600078e00d7 */
[----:B---3--:R-:W3:Y:S04]  /*5a130*/  LDL.LU.64 R214, [R1+0x2aa8] ;  /* 0x002aa80001d67983 */ /* 0x008ee80000300a00 */
[----:B------:R1:W-:Y:S04]  /*5a140*/  STL [R1+0x2a3c], R0 ;  /* 0x002a3c0001007387 */ /* 0x0003e80000100800 */
[----:B------:R-:W-:Y:S01]  /*5a150*/  STL [R1+0x2a48], R224 ;  /* 0x002a48e001007387 */ /* 0x000fe20000100800 */
[----:B-1----:R-:W-:-:S03]  /*5a160*/  IMAD.MOV.U32 R0, RZ, RZ, R225 ;  /* 0x000000ffff007224 */ /* 0x002fc600078e00e1 */
[----:B------:R-:W-:Y:S04]  /*5a170*/  STL [R1+0x2a50], R234 ;  /* 0x002a50ea01007387 */ /* 0x000fe80000100800 */
[----:B------:R1:W-:Y:S04]  /*5a180*/  STL [R1+0x2a44], R0 ;  /* 0x002a440001007387 */ /* 0x0003e80000100800 */
[----:B------:R-:W-:Y:S04]  /*5a190*/  STL [R1+0x2a4c], R235 ;  /* 0x002a4ceb01007387 */ /* 0x000fe80000100800 */
[----:B------:R-:W-:Y:S04]  /*5a1a0*/  STL [R1+0x2a58], R8 ;  /* 0x002a580801007387 */ /* 0x000fe80000100800 */
[----:B------:R-:W-:Y:S04]  /*5a1b0*/  STL [R1+0x2a54], R9 ;  /* 0x002a540901007387 */ /* 0x000fe80000100800 */
[----:B------:R4:W-:Y:S01]  /*5a1c0*/  STL [R1+0x2a60], R222 ;  /* 0x002a60de01007387 */ /* 0x0009e20000100800 */
[----:B-1----:R-:W-:-:S03]  /*5a1d0*/  IMAD.MOV.U32 R0, RZ, RZ, R223 ;  /* 0x000000ffff007224 */ /* 0x002fc600078e00df */
[----:B------:R-:W3:Y:S04]  /*5a1e0*/  LDL.LU.64 R224, [R1+0x2ac0] ;  /* 0x002ac00001e07983 */ /* 0x000ee80000300a00 */
[----:B------:R-:W-:Y:S04]  /*5a1f0*/  STL [R1+0x2a68], R226 ;  /* 0x002a68e201007387 */ /* 0x000fe80000100800 */
[----:B------:R1:W-:Y:S04]  /*5a200*/  STL [R1+0x2a5c], R0 ;  /* 0x002a5c0001007387 */ /* 0x0003e80000100800 */
[----:B----4-:R-:W4:Y:S01]  /*5a210*/  LDL.LU.64 R222, [R1+0x2ac8] ;  /* 0x002ac80001de7983 */ /* 0x010f220000300a00 */
[----:B-1----:R-:W-:-:S03]  /*5a220*/  IMAD.MOV.U32 R0, RZ, RZ, R227 ;  /* 0x000000ffff007224 */ /* 0x002fc600078e00e3 */
[----:B------:R-:W-:Y:S04]  /*5a230*/  STL [R1+0x2a70], R236 ;  /* 0x002a70ec01007387 */ /* 0x000fe80000100800 */
[----:B------:R1:W-:Y:S04]  /*5a240*/  STL [R1+0x2a64], R0 ;  /* 0x002a640001007387 */ /* 0x0003e80000100800 */
[----:B------:R-:W-:Y:S04]  /*5a250*/  STL [R1+0x2a6c], R237 ;  /* 0x002a6ced01007387 */ /* 0x000fe80000100800 */
[----:B------:R-:W-:Y:S04]  /*5a260*/  STL [R1+0x2a78], R16 ;  /* 0x002a781001007387 */ /* 0x000fe80000100800 */
[----:B------:R-:W-:Y:S01]  /*5a270*/  STL [R1+0x2a74], R17 ;  /* 0x002a741101007387 */ /* 0x000fe20000100800 */
[----:B-1----:R-:W-:-:S03]  /*5a280*/  IMAD.MOV.U32 R0, RZ, RZ, R221 ;  /* 0x000000ffff007224 */ /* 0x002fc600078e00dd */
[----:B------:R1:W-:Y:S04]  /*5a290*/  STL [R1+0x2a80], R220 ;  /* 0x002a80dc01007387 */ /* 0x0003e80000100800 */
[----:B-1----:R-:W4:Y:S04]  /*5a2a0*/  LDL.LU.64 R220, [R1+0x2ae0] ;  /* 0x002ae00001dc7983 */ /* 0x002f280000300a00 */
[----:B------:R1:W-:Y:S04]  /*5a2b0*/  STL [R1+0x2a7c], R0 ;  /* 0x002a7c0001007387 */ /* 0x0003e80000100800 */
[----:B------:R1:W-:Y:S02]  /*5a2c0*/  STL [R1+0x2a88], R218 ;  /* 0x002a88da01007387 */ /* 0x0003e40000100800 */
[----:B-1----:R-:W-:-:S02]  /*5a2d0*/  MOV R0, R219 ;  /* 0x000000db00007202 */ /* 0x002fc40000000f00 */
[----:B------:R-:W4:Y:S04]  /*5a2e0*/  LDL.LU.64 R218, [R1+0x2ae8] ;  /* 0x002ae80001da7983 */ /* 0x000f280000300a00 */
[----:B------:R1:W-:Y:S04]  /*5a2f0*/  STL [R1+0x2a84], R0 ;  /* 0x002a840001007387 */ /* 0x0003e80000100800 */
[----:B------:R-:W-:Y:S04]  /*5a300*/  STL [R1+0x2a90], R242 ;  /* 0x002a90f201007387 */ /* 0x000fe80000100800 */
[----:B------:R-:W-:Y:S04]  /*5a310*/  STL [R1+0x2a8c], R243 ;  /* 0x002a8cf301007387 */ /* 0x000fe80000100800 */
[----:B------:R-:W4:Y:S04]  /*5a320*/  LDL.LU.64 R230, [R1+0x2200] ;  /* 0x0022000001e67983 */ /* 0x000f280000300a00 */
[----:B------:R-:W-:Y:S04]  /*5a330*/  STL [R1+0x2a98], R18 ;  /* 0x002a981201007387 */ /* 0x000fe80000100800 */
[----:B------:R-:W-:Y:S04]  /*5a340*/  STL [R1+0x2a94], R19 ;  /* 0x002a941301007387 */ /* 0x000fe80000100800 */
        /* <DEDUP_REMOVED lines=8> */
[----:B------:R-:W-:Y:S04]  /*5a3d0*/  STL [R1+0x2ab0], R244 ;  /* 0x002ab0f401007387 */ /* 0x000fe80000100800 */
[----:B------:R-:W-:Y:S04]  /*5a3e0*/  STL [R1+0x2aac], R245 ;  /* 0x002aacf501007387 */ /* 0x000fe80000100800 */
[----:B------:R-:W-:Y:S04]  /*5a3f0*/  STL [R1+0x2ab8], R20 ;  /* 0x002ab81401007387 */ /* 0x000fe80000100800 */
[----:B------:R-:W3:Y:S04]  /*5a400*/  LDL.LU.64 R228, [R1+0x2208] ;  /* 0x0022080001e47983 */ /* 0x000ee80000300a00 */
[----:B------:R-:W-:Y:S01]  /*5a410*/  STL [R1+0x2ab4], R21 ;  /* 0x002ab41501007387 */ /* 0x000fe20000100800 */
[----:B-1----:R-:W-:-:S03]  /*5a420*/  IMAD.MOV.U32 R0, RZ, RZ, R225 ;  /* 0x000000ffff007224 */ /* 0x002fc600078e00e1 */
[----:B------:R-:W-:Y:S04]  /*5a430*/  STL [R1+0x2ac0], R224 ;  /* 0x002ac0e001007387 */ /* 0x000fe80000100800 */
[----:B------:R-:W3:Y:S04]  /*5a440*/  LDL.LU.64 R226, [R1+0x2b20] ;  /* 0x002b200001e27983 */ /* 0x000ee80000300a00 */
[----:B------:R1:W-:Y:S04]  /*5a450*/  STL [R1+0x2abc], R0 ;  /* 0x002abc0001007387 */ /* 0x0003e80000100800 */
[----:B----4-:R-:W-:Y:S01]  /*5a460*/  STL [R1+0x2ac8], R222 ;  /* 0x002ac8de01007387 */ /* 0x010fe20000100800 */
[----:B-1----:R-:W-:-:S03]  /*5a470*/  IMAD.MOV.U32 R0, RZ, RZ, R223 ;  /* 0x000000ffff007224 */ /* 0x002fc600078e00df */
[----:B------:R-:W4:Y:S04]  /*5a480*/  LDL.LU.64 R224, [R1+0x2b28] ;  /* 0x002b280001e07983 */ /* 0x000f280000300a00 */
[----:B------:R1:W-:Y:S04]  /*5a490*/  STL [R1+0x2ac4], R0 ;  /* 0x002ac40001007387 */ /* 0x0003e80000100800 */
[----:B------:R-:W-:Y:S04]  /*5a4a0*/  STL [R1+0x2ad0], R250 ;  /* 0x002ad0fa01007387 */ /* 0x000fe80000100800 */
[----:B------:R-:W-:Y:S04]  /*5a4b0*/  STL [R1+0x2acc], R251 ;  /* 0x002accfb01007387 */ /* 0x000fe80000100800 */
[----:B------:R-:W4:Y:S04]  /*5a4c0*/  LDL.LU.64 R150, [R1+0x2210] ;  /* 0x0022100001967983 */ /* 0x000f280000300a00 */
[----:B------:R-:W-:Y:S04]  /*5a4d0*/  STL [R1+0x2ad8], R22 ;  /* 0x002ad81601007387 */ /* 0x000fe80000100800 */
[----:B------:R-:W-:Y:S01]  /*5a4e0*/  STL [R1+0x2ad4], R23 ;  /* 0x002ad41701007387 */ /* 0x000fe20000100800 */
[----:B-1----:R-:W-:-:S03]  /*5a4f0*/  IMAD.MOV.U32 R0, RZ, RZ, R221 ;  /* 0x000000ffff007224 */ /* 0x002fc600078e00dd */
[----:B------:R-:W-:Y:S04]  /*5a500*/  STL [R1+0x2ae0], R220 ;  /* 0x002ae0dc01007387 */ /* 0x000fe80000100800 */
[----:B------:R-:W4:Y:S04]  /*5a510*/  LDL.LU.64 R222, [R1+0x2b40] ;  /* 0x002b400001de7983 */ /* 0x000f280000300a00 */
[----:B------:R1:W-:Y:S02]  /*5a520*/  STL [R1+0x2adc], R0 ;  /* 0x002adc0001007387 */ /* 0x0003e40000100800 */
[----:B-1----:R-:W-:-:S02]  /*5a530*/  IMAD.MOV.U32 R0, RZ, RZ, R219 ;  /* 0x000000ffff007224 */ /* 0x002fc400078e00db */
[----:B------:R1:W-:Y:S04]  /*5a540*/  STL [R1+0x2ae8], R218 ;  /* 0x002ae8da01007387 */ /* 0x0003e80000100800 */
[----:B------:R-:W4:Y:S04]  /*5a550*/  LDL.LU.64 R220, [R1+0x2b48] ;  /* 0x002b480001dc7983 */ /* 0x000f280000300a00 */
[----:B------:R1:W-:Y:S04]  /*5a560*/  STL [R1+0x2ae4], R0 ;  /* 0x002ae40001007387 */ /* 0x0003e80000100800 */
[----:B------:R-:W-:Y:S04]  /*5a570*/  STL [R1+0x2af0], R230 ;  /* 0x002af0e601007387 */ /* 0x000fe80000100800 */
[----:B-1----:R-:W4:Y:S01]  /*5a580*/  LDL.LU.64 R218, [R1+0x2218] ;  /* 0x0022180001da7983 */ /* 0x002f220000300a00 */
[----:B------:R-:W-:-:S03]  /*5a590*/  IMAD.MOV.U32 R0, RZ, RZ, R231 ;  /* 0x000000ffff007224 */ /* 0x000fc600078e00e7 */
[----:B------:R-:W-:Y:S04]  /*5a5a0*/  STL [R1+0x2af8], R152 ;  /* 0x002af89801007387 */ /* 0x000fe80000100800 */
[----:B------:R2:W-:Y:S04]  /*5a5b0*/  STL [R1+0x2aec], R0 ;  /* 0x002aec0001007387 */ /* 0x0005e80000100800 */
[----:B------:R-:W-:Y:S01]  /*5a5c0*/  STL [R1+0x2af4], R153 ;  /* 0x002af49901007387 */ /* 0x000fe20000100800 */
[----:B--2---:R-:W-:-:S03]  /*5a5d0*/  IMAD.MOV.U32 R0, RZ, RZ, R217 ;  /* 0x000000ffff007224 */ /* 0x004fc600078e00d9 */
[----:B------:R1:W-:Y:S04]  /*5a5e0*/  STL [R1+0x2b00], R216 ;  /* 0x002b00d801007387 */ /* 0x0003e80000100800 */
[----:B------:R-:W2:Y:S04]  /*5a5f0*/  LDL.LU.64 R230, [R1+0x2b60] ;  /* 0x002b600001e67983 */ /* 0x000ea80000300a00 */
[----:B------:R1:W-:Y:S04]  /*5a600*/  STL [R1+0x2afc], R0 ;  /* 0x002afc0001007387 */ /* 0x0003e80000100800 */
[----:B---3--:R3:W-:Y:S04]  /*5a610*/  STL [R1+0x2b08], R214 ;  /* 0x002b08d601007387 */ /* 0x0087e80000100800 */
[----:B-1----:R-:W2:Y:S01]  /*5a620*/  LDL.LU.64 R216, [R1+0x2b68] ;  /* 0x002b680001d87983 */ /* 0x002ea20000300a00 */
[----:B------:R-:W-:-:S03]  /*5a630*/  IMAD.MOV.U32 R0, RZ, RZ, R215 ;  /* 0x000000ffff007224 */ /* 0x000fc600078e00d7 */
[----:B---3--:R-:W3:Y:S04]  /*5a640*/  LDL.LU.64 R214, [R1+0x2220] ;  /* 0x0022200001d67983 */ /* 0x008ee80000300a00 */
[----:B------:R1:W-:Y:S04]  /*5a650*/  STL [R1+0x2b04], R0 ;  /* 0x002b040001007387 */ /* 0x0003e80000100800 */
[----:B------:R-:W-:Y:S01]  /*5a660*/  STL [R1+0x2b10], R228 ;  /* 0x002b10e401007387 */ /* 0x000fe20000100800 */
[----:B-1----:R-:W-:-:S03]  /*5a670*/  IMAD.MOV.U32 R0, RZ, RZ, R229 ;  /* 0x000000ffff007224 */ /* 0x002fc600078e00e5 */
[----:B------:R-:W-:Y:S04]  /*5a680*/  STL [R1+0x2b18], R154 ;  /* 0x002b189a01007387 */ /* 0x000fe80000100800 */
[----:B------:R1:W-:Y:S04]  /*5a690*/  STL [R1+0x2b0c], R0 ;  /* 0x002b0c0001007387 */ /* 0x0003e80000100800 */
[----:B------:R-:W-:Y:S04]  /*5a6a0*/  STL [R1+0x2b14], R155 ;  /* 0x002b149b01007387 */ /* 0x000fe80000100800 */
[----:B------:R4:W-:Y:S01]  /*5a6b0*/  STL [R1+0x2b20], R226 ;  /* 0x002b20e201007387 */ /* 0x0009e20000100800 */
[----:B-1----:R-:W-:-:S03]  /*5a6c0*/  IMAD.MOV.U32 R0, RZ, RZ, R227 ;  /* 0x000000ffff007224 */ /* 0x002fc600078e00e3 */
[----:B------:R-:W3:Y:S04]  /*5a6d0*/  LDL.LU.64 R228, [R1+0x2b80] ;  /* 0x002b800001e47983 */ /* 0x000ee80000300a00 */
        /* <DEDUP_REMOVED lines=10> */
[----:B------:R-:W-:Y:S01]  /*5a780*/  STL [R1+0x2b34], R157 ;  /* 0x002b349d01007387 */ /* 0x000fe20000100800 */
[----:B-1----:R-:W-:-:S03]  /*5a790*/  IMAD.MOV.U32 R0, RZ, RZ, R223 ;  /* 0x000000ffff007224 */ /* 0x002fc600078e00df */
[----:B------:R1:W-:Y:S04]  /*5a7a0*/  STL [R1+0x2b40], R222 ;  /* 0x002b40de01007387 */ /* 0x0003e80000100800 */
[----:B-1----:R-:W4:Y:S04]  /*5a7b0*/  LDL.LU.64 R222, [R1+0x2ba0] ;  /* 0x002ba00001de7983 */ /* 0x002f280000300a00 */
[----:B------:R1:W-:Y:S04]  /*5a7c0*/  STL [R1+0x2b3c], R0 ;  /* 0x002b3c0001007387 */ /* 0x0003e80000100800 */
[----:B------:R1:W-:Y:S02]  /*5a7d0*/  STL [R1+0x2b48], R220 ;  /* 0x002b48dc01007387 */ /* 0x0003e40000100800 */
[----:B-1----:R-:W-:-:S02]  /*5a7e0*/  MOV R0, R221 ;  /* 0x000000dd00007202 */ /* 0x002fc40000000f00 */
[----:B------:R-:W-:Y:S04]  /*5a7f0*/  STL [R1+0x2b50], R218 ;  /* 0x002b50da01007387 */ /* 0x000fe80000100800 */
[----:B------:R1:W-:Y:S04]  /*5a800*/  STL [R1+0x2b44], R0 ;  /* 0x002b440001007387 */ /* 0x0003e80000100800 */
[----:B------:R-:W4:Y:S01]  /*5a810*/  LDL.LU.64 R220, [R1+0x2ba8] ;  /* 0x002ba80001dc7983 */ /* 0x000f220000300a00 */
[----:B-1----:R-:W-:-:S03]  /*5a820*/  IMAD.MOV.U32 R0, RZ, RZ, R219 ;  /* 0x000000ffff007224 */ /* 0x002fc600078e00db */
[----:B------:R-:W-:Y:S04]  /*5a830*/  STL [R1+0x2b58], R158 ;  /* 0x002b589e01007387 */ /* 0x000fe80000100800 */
[----:B------:R2:W-:Y:S04]  /*5a840*/  STL [R1+0x2b4c], R0 ;  /* 0x002b4c0001007387 */ /* 0x0005e80000100800 */
[----:B------:R-:W4:Y:S04]  /*5a850*/  LDL.LU.64 R218, [R1+0x2230] ;  /* 0x0022300001da7983 */ /* 0x000f280000300a00 */
[----:B------:R-:W-:Y:S01]  /*5a860*/  STL [R1+0x2b54], R159 ;  /* 0x002b549f01007387 */ /* 0x000fe20000100800 */
[----:B--2---:R-:W-:-:S03]  /*5a870*/  IMAD.MOV.U32 R0, RZ, RZ, R231 ;  /* 0x000000ffff007224 */ /* 0x004fc600078e00e7 */
[----:B------:R-:W-:Y:S04]  /*5a880*/  STL [R1+0x2b60], R230 ;  /* 0x002b60e601007387 */ /* 0x000fe80000100800 */
[----:B------:R-:W-:Y:S04]  /*5a890*/  STL [R1+0x2b68], R216 ;  /* 0x002b68d801007387 */ /* 0x000fe80000100800 */
[----:B------:R1:W-:Y:S04]  /*5a8a0*/  STL [R1+0x2b5c], R0 ;  /* 0x002b5c0001007387 */ /* 0x0003e80000100800 */
[----:B---3--:R-:W-:Y:S01]  /*5a8b0*/  STL [R1+0x2b70], R214 ;  /* 0x002b70d601007387 */ /* 0x008fe20000100800 */
[----:B-1----:R-:W-:-:S05]  /*5a8c0*/  IMAD.MOV.U32 R0, RZ, RZ, R217 ;  /* 0x000000ffff007224 */ /* 0x002fca00078e00d9 */
[----:B------:R1:W-:Y:S04]  /*5a8d0*/  STL [R1+0x2b64], R0 ;  /* 0x002b640001007387 */ /* 0x0003e80000100800 */
[----:B------:R-:W2:Y:S01]  /*5a8e0*/  LDL.LU.64 R216, [R1+0x2bc0] ;  /* 0x002bc00001d87983 */ /* 0x000ea20000300a00 */
[----:B-1----:R-:W-:-:S03]  /*5a8f0*/  IMAD.MOV.U32 R0, RZ, RZ, R215 ;  /* 0x000000ffff007224 */ /* 0x002fc600078e00d7 */
[----:B------:R-:W3:Y:S04]  /*5a900*/  LDL.LU.64 R214, [R1+0x2bc8] ;  /* 0x002bc80001d67983 */ /* 0x000ee80000300a00 */
[----:B------:R1:W-:Y:S04]  /*5a910*/  STL [R1+0x2b6c], R0 ;  /* 0x002b6c0001007387 */ /* 0x0003e80000100800 */
[----:B------:R-:W-:Y:S04]  /*5a920*/  STL [R1+0x2b78], R160 ;  /* 0x002b78a001007387 */ /* 0x000fe80000100800 */
[----:B------:R-:W-:Y:S01]  /*5a930*/  STL [R1+0x2b74], R161 ;  /* 0x002b74a101007387 */ /* 0x000fe20000100800 */
[----:B-1----:R-:W-:-:S03]  /*5a940*/  IMAD.MOV.U32 R0, RZ, RZ, R229 ;  /* 0x000000ffff007224 */ /* 0x002fc600078e00e5 */
[----:B------:R-:W-:Y:S04]  /*5a950*/  STL [R1+0x2b80], R228 ;  /* 0x002b80e401007387 */ /* 0x000fe80000100800 */
[----:B------:R-:W3:Y:S04]  /*5a960*/  LDL.LU.64 R146, [R1+0x2238] ;  /* 0x0022380001927983 */ /* 0x000ee80000300a00 */
[----:B----4-:R-:W-:Y:S04]  /*5a970*/  STL [R1+0x2b88], R226 ;  /* 0x002b88e201007387 */ /* 0x010fe80000100800 */
[----:B------:R1:W-:Y:S04]  /*5a980*/  STL [R1+0x2b7c], R0 ;  /* 0x002b7c0001007387 */ /* 0x0003e80000100800 */
[----:B------:R-:W4:Y:S01]  /*5a990*/  LDL.LU.64 R148, [R1+0x2be0] ;  /* 0x002be00001947983 */ /* 0x000f220000300a00 */
[----:B-1----:R-:W-:-:S05]  /*5a9a0*/  IMAD.MOV.U32 R0, RZ, RZ, R227 ;  /* 0x000000ffff007224 */ /* 0x002fca00078e00e3 */
[----:B------:R1:W-:Y:S04]  /*5a9b0*/  STL [R1+0x2b84], R0 ;  /* 0x002b840001007387 */ /* 0x0003e80000100800 */
[----:B------:R-:W-:Y:S04]  /*5a9c0*/  STL [R1+0x2b90], R224 ;  /* 0x002b90e001007387 */ /* 0x000fe80000100800 */
[----:B------:R-:W4:Y:S01]  /*5a9d0*/  LDL.LU.64 R150, [R1+0x2be8] ;  /* 0x002be80001967983 */ /* 0x000f220000300a00 */
[----:B-1----:R-:W-:-:S03]  /*5a9e0*/  IMAD.MOV.U32 R0, RZ, RZ, R225 ;  /* 0x000000ffff007224 */ /* 0x002fc600078e00e1 */
[----:B------:R-:W4:Y:S04]  /*5a9f0*/  LDL.LU.64 R230, [R1+0x2bf0] ;  /* 0x002bf00001e67983 */ /* 0x000f280000300a00 */
[----:B------:R1:W-:Y:S04]  /*5aa00*/  STL [R1+0x2b8c], R0 ;  /* 0x002b8c0001007387 */ /* 0x0003e80000100800 */
[----:B------:R-:W-:Y:S04]  /*5aa10*/  STL [R1+0x2b98], R162 ;  /* 0x002b98a201007387 */ /* 0x000fe80000100800 */
[----:B------:R-:W-:Y:S04]  /*5aa20*/  STL [R1+0x2b94], R163 ;  /* 0x002b94a301007387 */ /* 0x000fe80000100800 */
[----:B------:R-:W-:Y:S01]  /*5aa30*/  STL [R1+0x2ba0], R222 ;  /* 0x002ba0de01007387 */ /* 0x000fe20000100800 */
[----:B-1----:R-:W-:-:S03]  /*5aa40*/  IMAD.MOV.U32 R0, RZ, RZ, R223 ;  /* 0x000000ffff007224 */ /* 0x002fc600078e00df */
[----:B------:R-:W4:Y:S04]  /*5aa50*/  LDL.LU.64 R228, [R1+0x2c00] ;  /* 0x002c000001e47983 */ /* 0x000f280000300a00 */
[----:B------:R-:W4:Y:S04]  /*5aa60*/  LDL.LU.64 R226, [R1+0x2c08] ;  /* 0x002c080001e27983 */ /* 0x000f280000300a00 */
[----:B------:R1:W-:Y:S04]  /*5aa70*/  STL [R1+0x2b9c], R0 ;  /* 0x002b9c0001007387 */ /* 0x0003e80000100800 */
[----:B------:R-:W-:Y:S01]  /*5aa80*/  STL [R1+0x2ba8], R220 ;  /* 0x002ba8dc01007387 */ /* 0x000fe20000100800 */
[----:B-1----:R-:W-:-:S03]  /*5aa90*/  IMAD.MOV.U32 R0, RZ, RZ, R221 ;  /* 0x000000ffff007224 */ /* 0x002fc600078e00dd */
[----:B------:R-:W4:Y:S04]  /*5aaa0*/  LDL.LU.64 R224, [R1+0x2c10] ;  /* 0x002c100001e07983 */ /* 0x000f280000300a00 */
[----:B------:R-:W-:Y:S04]  /*5aab0*/  STL [R1+0x2bb0], R218 ;  /* 0x002bb0da01007387 */ /* 0x000fe80000100800 */
[----:B------:R1:W-:Y:S04]  /*5aac0*/  STL [R1+0x2ba4], R0 ;  /* 0x002ba40001007387 */ /* 0x0003e80000100800 */
[----:B------:R-:W4:Y:S01]  /*5aad0*/  LDL.LU.64 R222, [R1+0x2c20] ;  /* 0x002c200001de7983 */ /* 0x000f220000300a00 */
[----:B-1----:R-:W-:-:S05]  /*5aae0*/  IMAD.MOV.U32 R0, RZ, RZ, R219 ;  /* 0x000000ffff007224 */ /* 0x002fca00078e00db */
[----:B------:R2:W-:Y:S04]  /*5aaf0*/  STL [R1+0x2bac], R0 ;  /* 0x002bac0001007387 */ /* 0x0005e80000100800 */
[----:B------:R-:W-:Y:S04]  /*5ab00*/  STL [R1+0x2bb8], R164 ;  /* 0x002bb8a401007387 */ /* 0x000fe80000100800 */
[----:B------:R-:W4:Y:S04]  /*5ab10*/  LDL.LU.64 R220, [R1+0x2c28] ;  /* 0x002c280001dc7983 */ /* 0x000f280000300a00 */
[----:B------:R-:W-:Y:S04]  /*5ab20*/  STL [R1+0x2bb4], R165 ;  /* 0x002bb4a501007387 */ /* 0x000fe80000100800 */
[----:B------:R-:W4:Y:S01]  /*5ab30*/  LDL.LU.64 R218, [R1+0x2c30] ;  /* 0x002c300001da7983 */ /* 0x000f220000300a00 */
[----:B--2---:R-:W-:-:S03]  /*5ab40*/  IMAD.MOV.U32 R0, RZ, RZ, R217 ;  /* 0x000000ffff007224 */ /* 0x004fc600078e00d9 */
[----:B------:R1:W-:Y:S04]  /*5ab50*/  STL [R1+0x2bc0], R216 ;  /* 0x002bc0d801007387 */ /* 0x0003e80000100800 */
[----:B---3--:R-:W-:Y:S04]  /*5ab60*/  STL [R1+0x2bc8], R214 ;  /* 0x002bc8d601007387 */ /* 0x008fe80000100800 */
[----:B------:R2:W-:Y:S04]  /*5ab70*/  STL [R1+0x2bbc], R0 ;  /* 0x002bbc0001007387 */ /* 0x0005e80000100800 */
[----:B-1----:R-:W3:Y:S01]  /*5ab80*/  LDL.LU.64 R216, [R1+0x2c40] ;  /* 0x002c400001d87983 */ /* 0x002ee20000300a00 */
[----:B--2---:R-:W-:-:S03]  /*5ab90*/  IMAD.MOV.U32 R0, RZ, RZ, R215 ;  /* 0x000000ffff007224 */ /* 0x004fc600078e00d7 */
[----:B------:R-:W2:Y:S04]  /*5aba0*/  LDL.LU.64 R214, [R1+0x2c48] ;  /* 0x002c480001d67983 */ /* 0x000ea80000300a00 */
[----:B------:R1:W-:Y:S04]  /*5abb0*/  STL [R1+0x2bc4], R0 ;  /* 0x002bc40001007387 */ /* 0x0003e80000100800 */
[----:B------:R-:W-:Y:S01]  /*5abc0*/  STL [R1+0x2bd0], R146 ;  /* 0x002bd09201007387 */ /* 0x000fe20000100800 */
[----:B-1----:R-:W-:-:S03]  /*5abd0*/  IMAD.MOV.U32 R0, RZ, RZ, R147 ;  /* 0x000000ffff007224 */ /* 0x002fc600078e0093 */
[----:B------:R-:W-:Y:S04]  /*5abe0*/  STL [R1+0x2bd8], R166 ;  /* 0x002bd8a601007387 */ /* 0x000fe80000100800 */
[----:B------:R4:W-:Y:S04]  /*5abf0*/  STL [R1+0x2bcc], R0 ;  /* 0x002bcc0001007387 */ /* 0x0009e80000100800 */
[----:B------:R-:W-:Y:S01]  /*5ac00*/  STL [R1+0x2bd4], R167 ;  /* 0x002bd4a701007387 */ /* 0x000fe20000100800 */
[----:B----4-:R-:W-:-:S03]  /*5ac10*/  IMAD.MOV.U32 R0, RZ, RZ, R149 ;  /* 0x000000ffff007224 */ /* 0x010fc600078e0095 */
[----:B------:R-:W-:Y:S04]  /*5ac20*/  STL [R1+0x2be0], R148 ;  /* 0x002be09401007387 */ /* 0x000fe80000100800 */
[----:B------:R-:W-:Y:S04]  /*5ac30*/  STL [R1+0x2be8], R150 ;  /* 0x002be89601007387 */ /* 0x000fe80000100800 */
[----:B------:R1:W-:Y:S04]  /*5ac40*/  STL [R1+0x2bdc], R0 ;  /* 0x002bdc0001007387 */ /* 0x0003e80000100800 */
[----:B------:R-:W-:Y:S01]  /*5ac50*/  STL [R1+0x2bf0], R230 ;  /* 0x002bf0e601007387 */ /* 0x000fe20000100800 */
[----:B-1----:R-:W-:-:S05]  /*5ac60*/  MOV R0, R151 ;  /* 0x0000009700007202 */ /* 0x002fca0000000f00 */
[----:B------:R1:W-:Y:S04]  /*5ac70*/  STL [R1+0x2be4], R0 ;  /* 0x002be40001007387 */ /* 0x0003e80000100800 */
[----:B------:R-:W-:Y:S01]  /*5ac80*/  STL [R1+0x2bf8], R168 ;  /* 0x002bf8a801007387 */ /* 0x000fe20000100800 */
[----:B-1----:R-:W-:-:S05]  /*5ac90*/  IMAD.MOV.U32 R0, RZ, RZ, R231 ;  /* 0x000000ffff007224 */ /* 0x002fca00078e00e7 */
[----:B------:R1:W-:Y:S04]  /*5aca0*/  STL [R1+0x2bec], R0 ;  /* 0x002bec0001007387 */ /* 0x0003e80000100800 */
[----:B------:R-:W-:Y:S01]  /*5acb0*/  STL [R1+0x2bf4], R169 ;  /* 0x002bf4a901007387 */ /* 0x000fe20000100800 */
[----:B-1----:R-:W-:-:S03]  /*5acc0*/  IMAD.MOV.U32 R0, RZ, RZ, R229 ;  /* 0x000000ffff007224 */ /* 0x002fc600078e00e5 */
[----:B------:R-:W-:Y:S04]  /*5acd0*/  STL [R1+0x2c00], R228 ;  /* 0x002c00e401007387 */ /* 0x000fe80000100800 */
[----:B------:R-:W-:Y:S04]  /*5ace0*/  STL [R1+0x2c08], R226 ;  /* 0x002c08e201007387 */ /* 0x000fe80000100800 */
[----:B------:R1:W-:Y:S02]  /*5acf0*/  STL [R1+0x2bfc], R0 ;  /* 0x002bfc0001007387 */ /* 0x0003e40000100800 */
[----:B-1----:R-:W-:-:S02]  /*5ad00*/  IMAD.MOV.U32 R0, RZ, RZ, R227 ;  /* 0x000000ffff007224 */ /* 0x002fc400078e00e3 */
[----:B------:R-:W-:Y:S04]  /*5ad10*/  STL [R1+0x2c10], R224 ;  /* 0x002c10e001007387 */ /* 0x000fe80000100800 */
        /* <DEDUP_REMOVED lines=8> */
[----:B------:R1:W-:Y:S04]  /*5ada0*/  STL [R1+0x2c1c], R0 ;  /* 0x002c1c0001007387 */ /* 0x0003e80000100800 */
[----:B------:R-:W-:Y:S01]  /*5adb0*/  STL [R1+0x2c30], R218 ;  /* 0x002c30da01007387 */ /* 0x000fe20000100800 */
[----:B-1----:R-:W-:-:S05]  /*5adc0*/  IMAD.MOV.U32 R0, RZ, RZ, R221 ;  /* 0x000000ffff007224 */ /* 0x002fca00078e00dd */
[----:B------:R1:W-:Y:S04]  /*5add0*/  STL [R1+0x2c24], R0 ;  /* 0x002c240001007387 */ /* 0x0003e80000100800 */
[----:B------:R-:W-:Y:S01]  /*5ade0*/  STL [R1+0x2c38], R172 ;  /* 0x002c38ac01007387 */ /* 0x000fe20000100800 */
[----:B-1----:R-:W-:-:S05]  /*5adf0*/  IMAD.MOV.U32 R0, RZ, RZ, R219 ;  /* 0x000000ffff007224 */ /* 0x002fca00078e00db */
[----:B------:R3:W-:Y:S04]  /*5ae00*/  STL [R1+0x2c2c], R0 ;  /* 0x002c2c0001007387 */ /* 0x0007e80000100800 */
[----:B------:R-:W-:Y:S01]  /*5ae10*/  STL [R1+0x2c34], R173 ;  /* 0x002c34ad01007387 */ /* 0x000fe20000100800 */
[----:B---3--:R-:W-:-:S03]  /*5ae20*/  IMAD.MOV.U32 R0, RZ, RZ, R217 ;  /* 0x000000ffff007224 */ /* 0x008fc600078e00d9 */
[----:B------:R-:W-:Y:S04]  /*5ae30*/  STL [R1+0x2c40], R216 ;  /* 0x002c40d801007387 */ /* 0x000fe80000100800 */
[----:B--2---:R-:W-:Y:S04]  /*5ae40*/  STL [R1+0x2c48], R214 ;  /* 0x002c48d601007387 */ /* 0x004fe80000100800 */
[----:B------:R1:W-:Y:S04]  /*5ae50*/  STL [R1+0x2c3c], R0 ;  /* 0x002c3c0001007387 */ /* 0x0003e80000100800 */
[----:B------:R-:W2:Y:S01]  /*5ae60*/  LDL.LU.64 R8, [R1+0x2d28] ;  /* 0x002d280001087983 */ /* 0x000ea20000300a00 */
[----:B-1----:R-:W-:-:S05]  /*5ae70*/  IMAD.MOV.U32 R0, RZ, RZ, R215 ;  /* 0x000000ffff007224 */ /* 0x002fca00078e00d7 */
[----:B------:R-:W-:Y:S04]  /*5ae80*/  STL [R1+0x2c44], R0 ;  /* 0x002c440001007387 */ /* 0x000fe80000100800 */
[----:B------:R-:W-:Y:S04]  /*5ae90*/  STL.64 [R1+0x2228], R174 ;  /* 0x002228ae01007387 */ /* 0x000fe80000100a00 */
[----:B--2---:R1:W-:Y:S04]  /*5aea0*/  STL.64 [R1+0x2230], R8 ;  /* 0x0022300801007387 */ /* 0x0043e80000100a00 */
[----:B-1----:R-:W2:Y:S04]  /*5aeb0*/  LDL.LU.64 R8, [R1+0x3020] ;  /* 0x0030200001087983 */ /* 0x002ea80000300a00 */
[----:B------:R-:W3:Y:S04]  /*5aec0*/  LDL.LU.64 R16, [R1+0x2ea8] ;  /* 0x002ea80001107983 */ /* 0x000ee80000300a00 */
[----:B--2---:R1:W-:Y:S04]  /*5aed0*/  STL.64 [R1+0x2220], R8 ;  /* 0x0022200801007387 */ /* 0x0043e80000100a00 */
[----:B-1----:R-:W2:Y:S04]  /*5aee0*/  LDL.LU.64 R8, [R1+0x2d30] ;  /* 0x002d300001087983 */ /* 0x002ea80000300a00 */
[----:B---3--:R-:W-:Y:S04]  /*5aef0*/  STL.64 [R1+0x2218], R16 ;  /* 0x0022181001007387 */ /* 0x008fe80000100a00 */
        /* <DEDUP_REMOVED lines=27> */
[----:B---3--:R1:W-:Y:S04]  /*5b0b0*/  STL.64 [R1+0x2198], R16 ;  /* 0x0021981001007387 */ /* 0x0083e80000100a00 */
[----:B-1----:R-:W3:Y:S04]  /*5b0c0*/  LDL.LU.64 R16, [R1+0x2c50] ;  /* 0x002c500001107983 */ /* 0x002ee80000300a00 */
        /* <DEDUP_REMOVED lines=212> */
[----:B------:R1:W5:Y:S01]  /*5be10*/  LDL.LU.64 R250, [R1+0x2fb0] ;  /* 0x002fb00001fa7983 */ /* 0x0003620000300a00 */
[----:B------:R-:W-:-:S02]  /*5be20*/  IMAD.MOV.U32 R214, RZ, RZ, R212 ;  /* 0x000000ffffd67224 */ /* 0x000fc400078e00d4 */
[----:B------:R-:W-:Y:S01]  /*5be30*/  IMAD.MOV.U32 R215, RZ, RZ, R213 ;  /* 0x000000ffffd77224 */ /* 0x000fe200078e00d5 */
[----:B------:R-:W-:Y:S01]  /*5be40*/  MOV R231, R209 ;  /* 0x000000d100e77202 */ /* 0x000fe20000000f00 */
[----:B------:R-:W-:Y:S02]  /*5be50*/  IMAD.MOV.U32 R222, RZ, RZ, R210 ;  /* 0x000000ffffde7224 */ /* 0x000fe400078e00d2 */
[----:B------:R-:W-:Y:S02]  /*5be60*/  IMAD.MOV.U32 R223, RZ, RZ, R211 ;  /* 0x000000ffffdf7224 */ /* 0x000fe400078e00d3 */
[----:B------:R-:W-:Y:S02]  /*5be70*/  IMAD.MOV.U32 R230, RZ, RZ, R208 ;  /* 0x000000ffffe67224 */ /* 0x000fe400078e00d0 */
[----:B------:R-:W-:Y:S02]  /*5be80*/  IMAD.MOV.U32 R238, RZ, RZ, R206 ;  /* 0x000000ffffee7224 */ /* 0x000fe400078e00ce */
[----:B------:R-:W-:-:S02]  /*5be90*/  IMAD.MOV.U32 R239, RZ, RZ, R207 ;  /* 0x000000ffffef7224 */ /* 0x000fc400078e00cf */
[----:B------:R-:W-:Y:S02]  /*5bea0*/  IMAD.MOV.U32 R246, RZ, RZ, R204 ;  /* 0x000000fffff67224 */ /* 0x000fe400078e00cc */
[----:B------:R-:W-:Y:S01]  /*5beb0*/  IMAD.MOV.U32 R247, RZ, RZ, R205 ;  /* 0x000000fffff77224 */ /* 0x000fe200078e00cd */
[----:B--2---:R2:W-:Y:S04]  /*5bec0*/  STL.64 [R1+0x1e00], R8 ;  /* 0x001e000801007387 */ /* 0x0045e80000100a00 */
[----:B------:R1:W5:Y:S04]  /*5bed0*/  LDL.LU.64 R248, [R1+0x2e38] ;  /* 0x002e380001f87983 */ /* 0x0003680000300a00 */
        /* <DEDUP_REMOVED lines=47> */
[----:B--2---:R1:W5:Y:S04]  /*5c1d0*/  LDL.LU.64 R8, [R1+0x2d20] ;  /* 0x002d200001087983 */ /* 0x0043680000300a00 */
[----:B------:R-:W-:Y:S04]  /*5c1e0*/  STL [R1+0x1c00], RZ ;  /* 0x001c00ff01007387 */ /* 0x000fe80000100800 */
        /* <DEDUP_REMOVED lines=1791> */
[----:B------:R-:W-:Y:S04]  /*631e0*/  STL [R1], RZ ;  /* 0x000000ff01007387 */ /* 0x000fe80000100800 */
        /* <DEDUP_REMOVED lines=44> */
[----:B------:R-:W-:Y:S01]  /*634b0*/  STL [R1+0xb4], RZ ;  /* 0x0000b4ff01007387 */ /* 0x000fe20000100800 */
[----:B------:R-:W-:-:S03]  /*634c0*/  USHF.R.S32.HI UR8, URZ, 0x1f, UR6 ;  /* 0x0000001f3f087899 */ /* 0x000fc60008011406 */
[----:B------:R-:W-:Y:S04]  /*634d0*/  STL [R1+0xb8], RZ ;  /* 0x0000b8ff01007387 */ /* 0x000fe80000100800 */
[----:B------:R-:W-:Y:S04]  /*634e0*/  STL [R1+0xbc], RZ ;  /* 0x0000bcff01007387 */ /* 0x000fe80000100800 */
[----:B------:R-:W-:Y:S04]  /*634f0*/  STL [R1+0xc0], RZ ;  /* 0x0000c0ff01007387 */ /* 0x000fe80000100800 */
[----:B------:R-:W-:Y:S01]  /*63500*/  STL [R1+0xc4], RZ ;  /* 0x0000c4ff01007387 */ /* 0x000fe20000100800 */
[----:B------:R-:W-:-:S03]  /*63510*/  ULEA.HI UR8, UR8, UR6, URZ, 0x6 ;  /* 0x0000000608087291 */ /* 0x000fc6000f8f303f */
        /* <DEDUP_REMOVED lines=8> */
[----:B------:R-:W-:Y:S04]  /*635a0*/  STL [R1+0xe4], RZ ;  /* 0x0000e4ff01007387 */ /* 0x000fe80000100800 */
[----:B------:R-:W-:Y:S04]  /*635b0*/  STL [R1+0xe8], RZ ;  /* 0x0000e8ff01007387 */ /* 0x000fe80000100800 */
[----:B------:R-:W-:Y:S01]  /*635c0*/  STL [R1+0xec], RZ ;  /* 0x0000ecff01007387 */ /* 0x000fe20000100800 */
[----:B------:R-:W-:-:S03]  /*635d0*/  IMAD.U32 R5, RZ, RZ, UR9 ;  /* 0x00000009ff057e24 */ /* 0x000fc6000f8e00ff */
[----:B------:R-:W-:Y:S01]  /*635e0*/  STL [R1+0xf0], RZ ;  /* 0x0000f0ff01007387 */ /* 0x000fe20000100800 */
[----:B------:R-:W-:-:S03]  /*635f0*/  UIADD3 UR6, UR9, -0x7, URZ ;  /* 0xfffffff909067890 */ /* 0x000fc6000fffe03f */
[----:B------:R-:W-:Y:S04]  /*63600*/  STL [R1+0xf4], RZ ;  /* 0x0000f4ff01007387 */ /* 0x000fe80000100800 */
[----:B------:R-:W-:Y:S04]  /*63610*/  STL [R1+0xf8], RZ ;  /* 0x0000f8ff01007387 */ /* 0x000fe80000100800 */
[----:B------:R-:W-:Y:S04]  /*63620*/  STL [R1+0xfc], RZ ;  /* 0x0000fcff01007387 */ /* 0x000fe80000100800 */
[----:B------:R-:W-:Y:S04]  /*63630*/  STL [R1+0x100], RZ ;  /* 0x000100ff01007387 */ /* 0x000fe80000100800 */
[----:B------:R-:W-:Y:S04]  /*63640*/  STL [R1+0x104], RZ ;  /* 0x000104ff01007387 */ /* 0x000fe80000100800 */
[----:B------:R-:W-:Y:S04]  /*63650*/  STL [R1+0x108], RZ ;  /* 0x000108ff01007387 */ /* 0x000fe80000100800 */
[----:B------:R-:W-:Y:S04]  /*63660*/  STL [R1+0x10c], RZ ;  /* 0x00010cff01007387 */ /* 0x000fe80000100800 */
[----:B------:R2:W-:Y:S04]  /*63670*/  STL [R1+0x2d20], R5 ;  /* 0x002d200501007387 */ /* 0x0005e80000100800 */
[----:B------:R1:W-:Y:S01]  /*63680*/  STL [R1+0x110], RZ ;  /* 0x000110ff01007387 */ /* 0x0003e20000100800 */
[----:B--2---:R-:W-:-:S03]  /*63690*/  IMAD.U32 R5, RZ, RZ, UR6 ;  /* 0x00000006ff057e24 */ /* 0x004fc6000f8e00ff */
[----:B------:R1:W-:Y:S04]  /*636a0*/  STL [R1+0x114], RZ ;  /* 0x000114ff01007387 */ /* 0x0003e80000100800 */
[----:B------:R1:W-:Y:S04]  /*636b0*/  STL [R1+0x118], RZ ;  /* 0x000118ff01007387 */ /* 0x0003e80000100800 */
[----:B------:R1:W-:Y:S04]  /*636c0*/  STL [R1+0x2d1c], R5 ;  /* 0x002d1c0501007387 */ /* 0x0003e80000100800 */
        /* <DEDUP_REMOVED lines=57> */
[----:B------:R-:W-:-:S02]  /*63a60*/  SHF.R.S32.HI R0, RZ, 0x1f, R2 ;  /* 0x0000001fff007819 */ /* 0x000fc40000011402 */
[----:B------:R-:W-:Y:S02]  /*63a70*/  SHF.R.S32.HI R3, RZ, 0x1f, R4 ;  /* 0x0000001fff037819 */ /* 0x000fe40000011404 */
[----:B------:R-:W-:Y:S02]  /*63a80*/  CS2R R24, SRZ ;  /* 0x0000000000187805 */ /* 0x000fe4000001ff00 */
[C---:B------:R-:W-:Y:S01]  /*63a90*/  SHF.L.U64.HI R0, R2.reuse, 0x2, R0 ;  /* 0x0000000202007819 */ /* 0x040fe20000010200 */
[----:B------:R-:W-:Y:S01]  /*63aa0*/  IMAD.SHL.U32 R2, R2, 0x4, RZ ;  /* 0x0000000402027824 */ /* 0x000fe200078e00ff */
[C---:B------:R-:W-:Y:S01]  /*63ab0*/  SHF.L.U64.HI R3, R4.reuse, 0x2, R3 ;  /* 0x0000000204037819 */ /* 0x040fe20000010203 */
[----:B------:R-:W-:Y:S01]  /*63ac0*/  IMAD.SHL.U32 R4, R4, 0x4, RZ ;  /* 0x0000000404047824 */ /* 0x000fe200078e00ff */
        /* <DEDUP_REMOVED lines=62> */
[----:B------:R-:W-:Y:S01]  /*63eb0*/  CS2R R150, SRZ ;  /* 0x0000000000967805 */ /* 0x000fe2000001ff00 */
[----:B------:R-:W-:Y:S01]  /*63ec0*/  UMOV UR7, 0x6 ;  /* 0x0000000600077882 */ /* 0x000fe20000000000 */
[----:B------:R-:W-:Y:S01]  /*63ed0*/  UMOV UR60, 0xffffffff ;  /* 0xffffffff003c7882 */ /* 0x000fe20000000000 */
[----:B-1----:R-:W-:-:S05]  /*63ee0*/  UMOV UR6, URZ ;  /* 0x0000003f00067c82 */ /* 0x002fca0008000000 */
.L_x_1:
[----:B-----5:R-:W-:Y:S01]  /*63ef0*/  STL.64 [R1+0x3500], R250 ;  /* 0x003500fa01007387 */ /* 0x020fe20000100a00 */
[----:B------:R-:W-:Y:S01]  /*63f00*/  UIADD3 UR60, UR60, 0x1, URZ ;  /* 0x000000013c3c7890 */ /* 0x000fe2000fffe03f */
[----:B------:R-:W-:-:S04]  /*63f10*/  DEPBAR.LE SB0, 0xc ;  /* 0x000083000000791a */ /* 0x000fc80000000000 */
[----:B------:R-:W-:Y:S04]  /*63f20*/  STL.64 [R1+0x34f8], R248 ;  /* 0x0034f8f801007387 */ /* 0x000fe80000100a00 */
        /* <DEDUP_REMOVED lines=61> */
[----:B------:R1:W-:Y:S04]  /*64300*/  STL.64 [R1+0x3308], R124 ;  /* 0x0033087c01007387 */ /* 0x0003e80000100a00 */
[----:B-1----:R-:W2:Y:S04]  /*64310*/  LDL.LU.64 R124, [R1+0x1c00] ;  /* 0x001c0000017c7983 */ /* 0x002ea80000300a00 */
[----:B------:R-:W2:Y:S04]  /*64320*/  LDL.LU.64 R126, [R1+0x1c08] ;  /* 0x001c0800017e7983 */ /* 0x000ea80000300a00 */
        /* <DEDUP_REMOVED lines=61> */
[----:B------:R-:W2:Y:S01]  /*64700*/  LDL.LU.64 R250, [R1+0x1df8] ;  /* 0x001df80001fa7983 */ /* 0x000ea20000300a00 */
[----:B------:R-:W-:Y:S01]  /*64710*/  UISETP.GT.AND UP0, UPT, UR60, 0x7, UPT ;  /* 0x000000073c00788c */ /* 0x000fe2000bf04270 */
[----:B------:R-:W-:Y:S01]  /*64720*/  MOV R6, UR5 ;  /* 0x0000000500067c02 */ /* 0x000fe20008000f00 */
[----:B------:R-:W-:Y:S01]  /*64730*/  UMOV UR45, 0x40000040 ;  /* 0x40000040002d7882 */ /* 0x000fe20000000000 */
[----:B------:R-:W-:Y:S01]  /*64740*/  BAR.SYNC.DEFER_BLOCKING 0x0 ;  /* 0x0000000000007b1d */ /* 0x000fe20000010000 */
[----:B------:R-:W-:Y:S01]  /*64750*/  USEL UR60, UR60, URZ, !UP0 ;  /* 0x0000003f3c3c7287 */ /* 0x000fe2000c000000 */
[----:B------:R-:W-:-:S03]  /*64760*/  MOV R5, UR4 ;  /* 0x0000000400057c02 */ /* 0x000fc60008000f00 */
[----:B------:R-:W-:Y:S01]  /*64770*/  ULEA UR8, UR60, UR61, 0x11 ;  /* 0x0000003d3c087291 */ /* 0x000fe2000f8e883f */
[----:B------:R-:W-:Y:S01]  /*64780*/  UMOV UR47, 0x40000040 ;  /* 0x40000040002f7882 */ /* 0x000fe20000000000 */
[----:B------:R1:W-:Y:S02]  /*64790*/  STL [R1+0x3300], R9 ;  /* 0x0033000901007387 */ /* 0x0003e40000100800 */
[----:B------:R-:W-:Y:S02]  /*647a0*/  UIADD3 UR9, UR8, 0x100000, URZ ;  /* 0x0010000008097890 */ /* 0x000fe4000fffe03f */
[----:B------:R-:W-:Y:S01]  /*647b0*/  USHF.R.U32.HI UR44, URZ, 0x4, UR8 ;  /* 0x000000043f2c7899 */ /* 0x000fe20008011608 */
[----:B------:R-:W-:Y:S01]  /*647c0*/  STL.64 [R1+0x31c0], R12 ;  /* 0x0031c00c01007387 */ /* 0x000fe20000100a00 */
[----:B------:R-:W-:Y:S02]  /*647d0*/  USHF.R.U32.HI UR9, URZ, 0x4, UR9 ;  /* 0x000000043f097899 */ /* 0x000fe40008011609 */
[----:B------:R-:W-:Y:S01]  /*647e0*/  USGXT.U32 UR44, UR44, 0xe ;  /* 0x0000000e2c2c789a */ /* 0x000fe20008000000 */
[----:B------:R3:W-:Y:S01]  /*647f0*/  STL.64 [R1+0x31b8], R10 ;  /* 0x0031b80a01007387 */ /* 0x0007e20000100a00 */
[----:B------:R-:W-:-:S02]  /*64800*/  USGXT.U32 UR46, UR9, 0xe ;  /* 0x0000000e092e789a */ /* 0x000fc40008000000 */
[----:B------:R-:W-:Y:S01]  /*64810*/  UIADD3 UR10, UP0, UR44, 0x2, URZ ;  /* 0x000000022c0a7890 */ /* 0x000fe2000ff1e03f */
[----:B-1----:R-:W4:Y:S01]  /*64820*/  LDL R9, [R1+0x2d1c] ;  /* 0x002d1c0001097983 */ /* 0x002f220000100800 */
[----:B------:R-:W-:Y:S01]  /*64830*/  UIADD3 UR12, UP1, UR46, 0x2, URZ ;  /* 0x000000022e0c7890 */ /* 0x000fe2000ff3e03f */
[----:B------:R-:W-:Y:S01]  /*64840*/  UMOV UR8, URZ ;  /* 0x0000003f00087c82 */ /* 0x000fe20008000000 */
[----:B------:R-:W-:Y:S01]  /*64850*/  UMOV UR9, URZ ;  /* 0x0000003f00097c82 */ /* 0x000fe20008000000 */
[----:B------:R-:W-:Y:S02]  /*64860*/  UIADD3.X UR11, UR8, 0x40000040, URZ, UP0, !UPT ;  /* 0x40000040080b7890 */ /* 0x000fe400087fe43f */
[----:B------:R-:W-:Y:S01]  /*64870*/  UIADD3.X UR13, UR9, 0x40000040, URZ, UP1, !UPT ;  /* 0x40000040090d7890 */ /* 0x000fe20008ffe43f */
[----:B---3--:R-:W3:Y:S01]  /*64880*/  LDL R10, [R1+0x319c] ;  /* 0x00319c00010a7983 */ /* 0x008ee20000100800 */
[----:B------:R-:W-:Y:S01]  /*64890*/  UMOV UR8, UR10 ;  /* 0x0000000a00087c82 */ /* 0x000fe20008000000 */
[----:B------:R-:W-:-:S02]  /*648a0*/  UMOV UR10, UR12 ;  /* 0x0000000c000a7c82 */ /* 0x000fc40008000000 */
[----:B------:R-:W-:Y:S02]  /*648b0*/  UMOV UR9, UR11 ;  /* 0x0000000b00097c82 */ /* 0x000fe40008000000 */
[----:B------:R-:W-:Y:S01]  /*648c0*/  UMOV UR11, UR13 ;  /* 0x0000000d000b7c82 */ /* 0x000fe20008000000 */
[----:B------:R-:W-:Y:S02]  /*648d0*/  UIADD3.64 UR16, UR8, 0x2, URZ ;  /* 0x0000000208107897 */ /* 0x000fe4000fffe03f */
[----:B------:R-:W-:Y:S02]  /*648e0*/  UIADD3.64 UR18, UR10, 0x2, URZ ;  /* 0x000000020a127897 */ /* 0x000fe4000fffe03f */
[----:B------:R-:W-:Y:S02]  /*648f0*/  UIADD3.64 UR12, UR8, 0x4, URZ ;  /* 0x00000004080c7897 */ /* 0x000fe4000fffe03f */
[----:B------:R-:W-:Y:S02]  /*64900*/  UIADD3.64 UR14, UR10, 0x4, URZ ;  /* 0x000000040a0e7897 */ /* 0x000fe4000fffe03f */
[----:B------:R-:W-:-:S02]  /*64910*/  UIADD3.64 UR36, UR8, 0xffe, URZ ;  /* 0x00000ffe08247897 */ /* 0x000fc4000fffe03f */
[----:B------:R-:W-:Y:S02]  /*64920*/  UIADD3.64 UR38, UR10, 0x7fe, URZ ;  /* 0x000007fe0a267897 */ /* 0x000fe4000fffe03f */
[----:B------:R-:W-:Y:S02]  /*64930*/  UIADD3.64 UR32, UR8, 0x1000, URZ ;  /* 0x0000100008207897 */ /* 0x000fe4000fffe03f */
[----:B------:R-:W-:Y:S02]  /*64940*/  UIADD3.64 UR34, UR10, 0x800, URZ ;  /* 0x000008000a227897 */ /* 0x000fe4000fffe03f */
[----:B------:R-:W-:Y:S02]  /*64950*/  UIADD3.64 UR28, UR8, 0x1002, URZ ;  /* 0x00001002081c7897 */ /* 0x000fe4000fffe03f */
[----:B------:R-:W-:Y:S02]  /*64960*/  UIADD3.64 UR30, UR10, 0x802, URZ ;  /* 0x000008020a1e7897 */ /* 0x000fe4000fffe03f */
[----:B------:R-:W-:-:S02]  /*64970*/  UIADD3.64 UR24, UR8, 0x1004, URZ ;  /* 0x0000100408187897 */ /* 0x000fc4000fffe03f */
[----:B------:R-:W-:Y:S01]  /*64980*/  UIADD3.64 UR26, UR10, 0x804, URZ ;  /* 0x000008040a1a7897 */ /* 0x000fe2000fffe03f */
[----:B--2---:R-:W-:-:S06]  /*64990*/  WARPGROUP.ARRIVE ;  /* 0x00000000000079c5 */ /* 0x004fcc0000000000 */
[----:B------:R-:W-:Y:S03]  /*649a0*/  HGMMA.64x256x8.F32.TF32 R124, gdesc[UR44], R124, gsb0 ;  /* 0x07e000002c7c79f0 */ /* 0x000fe6000800287c */
[----:B------:R-:W-:Y:S02]  /*649b0*/  WARPGROUP.DEPBAR.LE gsb0, 0x0 ;  /* 0x00008000000079c5 */ /* 0x000fe40000010000 */
[----:B------:R-:W-:-:S15]  /*649c0*/  WARPGROUP.ARRIVE ;  /* 0x00000000000079c5 */ /* 0x000fde0000000000 */
[----:B------:R-:W-:-:S08]  /*649d0*/  NOP ;  /* 0x0000000000007918 */ /* 0x000fd00000000000 */
        /* <DEDUP_REMOVED lines=26> */
[----:B------:R1:W-:Y:S04]  /*64b80*/  STL.64 [R1+0x1c00], R124 ;  /* 0x001c007c01007387 */ /* 0x0003e80000100a00 */
        /* <DEDUP_REMOVED lines=63> */
[----:B-1----:R-:W3:Y:S04]  /*64f80*/  LDL.LU.64 R124, [R1+0x1800] ;  /* 0x00180000017c7983 */ /* 0x002ee80000300a00 */
[----:B--2---:R-:W2:Y:S04]  /*64f90*/  LDL.LU.64 R126, [R1+0x1808] ;  /* 0x00180800017e7983 */ /* 0x004ea80000300a00 */
[----:B----4-:R-:W4:Y:S04]  /*64fa0*/  LDL.LU.64 R128, [R1+0x1810] ;  /* 0x0018100001807983 */ /* 0x010f280000300a00 */
[----:B---3--:R-:W3:Y:S04]  /*64fb0*/  LDL.LU.64 R130, [R1+0x1818] ;  /* 0x0018180001827983 */ /* 0x008ee80000300a00 */
[----:B------:R-:W2:Y:S04]  /*64fc0*/  LDL.LU.64 R132, [R1+0x1820] ;  /* 0x0018200001847983 */ /* 0x000ea80000300a00 */
[----:B------:R-:W4:Y:S04]  /*64fd0*/  LDL.LU.64 R134, [R1+0x1828] ;  /* 0x0018280001867983 */ /* 0x000f280000300a00 */
[----:B------:R-:W3:Y:S04]  /*64fe0*/  LDL.LU.64 R136, [R1+0x1830] ;  /* 0x0018300001887983 */ /* 0x000ee80000300a00 */
[----:B------:R-:W2:Y:S04]  /*64ff0*/  LDL.LU.64 R138, [R1+0x1838] ;  /* 0x00183800018a7983 */ /* 0x000ea80000300a00 */
[----:B------:R-:W4:Y:S04]  /*65000*/  LDL.LU.64 R140, [R1+0x1840] ;  /* 0x00184000018c7983 */ /* 0x000f280000300a00 */
[----:B------:R-:W3:Y:S04]  /*65010*/  LDL.LU.64 R142, [R1+0x1848] ;  /* 0x00184800018e7983 */ /* 0x000ee80000300a00 */
[----:B------:R-:W2:Y:S04]  /*65020*/  LDL.LU.64 R144, [R1+0x1850] ;  /* 0x0018500001907983 */ /* 0x000ea80000300a00 */
[----:B------:R-:W4:Y:S04]  /*65030*/  LDL.LU.64 R146, [R1+0x1858] ;  /* 0x0018580001927983 */ /* 0x000f280000300a00 */
[----:B------:R-:W3:Y:S04]  /*65040*/  LDL.LU.64 R148, [R1+0x1860] ;  /* 0x0018600001947983 */ /* 0x000ee80000300a00 */
[----:B------:R-:W2:Y:S04]  /*65050*/  LDL.LU.64 R150, [R1+0x1868] ;  /* 0x0018680001967983 */ /* 0x000ea80000300a00 */
[----:B--2---:R-:W-:Y:S04]  /*65060*/  STL.64 [R1+0x4300], R150 ;  /* 0x0043009601007387 */ /* 0x004fe80000100a00 */
[----:B---3--:R-:W-:Y:S04]  /*65070*/  STL.64 [R1+0x42f8], R148 ;  /* 0x0042f89401007387 */ /* 0x008fe80000100a00 */
[----:B----4-:R-:W-:Y:S04]  /*65080*/  STL.64 [R1+0x42f0], R146 ;  /* 0x0042f09201007387 */ /* 0x010fe80000100a00 */
        /* <DEDUP_REMOVED lines=125> */
[----:B------:R-:W-:Y:S01]  /*65860*/  UIADD3.64 UR22, UR10, 0xffe, URZ ;  /* 0x00000ffe0a167897 */ /* 0x000fe2000fffe03f */
[----:B------:R-:W-:Y:S01]  /*65870*/  UMOV UR20, UR44 ;  /* 0x0000002c00147c82 */ /* 0x000fe20008000000 */
[----:B------:R-:W-:Y:S01]  /*65880*/  UMOV UR21, UR45 ;  /* 0x0000002d00157c82 */ /* 0x000fe20008000000 */
[----:B------:R-:W-:Y:S01]  /*65890*/  UIADD3.64 UR50, UR10, 0x1004, URZ ;  /* 0x000010040a327897 */ /* 0x000fe2000fffe03f */
[----:B------:R-:W3:Y:S03]  /*658a0*/  LDL.LU.64 R152, [R1+0x1870] ;  /* 0x0018700001987983 */ /* 0x000ee60000300a00 */
[----:B------:R-:W-:Y:S01]  /*658b0*/  UMOV UR4, UR22 ;  /* 0x0000001600047c82 */ /* 0x000fe20008000000 */
[----:B------:R-:W-:Y:S01]  /*658c0*/  UMOV UR5, UR23 ;  /* 0x0000001700057c82 */ /* 0x000fe20008000000 */
[----:B------:R-:W-:Y:S01]  /*658d0*/  UMOV UR48, UR12 ;  /* 0x0000000c00307c82 */ /* 0x000fe20008000000 */
[----:B------:R-:W-:Y:S01]  /*658e0*/  UMOV UR49, UR13 ;  /* 0x0000000d00317c82 */ /* 0x000fe20008000000 */
[----:B------:R-:W-:Y:S01]  /*658f0*/  UIADD3.64 UR54, UR10, 0x17fe, URZ ;  /* 0x000017fe0a367897 */ /* 0x000fe2000fffe03f */
[----:B------:R-:W3:Y:S01]  /*65900*/  LDL.LU.64 R154, [R1+0x1878] ;  /* 0x00187800019a7983 */ /* 0x000ee20000300a00 */
[----:B------:R-:W-:Y:S01]  /*65910*/  UMOV UR52, UR36 ;  /* 0x0000002400347c82 */ /* 0x000fe20008000000 */
[----:B------:R-:W-:Y:S01]  /*65920*/  UMOV UR53, UR37 ;  /* 0x0000002500357c82 */ /* 0x000fe20008000000 */
[----:B------:R-:W-:Y:S01]  /*65930*/  UIADD3.64 UR58, UR10, 0x1800, URZ ;  /* 0x000018000a3a7897 */ /* 0x000fe2000fffe03f */
[----:B------:R-:W3:Y:S01]  /*65940*/  LDL.LU.64 R156, [R1+0x1880] ;  /* 0x00188000019c7983 */ /* 0x000ee20000300a00 */
[----:B------:R-:W-:Y:S01]  /*65950*/  UMOV UR56, UR32 ;  /* 0x0000002000387c82 */ /* 0x000fe20008000000 */
[----:B------:R-:W-:-:S02]  /*65960*/  UMOV UR57, UR33 ;  /* 0x0000002100397c82 */ /* 0x000fc40008000000 */
[----:B------:R-:W3:Y:S04]  /*65970*/  LDL.LU.64 R158, [R1+0x1888] ;  /* 0x00188800019e7983 */ /* 0x000ee80000300a00 */
        /* <DEDUP_REMOVED lines=45> */
[----:B------:R-:W3:Y:S01]  /*65c50*/  LDL.LU.64 R250, [R1+0x19f8] ;  /* 0x0019f80001fa7983 */ /* 0x000ee20000300a00 */
[----:B--2---:R-:W-:-:S06]  /*65c60*/  WARPGROUP.ARRIVE ;  /* 0x00000000000079c5 */ /* 0x004fcc0000000000 */
[----:B------:R-:W-:Y:S01]  /*65c70*/  HGMMA.64x256x8.F32.TF32 R24, gdesc[UR20], R24, gsb0 ;  /* 0x07e00000141879f0 */ /* 0x000fe20008002818 */
[----:B------:R-:W-:Y:S01]  /*65c80*/  UIADD3.64 UR22, UR10, 0x1000, URZ ;  /* 0x000010000a167897 */ /* 0x000fe2000fffe03f */
[----:B------:R-:W-:Y:S01]  /*65c90*/  UMOV UR20, UR8 ;  /* 0x0000000800147c82 */ /* 0x000fe20008000000 */
[----:B------:R-:W-:Y:S01]  /*65ca0*/  UMOV UR21, UR9 ;  /* 0x0000000900157c82 */ /* 0x000fe20008000000 */
[----:B------:R-:W-:Y:S02]  /*65cb0*/  WARPGROUP.DEPBAR.LE gsb0, 0x0 ;  /* 0x00008000000079c5 */ /* 0x000fe40000010000 */
[----:B------:R-:W-:-:S15]  /*65cc0*/  WARPGROUP.ARRIVE ;  /* 0x00000000000079c5 */ /* 0x000fde0000000000 */
[----:B------:R-:W-:-:S07]  /*65cd0*/  NOP ;  /* 0x0000000000007918 */ /* 0x000fce0000000000 */
[----:B------:R-:W-:Y:S01]  /*65ce0*/  HGMMA.64x256x8.F32.TF32 R24, gdesc[UR20], R24, gsb0 ;  /* 0x07e00000141879f0 */ /* 0x000fe20008002818 */
[----:B------:R-:W-:Y:S01]  /*65cf0*/  UIADD3.64 UR22, UR10, 0x1002, URZ ;  /* 0x000010020a167897 */ /* 0x000fe2000fffe03f */
[----:B------:R-:W-:Y:S01]  /*65d00*/  UMOV UR20, UR16 ;  /* 0x0000001000147c82 */ /* 0x000fe20008000000 */
[----:B------:R-:W-:Y:S01]  /*65d10*/  UMOV UR21, UR17 ;  /* 0x0000001100157c82 */ /* 0x000fe20008000000 */
[----:B------:R-:W-:Y:S02]  /*65d20*/  WARPGROUP.DEPBAR.LE gsb0, 0x0 ;  /* 0x00008000000079c5 */ /* 0x000fe40000010000 */
[----:B------:R-:W-:-:S15]  /*65d30*/  WARPGROUP.ARRIVE ;  /* 0x00000000000079c5 */ /* 0x000fde0000000000 */
[----:B------:R-:W-:-:S07]  /*65d40*/  NOP ;  /* 0x0000000000007918 */ /* 0x000fce0000000000 */
        /* <DEDUP_REMOVED lines=8> */
[----:B------:R-:W-:Y:S01]  /*65dd0*/  HGMMA.64x256x8.F32.TF32 R24, gdesc[UR52], R24, gsb0 ;  /* 0x07e00000341879f0 */ /* 0x000fe20008002818 */
[----:B------:R-:W-:Y:S01]  /*65de0*/  UMOV UR44, UR22 ;  /* 0x00000016002c7c82 */ /* 0x000fe20008000000 */
[----:B------:R-:W-:Y:S01]  /*65df0*/  UMOV UR45, UR23 ;  /* 0x00000017002d7c82 */ /* 0x000fe20008000000 */
[----:B------:R-:W-:Y:S01]  /*65e00*/  UIADD3.64 UR22, UR10, 0x1802, URZ ;  /* 0x000018020a167897 */ /* 0x000fe2000fffe03f */
[----:B------:R-:W-:Y:S01]  /*65e10*/  UMOV UR20, UR28 ;  /* 0x0000001c00147c82 */ /* 0x000fe20008000000 */
[----:B------:R-:W-:Y:S01]  /*65e20*/  UMOV UR21, UR29 ;  /* 0x0000001d00157c82 */ /* 0x000fe20008000000 */
[----:B------:R-:W-:Y:S02]  /*65e30*/  WARPGROUP.DEPBAR.LE gsb0, 0x0 ;  /* 0x00008000000079c5 */ /* 0x000fe40000010000 */
[----:B------:R-:W-:-:S15]  /*65e40*/  WARPGROUP.ARRIVE ;  /* 0x00000000000079c5 */ /* 0x000fde0000000000 */
[----:B------:R-:W-:-:S05]  /*65e50*/  NOP ;  /* 0x0000000000007918 */ /* 0x000fca0000000000 */
[----:B------:R-:W-:Y:S01]  /*65e60*/  HGMMA.64x256x8.F32.TF32 R24, gdesc[UR56], R24, gsb0 ;  /* 0x07e00000381879f0 */ /* 0x000fe20008002818 */
[----:B------:R-:W-:Y:S01]  /*65e70*/  UMOV UR56, UR22 ;  /* 0x0000001600387c82 */ /* 0x000fe20008000000 */
[----:B------:R-:W-:Y:S01]  /*65e80*/  UMOV UR57, UR23 ;  /* 0x0000001700397c82 */ /* 0x000fe20008000000 */
[----:B------:R-:W-:Y:S02]  /*65e90*/  WARPGROUP.DEPBAR.LE gsb0, 0x0 ;  /* 0x00008000000079c5 */ /* 0x000fe40000010000 */
[----:B------:R-:W-:-:S15]  /*65ea0*/  WARPGROUP.ARRIVE ;  /* 0x00000000000079c5 */ /* 0x000fde0000000000 */
[----:B------:R-:W-:-:S08]  /*65eb0*/  NOP ;  /* 0x0000000000007918 */ /* 0x000fd00000000000 */
        /* <DEDUP_REMOVED lines=73> */
[----:B-1----:R-:W3:Y:S04]  /*66350*/  LDL.LU.64 R150, [R1+0x4300] ;  /* 0x0043000001967983 */ /* 0x002ee80000300a00 */
        /* <DEDUP_REMOVED lines=13> */
[----:B------:R-:W-:Y:S01]  /*66430*/  UIADD3.64 UR40, UR8, 0x1fe, URZ ;  /* 0x000001fe08287897 */ /* 0x000fe2000fffe03f */
[----:B------:R-:W-:Y:S01]  /*66440*/  UMOV UR42, UR46 ;  /* 0x0000002e002a7c82 */ /* 0x000fe20008000000 */
[----:B------:R-:W-:Y:S01]  /*66450*/  UMOV UR43, UR47 ;  /* 0x0000002f002b7c82 */ /* 0x000fe20008000000 */
[----:B------:R-:W-:Y:S01]  /*66460*/  UIADD3.64 UR20, UR8, 0x200, URZ ;  /* 0x0000020008147897 */ /* 0x000fe2000fffe03f */
[----:B------:R-:W2:Y:S01]  /*66470*/  LDL.LU.64 R122, [R1+0x4290] ;  /* 0x00429000017a7983 */ /* 0x000ea20000300a00 */
[----:B------:R-:W-:Y:S01]  /*66480*/  UMOV UR48, UR22 ;  /* 0x0000001600307c82 */ /* 0x000fe20008000000 */
[----:B------:R-:W-:Y:S01]  /*66490*/  UMOV UR49, UR23 ;  /* 0x0000001700317c82 */ /* 0x000fe20008000000 */
[----:B------:R-:W-:Y:S01]  /*664a0*/  UMOV UR22, UR10 ;  /* 0x0000000a00167c82 */ /* 0x000fe20008000000 */
[----:B------:R-:W-:Y:S01]  /*664b0*/  UMOV UR23, UR11 ;  /* 0x0000000b00177c82 */ /* 0x000fe20008000000 */
[----:B------:R-:W-:Y:S01]  /*664c0*/  UIADD3.64 UR16, UR8, 0x202, URZ ;  /* 0x0000020208107897 */ /* 0x000fe2000fffe03f */
[----:B------:R-:W4:Y:S01]  /*664d0*/  LDL.LU.64 R120, [R1+0x4288] ;  /* 0x0042880001787983 */ /* 0x000f220000300a00 */
[----:B------:R-:W-:-:S02]  /*664e0*/  UIADD3.64 UR12, UR8, 0x204, URZ ;  /* 0x00000204080c7897 */ /* 0x000fc4000fffe03f */
[----:B------:R-:W-:Y:S01]  /*664f0*/  UIADD3.64 UR36, UR8, 0x11fe, URZ ;  /* 0x000011fe08247897 */ /* 0x000fe2000fffe03f */
[----:B------:R-:W4:Y:S01]  /*66500*/  LDL.LU.64 R118, [R1+0x4280] ;  /* 0x0042800001767983 */ /* 0x000f220000300a00 */
[----:B------:R-:W-:Y:S02]  /*66510*/  UIADD3.64 UR32, UR8, 0x1200, URZ ;  /* 0x0000120008207897 */ /* 0x000fe4000fffe03f */
[----:B------:R-:W-:Y:S01]  /*66520*/  UIADD3.64 UR28, UR8, 0x1202, URZ ;  /* 0x00001202081c7897 */ /* 0x000fe2000fffe03f */
[----:B------:R-:W4:Y:S01]  /*66530*/  LDL.LU.64 R116, [R1+0x4278] ;  /* 0x0042780001747983 */ /* 0x000f220000300a00 */
[----:B------:R-:W-:-:S03]  /*66540*/  UIADD3.64 UR24, UR8, 0x1204, URZ ;  /* 0x0000120408187897 */ /* 0x000fc6000fffe03f */
        /* <DEDUP_REMOVED lines=46> */
[----:B---3--:R-:W-:-:S06]  /*66830*/  WARPGROUP.ARRIVE ;  /* 0x00000000000079c5 */ /* 0x008fcc0000000000 */
        /* <DEDUP_REMOVED lines=94> */
[----:B-1----:R-:W4:Y:S04]  /*66e20*/  LDL.LU.64 R124, [R1+0x1400] ;  /* 0x00140000017c7983 */ /* 0x002f280000300a00 */
[----:B---3--:R-:W3:Y:S04]  /*66e30*/  LDL.LU.64 R126, [R1+0x1408] ;  /* 0x00140800017e7983 */ /* 0x008ee80000300a00 */
[----:B--2---:R-:W2:Y:S04]  /*66e40*/  LDL.LU.64 R128, [R1+0x1410] ;  /* 0x0014100001807983 */ /* 0x004ea80000300a00 */
[----:B----4-:R-:W4:Y:S04]  /*66e50*/  LDL.LU.64 R130, [R1+0x1418] ;  /* 0x0014180001827983 */ /* 0x010f280000300a00 */
        /* <DEDUP_REMOVED lines=10> */
[----:B---3--:R-:W-:Y:S04]  /*66f00*/  STL.64 [R1+0x4100], R150 ;  /* 0x0041009601007387 */ /* 0x008fe80000100a00 */
[----:B----4-:R-:W-:Y:S04]  /*66f10*/  STL.64 [R1+0x40f8], R148 ;  /* 0x0040f89401007387 */ /* 0x010fe80000100a00 */
[----:B--2---:R-:W-:Y:S04]  /*66f20*/  STL.64 [R1+0x40f0], R146 ;  /* 0x0040f09201007387 */ /* 0x004fe80000100a00 */
        /* <DEDUP_REMOVED lines=125> */
[----:B------:R-:W-:Y:S01]  /*67700*/  UMOV UR42, UR4 ;  /* 0x00000004002a7c82 */ /* 0x000fe20008000000 */
[----:B------:R-:W-:Y:S01]  /*67710*/  UMOV UR43, UR5 ;  /* 0x00000005002b7c82 */ /* 0x000fe20008000000 */
[----:B------:R-:W-:Y:S01]  /*67720*/  UIADD3.64 UR22, UR10, 0x1000, URZ ;  /* 0x000010000a167897 */ /* 0x000fe2000fffe03f */
        /* <DEDUP_REMOVED lines=51> */
[----:B------:R-:W-:Y:S03]  /*67a60*/  HGMMA.64x256x8.F32.TF32 R24, gdesc[UR40], R24, gsb0 ;  /* 0x07e00000281879f0 */ /* 0x000fe60008002818 */
[----:B------:R-:W-:Y:S02]  /*67a70*/  WARPGROUP.DEPBAR.LE gsb0, 0x0 ;  /* 0x00008000000079c5 */ /* 0x000fe40000010000 */
[----:B------:R-:W-:-:S15]  /*67a80*/  WARPGROUP.ARRIVE ;  /* 0x00000000000079c5 */ /* 0x000fde0000000000 */
[----:B------:R-:W-:-:S08]  /*67a90*/  NOP ;  /* 0x0000000000007918 */ /* 0x000fd00000000000 */
[----:B------:R-:W-:Y:S01]  /*67aa0*/  HGMMA.64x256x8.F32.TF32 R24, gdesc[UR20], R24, gsb0 ;  /* 0x07e00000141879f0 */ /* 0x000fe20008002818 */
[----:B------:R-:W-:Y:S01]  /*67ab0*/  UMOV UR20, UR16 ;  /* 0x0000001000147c82 */ /* 0x000fe20008000000 */
[----:B------:R-:W-:Y:S01]  /*67ac0*/  UMOV UR21, UR17 ;  /* 0x0000001100157c82 */ /* 0x000fe20008000000 */
[----:B------:R-:W-:Y:S01]  /*67ad0*/  UMOV UR22, UR44 ;  /* 0x0000002c00167c82 */ /* 0x000fe20008000000 */
[----:B------:R-:W-:Y:S01]  /*67ae0*/  UMOV UR23, UR45 ;  /* 0x0000002d00177c82 */ /* 0x000fe20008000000 */
[----:B------:R-:W-:Y:S02]  /*67af0*/  WARPGROUP.DEPBAR.LE gsb0, 0x0 ;  /* 0x00008000000079c5 */ /* 0x000fe40000010000 */
[----:B------:R-:W-:-:S15]  /*67b00*/  WARPGROUP.ARRIVE ;  /* 0x00000000000079c5 */ /* 0x000fde0000000000 */
[----:B------:R-:W-:-:S06]  /*67b10*/  NOP ;  /* 0x0000000000007918 */ /* 0x000fcc0000000000 */
        /* <DEDUP_REMOVED lines=2217> */
[----:B-1----:R-:W4:Y:S04]  /*705b0*/  LDL.LU.64 R124, [R1] ;  /* 0x00000000017c7983 */ /* 0x002f280000300a00 */
        /* <DEDUP_REMOVED lines=195> */
[----:B------:R-:W-:-:S07]  /*711f0*/  UIADD3.64 UR40, UR10, 0x1000, URZ ;  /* 0x000010000a287897 */ /* 0x000fce000fffe03f */
[----:B------:R-:W-:Y:S01]  /*71200*/  UMOV UR22, UR40 ;  /* 0x0000002800167c82 */ /* 0x000fe20008000000 */
[----:B------:R-:W-:Y:S01]  /*71210*/  UMOV UR23, UR41 ;  /* 0x0000002900177c82 */ /* 0x000fe20008000000 */
[----:B------:R-:W-:Y:S01]  /*71220*/  UIADD3.64 UR42, UR10, 0x1002, URZ ;  /* 0x000010020a2a7897 */ /* 0x000fe2000fffe03f */
[----:B------:R-:W-:Y:S02]  /*71230*/  WARPGROUP.DEPBAR.LE gsb0, 0x0 ;  /* 0x00008000000079c5 */ /* 0x000fe40000010000 */
[----:B------:R-:W-:-:S15]  /*71240*/  WARPGROUP.ARRIVE ;  /* 0x00000000000079c5 */ /* 0x000fde0000000000 */
        /* <DEDUP_REMOVED lines=128> */
[----:B------:R-:W-:-:S02]  /*71a50*/  UIADD3.64 UR44, UR8, 0xdfe, URZ ;  /* 0x00000dfe082c7897 */ /* 0x000fc4000fffe03f */
[----:B------:R-:W-:Y:S01]  /*71a60*/  UIADD3.64 UR20, UR8, 0xe00, URZ ;  /* 0x00000e0008147897 */ /* 0x000fe2000fffe03f */
[----:B------:R-:W2:Y:S01]  /*71a70*/  LDL.LU.64 R122, [R1+0x3690] ;  /* 0x00369000017a7983 */ /* 0x000ea20000300a00 */
[----:B------:R-:W-:Y:S01]  /*71a80*/  UMOV UR22, UR10 ;  /* 0x0000000a00167c82 */ /* 0x000fe20008000000 */
[----:B------:R-:W-:Y:S01]  /*71a90*/  UMOV UR23, UR11 ;  /* 0x0000000b00177c82 */ /* 0x000fe20008000000 */
[----:B---3--:R-:W-:Y:S01]  /*71aa0*/  WARPGROUP.ARRIVE ;  /* 0x00000000000079c5 */ /* 0x008fe20000000000 */
[----:B------:R-:W-:Y:S01]  /*71ab0*/  UIADD3.64 UR16, UR8, 0xe02, URZ ;  /* 0x00000e0208107897 */ /* 0x000fe2000fffe03f */
[----:B------:R-:W2:Y:S04]  /*71ac0*/  LDL.LU.64 R120, [R1+0x3688] ;  /* 0x0036880001787983 */ /* 0x000ea80000300a00 */
[----:B------:R-:W-:Y:S01]  /*71ad0*/  HGMMA.64x256x8.F32.TF32 R124, gdesc[UR44], R124, gsb0 ;  /* 0x07e000002c7c79f0 */ /* 0x000fe2000800287c */
[----:B------:R-:W-:Y:S01]  /*71ae0*/  UIADD3.64 UR12, UR8, 0xe04, URZ ;  /* 0x00000e04080c7897 */ /* 0x000fe2000fffe03f */
[----:B------:R-:W2:Y:S01]  /*71af0*/  LDL.LU.64 R118, [R1+0x3680] ;  /* 0x0036800001767983 */ /* 0x000ea20000300a00 */
[----:B------:R-:W-:-:S02]  /*71b00*/  UIADD3.64 UR36, UR8, 0x1dfe, URZ ;  /* 0x00001dfe08247897 */ /* 0x000fc4000fffe03f */
[----:B------:R-:W-:Y:S01]  /*71b10*/  UIADD3.64 UR32, UR8, 0x1e00, URZ ;  /* 0x00001e0008207897 */ /* 0x000fe2000fffe03f */
[----:B------:R-:W2:Y:S01]  /*71b20*/  LDL.LU.64 R116, [R1+0x3678] ;  /* 0x0036780001747983 */ /* 0x000ea20000300a00 */
[----:B------:R-:W-:Y:S01]  /*71b30*/  UIADD3.64 UR28, UR8, 0x1e02, URZ ;  /* 0x00001e02081c7897 */ /* 0x000fe2000fffe03f */
[----:B------:R-:W-:Y:S02]  /*71b40*/  WARPGROUP.DEPBAR.LE gsb0, 0x0 ;  /* 0x00008000000079c5 */ /* 0x000fe40000010000 */
[----:B------:R-:W-:Y:S01]  /*71b50*/  WARPGROUP.ARRIVE ;  /* 0x00000000000079c5 */ /* 0x000fe20000000000 */
[----:B------:R-:W-:Y:S01]  /*71b60*/  UMOV UR10, UR26 ;  /* 0x0000001a000a7c82 */ /* 0x000fe20008000000 */
[----:B------:R-:W-:Y:S01]  /*71b70*/  UMOV UR11, UR27 ;  /* 0x0000001b000b7c82 */ /* 0x000fe20008000000 */
[----:B------:R-:W2:-:S15]  /*71b80*/  LDL.LU.64 R114, [R1+0x3670] ;  /* 0x0036700001727983 */ /* 0x000e9e0000300a00 */
[----:B------:R-:W-:Y:S01]  /*71b90*/  HGMMA.64x256x8.F32.TF32 R124, gdesc[UR20], R124, gsb0 ;  /* 0x07e00000147c79f0 */ /* 0x000fe2000800287c */
[----:B------:R-:W-:Y:S01]  /*71ba0*/  UIADD3.64 UR8, UR8, 0x1e04, URZ ;  /* 0x00001e0408087897 */ /* 0x000fe2000fffe03f */
        /* <DEDUP_REMOVED lines=45> */
[----:B------:R-:W-:-:S02]  /*71e80*/  WARPGROUP.DEPBAR.LE gsb0, 0x0 ;  /* 0x00008000000079c5 */ /* 0x000fc40000010000 */
[----:B------:R-:W-:-:S06]  /*71e90*/  WARPGROUP.ARRIVE ;  /* 0x00000000000079c5 */ /* 0x000fcc0000000000 */
        /* <DEDUP_REMOVED lines=22> */
[----:B------:R-:W-:Y:S04]  /*72000*/  STL.64 [R1], R124 ;  /* 0x0000007c01007387 */ /* 0x000fe80000100a00 */
        /* <DEDUP_REMOVED lines=64> */
[----:B------:R-:W4:Y:S04]  /*72410*/  LDL.LU.64 R248, [R1+0x34f8] ;  /* 0x0034f80001f87983 */ /* 0x000f280000300a00 */
[----:B------:R-:W4:Y:S04]  /*72420*/  LDL.LU.64 R246, [R1+0x34f0] ;  /* 0x0034f00001f67983 */ /* 0x000f280000300a00 */
        /* <DEDUP_REMOVED lines=63> */
[----:B------:R-:W-:Y:S01]  /*72820*/  UMOV UR22, UR40 ;  /* 0x0000002800167c82 */ /* 0x000fe20008000000 */
[----:B------:R-:W-:Y:S01]  /*72830*/  UMOV UR23, UR41 ;  /* 0x0000002900177c82 */ /* 0x000fe20008000000 */
[----:B--2---:R-:W-:-:S06]  /*72840*/  WARPGROUP.ARRIVE ;  /* 0x00000000000079c5 */ /* 0x004fcc0000000000 */
[----:B------:R-:W-:Y:S01]  /*72850*/  HGMMA.64x256x8.F32.TF32 R24, gdesc[UR44], R24, gsb0 ;  /* 0x07e000002c1879f0 */ /* 0x000fe20008002818 */
[----:B------:R-:W-:Y:S01]  /*72860*/  UMOV UR18, UR42 ;  /* 0x0000002a00127c82 */ /* 0x000fe20008000000 */
[----:B------:R-:W-:Y:S01]  /*72870*/  UMOV UR19, UR43 ;  /* 0x0000002b00137c82 */ /* 0x000fe20008000000 */
[----:B------:R-:W-:Y:S02]  /*72880*/  WARPGROUP.DEPBAR.LE gsb0, 0x0 ;  /* 0x00008000000079c5 */ /* 0x000fe40000010000 */
[----:B------:R-:W-:-:S15]  /*72890*/  WARPGROUP.ARRIVE ;  /* 0x00000000000079c5 */ /* 0x000fde0000000000 */
[----:B------:R-:W-:-:S08]  /*728a0*/  NOP ;  /* 0x0000000000007918 */ /* 0x000fd00000000000 */
        /* <DEDUP_REMOVED lines=19> */
[----:B------:R-:W-:Y:S01]  /*729e0*/  R2UR UR52, R9 ;  /* 0x00000000093472ca */ /* 0x000fe200000e0000 */
[----:B------:R-:W-:Y:S01]  /*729f0*/  UMOV UR30, UR56 ;  /* 0x00000038001e7c82 */ /* 0x000fe20008000000 */
[----:B------:R-:W2:Y:S01]  /*72a00*/  LDL R9, [R1+0x2d20] ;  /* 0x002d200001097983 */ /* 0x000ea20000100800 */
[----:B------:R-:W-:-:S03]  /*72a10*/  UMOV UR31, UR57 ;  /* 0x00000039001f7c82 */ /* 0x000fc60008000000 */
[----:B------:R-:W3:Y:S01]  /*72a20*/  LDL.LU R12, [R1+0x2240] ;  /* 0x00224000010c7983 */ /* 0x000ee20000300800 */
[----:B------:R-:W-:Y:S02]  /*72a30*/  WARPGROUP.DEPBAR.LE gsb0, 0x0 ;  /* 0x00008000000079c5 */ /* 0x000fe40000010000 */
[----:B------:R-:W-:-:S15]  /*72a40*/  WARPGROUP.ARRIVE ;  /* 0x00000000000079c5 */ /* 0x000fde0000000000 */
[----:B------:R-:W-:-:S03]  /*72a50*/  NOP ;  /* 0x0000000000007918 */ /* 0x000fc60000000000 */
[----:B------:R-:W-:Y:S01]  /*72a60*/  HGMMA.64x256x8.F32.TF32 R24, gdesc[UR32], R24, gsb0 ;  /* 0x07e00000201879f0 */ /* 0x000fe20008002818 */
[----:B------:R-:W-:Y:S01]  /*72a70*/  R2UR UR53, R10 ;  /* 0x000000000a3572ca */ /* 0x000fe200000e0000 */
[----:B------:R-:W-:-:S12]  /*72a80*/  UISETP.GE.AND UP0, UPT, UR6, UR52, UPT ;  /* 0x000000340600728c */ /* 0x000fd8000bf06270 */
[----:B------:R-:W-:-:S04]  /*72a90*/  UIMAD UR12, UR6, -0x40, UR53 ;  /* 0xffffffc0060c78a4 */ /* 0x000fc8000f8e0235 */
[----:B------:R-:W-:-:S04]  /*72aa0*/  UISETP.GT.AND UP1, UPT, UR12, URZ, UPT ;  /* 0x0000003f0c00728c */ /* 0x000fc8000bf24270 */
[----:B------:R-:W-:-:S04]  /*72ab0*/  USEL UR10, URZ, 0x4, !UP1 ;  /* 0x000000043f0a7887 */ /* 0x000fc8000c800000 */
[----:B------:R-:W-:Y:S01]  /*72ac0*/  USEL UR10, UR10, URZ, !UP0 ;  /* 0x0000003f0a0a7287 */ /* 0x000fe2000c000000 */
[----:B------:R-:W-:-:S05]  /*72ad0*/  UMOV UR11, UR49 ;  /* 0x00000031000b7c82 */ /* 0x000fca0008000000 */
[----:B------:R-:W-:Y:S01]  /*72ae0*/  ISETP.NE.U32.AND P0, PT, RZ, UR10, PT ;  /* 0x0000000aff007c0c */ /* 0x000fe2000bf05070 */
[----:B------:R-:W-:Y:S01]  /*72af0*/  UMOV UR10, UR48 ;  /* 0x00000030000a7c82 */ /* 0x000fe20008000000 */
[----:B------:R-:W-:Y:S02]  /*72b00*/  WARPGROUP.DEPBAR.LE gsb0, 0x0 ;  /* 0x00008000000079c5 */ /* 0x000fe40000010000 */
[----:B------:R-:W-:-:S06]  /*72b10*/  WARPGROUP.ARRIVE ;  /* 0x00000000000079c5 */ /* 0x000fcc0000000000 */
[----:B------:R-:W-:Y:S01]  /*72b20*/  HGMMA.64x256x8.F32.TF32 R24, gdesc[UR28], R24, gsb0 ;  /* 0x07e000001c1879f0 */ /* 0x000fe20008002818 */
[----:B------:R-:W-:Y:S01]  /*72b30*/  UIADD3 UR7, UR7, 0x1, URZ ;  /* 0x0000000107077890 */ /* 0x000fe2000fffe03f */
[----:B---3--:R-:W-:-:S03]  /*72b40*/  IADD3 R12, P1, R12, R2, RZ ;  /* 0x000000020c0c7210 */ /* 0x008fc60007f3e0ff */
[----:B------:R-:W-:-:S04]  /*72b50*/  UISETP.GT.AND UP1, UPT, UR7, 0x7, UPT ;  /* 0x000000070700788c */ /* 0x000fc8000bf24270 */
[----:B------:R-:W-:Y:S01]  /*72b60*/  USEL UR7, UR7, URZ, !UP1 ;  /* 0x0000003f07077287 */ /* 0x000fe2000c800000 */
[----:B------:R-:W-:Y:S01]  /*72b70*/  STL [R1+0x2240], R12 ;  /* 0x0022400c01007387 */ /* 0x000fe20000100800 */
[----:B--2---:R-:W-:Y:S02]  /*72b80*/  R2UR UR14, R9 ;  /* 0x00000000090e72ca */ /* 0x004fe400000e0000 */
[----:B------:R-:W-:Y:S01]  /*72b90*/  ULEA UR13, UR7, UR61, 0x11 ;  /* 0x0000003d070d7291 */ /* 0x000fe2000f8e883f */
[----:B------:R-:W2:Y:S01]  /*72ba0*/  LDL.LU R13, [R1+0x224c] ;  /* 0x00224c00010d7983 */ /* 0x000ea20000300800 */
[----:B------:R-:W-:-:S03]  /*72bb0*/  R2UR UR5, R6 ;  /* 0x00000000060572ca */ /* 0x000fc600000e0000 */
[----:B------:R-:W3:Y:S01]  /*72bc0*/  LDL.LU R11, [R1+0x2250] ;  /* 0x00225000010b7983 */ /* 0x000ee20000300800 */
[----:B------:R-:W-:-:S03]  /*72bd0*/  R2UR UR4, R5 ;  /* 0x00000000050472ca */ /* 0x000fc600000e0000 */
[----:B------:R-:W4:Y:S01]  /*72be0*/  LDL.LU R10, [R1+0x2254] ;  /* 0x00225400010a7983 */ /* 0x000f220000300800 */
[----:B------:R-:W-:-:S03]  /*72bf0*/  VIADD R5, R15, UR13 ;  /* 0x0000000d0f057c36 */ /* 0x000fc60008000000 */
[----:B------:R-:W4:Y:S04]  /*72c00*/  LDL.LU R9, [R1+0x2258] ;  /* 0x0022580001097983 */ /* 0x000f280000300800 */
[----:B------:R-:W4:Y:S04]  /*72c10*/  LDL.LU R6, [R1+0x2268] ;  /* 0x0022680001067983 */ /* 0x000f280000300800 */
[----:B------:R1:W-:Y:S04]  /*72c20*/  STL.64 [R1+0x31c8], R14 ;  /* 0x0031c80e01007387 */ /* 0x0003e80000100a00 */
[----:B-1----:R-:W2:Y:S04]  /*72c30*/  LDL.LU R14, [R1+0x2244] ;  /* 0x00224400010e7983 */ /* 0x002ea80000300800 */
[----:B------:R-:W3:Y:S01]  /*72c40*/  LDL.LU R15, [R1+0x2248] ;  /* 0x00224800010f7983 */ /* 0x000ee20000300800 */
[----:B------:R-:W-:-:S02]  /*72c50*/  WARPGROUP.DEPBAR.LE gsb0, 0x0 ;  /* 0x00008000000079c5 */ /* 0x000fc40000010000 */
[----:B------:R-:W-:-:S06]  /*72c60*/  WARPGROUP.ARRIVE ;  /* 0x00000000000079c5 */ /* 0x000fcc0000000000 */
[----:B------:R-:W-:Y:S01]  /*72c70*/  HGMMA.64x256x8.F32.TF32 R24, gdesc[UR8], R24, gsb0 ;  /* 0x07e00000081879f0 */ /* 0x000fe20008002818 */
[----:B------:R-:W-:Y:S02]  /*72c80*/  IMAD.X R252, R252, 0x1, R0, P1 ;  /* 0x00000001fcfc7824 */ /* 0x000fe400008e0600 */
[----:B------:R-:W-:Y:S02]  /*72c90*/  WARPGROUP.DEPBAR.LE gsb0, 0x0 ;  /* 0x00008000000079c5 */ /* 0x000fe40000010000 */
[----:B------:R-:W-:Y:S04]  /*72ca0*/  STL [R1+0x32fc], R76 ;  /* 0x0032fc4c01007387 */ /* 0x000fe80000100800 */
[----:B------:R-:W-:Y:S04]  /*72cb0*/  STL [R1+0x32f8], R77 ;  /* 0x0032f84d01007387 */ /* 0x000fe80000100800 */
[----:B------:R-:W-:Y:S04]  /*72cc0*/  STL [R1+0x32f4], R78 ;  /* 0x0032f44e01007387 */ /* 0x000fe80000100800 */
[----:B------:R-:W-:Y:S04]  /*72cd0*/  STL [R1+0x32f0], R79 ;  /* 0x0032f04f01007387 */ /* 0x000fe80000100800 */
[----:B------:R1:W-:Y:S04]  /*72ce0*/  STL [R1+0x32ec], R80 ;  /* 0x0032ec5001007387 */ /* 0x0003e80000100800 */
[----:B-1----:R-:W4:Y:S04]  /*72cf0*/  LDL.LU R80, [R1+0x2260] ;  /* 0x0022600001507983 */ /* 0x002f280000300800 */
[----:B------:R1:W-:Y:S04]  /*72d00*/  STL [R1+0x32e8], R81 ;  /* 0x0032e85101007387 */ /* 0x0003e80000100800 */
[----:B------:R-:W-:Y:S04]  /*72d10*/  STL [R1+0x32e4], R82 ;  /* 0x0032e45201007387 */ /* 0x000fe80000100800 */
[----:B------:R-:W-:Y:S04]  /*72d20*/  STL [R1+0x32e0], R83 ;  /* 0x0032e05301007387 */ /* 0x000fe80000100800 */
[----:B------:R-:W-:Y:S04]  /*72d30*/  STL [R1+0x32dc], R84 ;  /* 0x0032dc5401007387 */ /* 0x000fe80000100800 */
[----:B------:R-:W-:Y:S04]  /*72d40*/  STL [R1+0x32d8], R85 ;  /* 0x0032d85501007387 */ /* 0x000fe80000100800 */
[----:B------:R-:W-:Y:S04]  /*72d50*/  STL [R1+0x32d4], R86 ;  /* 0x0032d45601007387 */ /* 0x000fe80000100800 */
[----:B------:R-:W-:Y:S04]  /*72d60*/  STL [R1+0x32d0], R87 ;  /* 0x0032d05701007387 */ /* 0x000fe80000100800 */
[----:B------:R-:W-:Y:S04]  /*72d70*/  STL [R1+0x32cc], R88 ;  /* 0x0032cc5801007387 */ /* 0x000fe80000100800 */
[----:B------:R-:W-:Y:S04]  /*72d80*/  STL [R1+0x32c8], R89 ;  /* 0x0032c85901007387 */ /* 0x000fe80000100800 */
        /* <DEDUP_REMOVED lines=28> */
[----:B------:R-:W-:Y:S01]  /*72f50*/  STL.64 [R1+0x31e0], R146 ;  /* 0x0031e09201007387 */ /* 0x000fe20000100a00 */
[----:B------:R-:W-:-:S03]  /*72f60*/  IMAD.MOV.U32 R76, RZ, RZ, R12 ;  /* 0x000000ffff4c7224 */ /* 0x000fc600078e000c */
[----:B------:R-:W-:Y:S04]  /*72f70*/  STL.64 [R1+0x31d8], R148 ;  /* 0x0031d89401007387 */ /* 0x000fe80000100a00 */
[----:B------:R-:W-:Y:S04]  /*72f80*/  STL.64 [R1+0x31d0], R150 ;  /* 0x0031d09601007387 */ /* 0x000fe80000100a00 */
[----:B-1----:R-:W4:Y:S04]  /*72f90*/  LDL.LU R81, [R1+0x225c] ;  /* 0x00225c0001517983 */ /* 0x002f280000300800 */
[----:B------:R-:W4:Y:S01]  /*72fa0*/  LDL.LU R12, [R1+0x2264] ;  /* 0x00226400010c7983 */ /* 0x000f220000300800 */
[----:B------:R-:W-:Y:S01]  /*72fb0*/  BAR.SYNC.DEFER_BLOCKING 0x0 ;  /* 0x0000000000007b1d */ /* 0x000fe20000010000 */
[----:B---3--:R-:W-:-:S05]  /*72fc0*/  IADD3 R15, P1, R15, R2, RZ ;  /* 0x000000020f0f7210 */ /* 0x008fca0007f3e0ff */
[----:B--2---:R-:W-:Y:S01]  /*72fd0*/  IMAD.X R14, R14, 0x1, R0, P1 ;  /* 0x000000010e0e7824 */ /* 0x004fe200008e0600 */
[----:B------:R1:W-:Y:S01]  /*72fe0*/  STL [R1+0x2248], R15 ;  /* 0x0022480f01007387 */ /* 0x0003e20000100800 */
[----:B------:R-:W-:-:S03]  /*72ff0*/  IADD3 R11, P2, R11, R2, RZ ;  /* 0x000000020b0b7210 */ /* 0x000fc60007f5e0ff */
[----:B------:R2:W-:Y:S01]  /*73000*/  STL [R1+0x2244], R14 ;  /* 0x0022440e01007387 */ /* 0x0005e20000100800 */
[----:B-1----:R-:W-:Y:S01]  /*73010*/  LOP3.LUT R15, R15, R14, RZ, 0x3c, !PT ;  /* 0x0000000e0f0f7212 */ /* 0x002fe200078e3cff */
[----:B------:R-:W-:-:S03]  /*73020*/  IMAD.X R13, R13, 0x1, R0, P2 ;  /* 0x000000010d0d7824 */ /* 0x000fc600010e0600 */
[C---:B--2---:R-:W-:Y:S01]  /*73030*/  LOP3.LUT R14, R15.reuse, R14, RZ, 0x3c, !PT ;  /* 0x0000000e0f0e7212 */ /* 0x044fe200078e3cff */
[----:B------:R-:W-:Y:S01]  /*73040*/  IMAD.MOV.U32 R77, RZ, RZ, R252 ;  /* 0x000000ffff4d7224 */ /* 0x000fe200078e00fc */
[----:B------:R1:W-:Y:S02]  /*73050*/  STL [R1+0x2250], R11 ;  /* 0x0022500b01007387 */ /* 0x0003e40000100800 */
[----:B------:R-:W-:Y:S02]  /*73060*/  LOP3.LUT R15, R15, R14, RZ, 0x3c, !PT ;  /* 0x0000000e0f0f7212 */ /* 0x000fe400078e3cff */
[----:B------:R-:W-:Y:S04]  /*73070*/  STL [R1+0x224c], R13 ;  /* 0x00224c0d01007387 */ /* 0x000fe80000100800 */
[----:B------:R-:W-:Y:S01]  /*73080*/  @!PT LDS RZ, [RZ] ;  /* 0x00000000fffff984 */ /* 0x000fe20000000800 */
[----:B------:R-:W-:Y:S01]  /*73090*/  @!PT LDS RZ, [RZ] ;  /* 0x00000000fffff984 */ /* 0x000fe20000000800 */
[----:B------:R-:W-:Y:S01]  /*730a0*/  @!PT LDS RZ, [RZ] ;  /* 0x00000000fffff984 */ /* 0x000fe20000000800 */
[----:B------:R-:W-:Y:S04]  /*730b0*/  LDGSTS.E [R5], desc[UR4][R76.64], P0 ;  /* 0x000000004c057fae */ /* 0x000fe80008121844 */
[----:B------:R-:W2:Y:S04]  /*730c0*/  LDL.LU R78, [R1+0x2270] ;  /* 0x00227000014e7983 */ /* 0x000ea80000300800 */
[----:B------:R3:W-:Y:S04]  /*730d0*/  LDGSTS.E [R5+0x4000], desc[UR4][R14.64], P0 ;  /* 0x040000000e057fae */ /* 0x0007e80008121844 */
[----:B------:R-:W2:Y:S04]  /*730e0*/  LDL.LU R79, [R1+0x226c] ;  /* 0x00226c00014f7983 */ /* 0x000ea80000300800 */
[----:B------:R-:W2:Y:S01]  /*730f0*/  LDL.LU R76, [R1+0x2274] ;  /* 0x00227400014c7983 */ /* 0x000ea20000300800 */
[----:B---3--:R-:W-:-:S03]  /*73100*/  MOV R14, R11 ;  /* 0x0000000b000e7202 */ /* 0x008fc60000000f00 */
[----:B-1----:R-:W3:Y:S01]  /*73110*/  LDL.LU R11, [R1+0x2278] ;  /* 0x00227800010b7983 */ /* 0x002ee20000300800 */
[----:B------:R-:W-:Y:S01]  /*73120*/  IMAD.MOV.U32 R15, RZ, RZ, R13 ;  /* 0x000000ffff0f7224 */ /* 0x000fe200078e000d */
[----:B----4-:R-:W-:Y:S02]  /*73130*/  IADD3 R9, P1, R9, R2, RZ ;  /* 0x0000000209097210 */ /* 0x010fe40007f3e0ff */
[----:B------:R-:W4:Y:S03]  /*73140*/  LDL.LU R77, [R1+0x227c] ;  /* 0x00227c00014d7983 */ /* 0x000f260000300800 */
[----:B------:R-:W-:Y:S01]  /*73150*/  IMAD.X R10, R10, 0x1, R0, P1 ;  /* 0x000000010a0a7824 */ /* 0x000fe200008e0600 */
[----:B------:R-:W-:Y:S01]  /*73160*/  LDGSTS.E [R5+0x8000], desc[UR4][R14.64], P0 ;  /* 0x080000000e057fae */ /* 0x000fe20008121844 */
[----:B------:R-:W-:-:S03]  /*73170*/  IMAD.MOV.U32 R82, RZ, RZ, R9 ;  /* 0x000000ffff527224 */ /* 0x000fc600078e0009 */
[----:B------:R-:W4:Y:S04]  /*73180*/  LDL.LU R15, [R1+0x2280] ;  /* 0x00228000010f7983 */ /* 0x000f280000300800 */
[----:B------:R1:W-:Y:S04]  /*73190*/  STL [R1+0x2258], R9 ;  /* 0x0022580901007387 */ /* 0x0003e80000100800 */
[----:B------:R1:W-:Y:S04]  /*731a0*/  STL [R1+0x2254], R10 ;  /* 0x0022540a01007387 */ /* 0x0003e80000100800 */
[----:B------:R-:W4:Y:S04]  /*731b0*/  LDL.LU R14, [R1+0x2284] ;  /* 0x00228400010e7983 */ /* 0x000f280000300800 */
[----:B-1----:R-:W4:Y:S01]  /*731c0*/  LDL.LU R9, [R1+0x2288] ;  /* 0x0022880001097983 */ /* 0x002f220000300800 */
[----:B------:R-:W-:-:S03]  /*731d0*/  IMAD.MOV.U32 R83, RZ, RZ, R10 ;  /* 0x000000ffff537224 */ /* 0x000fc600078e000a */
[----:B------:R-:W4:Y:S04]  /*731e0*/  LDL.LU R13, [R1+0x228c] ;  /* 0x00228c00010d7983 */ /* 0x000f280000300800 */
[----:B------:R-:W4:Y:S01]  /*731f0*/  LDL.LU R10, [R1+0x2290] ;  /* 0x00229000010a7983 */ /* 0x000f220000300800 */
[----:B------:R-:W-:-:S03]  /*73200*/  UISETP.GT.AND UP1, UPT, UR12, 0x1, UPT ;  /* 0x000000010c00788c */ /* 0x000fc6000bf24270 */
[----:B------:R-:W-:Y:S01]  /*73210*/  LDGSTS.E [R5+0xc000], desc[UR4][R82.64], P0 ;  /* 0x0c00000052057fae */ /* 0x000fe20008121844 */
[----:B------:R-:W-:-:S04]  /*73220*/  USEL UR8, URZ, 0x4, !UP1 ;  /* 0x000000043f087887 */ /* 0x000fc8000c800000 */
[----:B------:R-:W-:Y:S01]  /*73230*/  USEL UR8, UR8, URZ, !UP0 ;  /* 0x0000003f08087287 */ /* 0x000fe2000c000000 */
[----:B------:R-:W-:-:S05]  /*73240*/  IADD3 R6, P2, R6, R2, RZ ;  /* 0x0000000206067210 */ /* 0x000fca0007f5e0ff */
[----:B------:R-:W-:Y:S02]  /*73250*/  ISETP.NE.U32.AND P0, PT, RZ, UR8, PT ;  /* 0x00000008ff007c0c */ /* 0x000fe4000bf05070 */
[----:B------:R-:W-:-:S05]  /*73260*/  IADD3 R80, P1, R80, R2, RZ ;  /* 0x0000000250507210 */ /* 0x000fca0007f3e0ff */
[----:B------:R-:W-:Y:S01]  /*73270*/  STL [R1+0x2260], R80 ;  /* 0x0022605001007387 */ /* 0x000fe20000100800 */
[--C-:B------:R-:W-:Y:S02]  /*73280*/  IMAD.X R81, R81, 0x1, R0.reuse, P1 ;  /* 0x0000000151517824 */ /* 0x100fe400008e0600 */
[----:B------:R-:W-:-:S03]  /*73290*/  IMAD.X R12, R12, 0x1, R0, P2 ;  /* 0x000000010c0c7824 */ /* 0x000fc600010e0600 */
[----:B------:R1:W-:Y:S04]  /*732a0*/  STL [R1+0x225c], R81 ;  /* 0x00225c5101007387 */ /* 0x0003e80000100800 */
[----:B------:R-:W-:Y:S04]  /*732b0*/  STL [R1+0x2268], R6 ;  /* 0x0022680601007387 */ /* 0x000fe80000100800 */
[----:B------:R1:W-:Y:S04]  /*732c0*/  LDGSTS.E [R5+0x4], desc[UR4][R80.64], P0 ;  /* 0x0000400050057fae */ /* 0x0003e80008121844 */
[----:B------:R1:W-:Y:S02]  /*732d0*/  STL [R1+0x2264], R12 ;  /* 0x0022640c01007387 */ /* 0x0003e40000100800 */
[----:B-1----:R-:W-:-:S02]  /*732e0*/  IMAD.MOV.U32 R81, RZ, RZ, R12 ;  /* 0x000000ffff517224 */ /* 0x002fc400078e000c */
[----:B------:R-:W-:Y:S01]  /*732f0*/  IMAD.MOV.U32 R80, RZ, RZ, R6 ;  /* 0x000000ffff507224 */ /* 0x000fe200078e0006 */
[----:B------:R-:W4:Y:S04]  /*73300*/  LDL.LU R12, [R1+0x2294] ;  /* 0x00229400010c7983 */ /* 0x000f280000300800 */
[----:B------:R-:W4:Y:S01]  /*73310*/  LDL.LU R6, [R1+0x2298] ;  /* 0x0022980001067983 */ /* 0x000f220000300800 */
[----:B------:R-:W-:-:S03]  /*73320*/  UISETP.GT.AND UP1, UPT, UR12, 0x2, UPT ;  /* 0x000000020c00788c */ /* 0x000fc6000bf24270 */
[----:B------:R-:W-:Y:S01]  /*73330*/  LDGSTS.E [R5+0x4004], desc[UR4][R80.64], P0 ;  /* 0x0400400050057fae */ /* 0x000fe20008121844 */
[----:B------:R-:W-:Y:S01]  /*73340*/  USEL UR8, URZ, 0x4, !UP1 ;  /* 0x000000043f087887 */ /* 0x000fe2000c800000 */
[----:B--2---:R-:W-:-:S03]  /*73350*/  IADD3 R78, P1, R78, R2, RZ ;  /* 0x000000024e4e7210 */ /* 0x004fc60007f3e0ff */
[----:B------:R-:W-:Y:S02]  /*73360*/  USEL UR8, UR8, URZ, !UP0 ;  /* 0x0000003f08087287 */ /* 0x000fe4000c000000 */
[----:B------:R-:W-:Y:S01]  /*73370*/  IMAD.X R79, R79, 0x1, R0, P1 ;  /* 0x000000014f4f7824 */ /* 0x000fe200008e0600 */
[----:B------:R1:W-:Y:S01]  /*73380*/  STL [R1+0x2270], R78 ;  /* 0x0022704e01007387 */ /* 0x0003e20000100800 */
[----:B---3--:R-:W-:-:S03]  /*73390*/  IADD3 R11, P2, R11, R2, RZ ;  /* 0x000000020b0b7210 */ /* 0x008fc60007f5e0ff */
[----:B------:R2:W-:Y:S02]  /*733a0*/  STL [R1+0x226c], R79 ;  /* 0x00226c4f01007387 */ /* 0x0005e40000100800 */
[----:B------:R-:W-:Y:S02]  /*733b0*/  IMAD.X R76, R76, 0x1, R0, P2 ;  /* 0x000000014c4c7824 */ /* 0x000fe400010e0600 */
[----:B------:R1:W-:Y:S01]  /*733c0*/  LDGSTS.E [R5+0x8004], desc[UR4][R78.64], P0 ;  /* 0x080040004e057fae */ /* 0x0003e20008121844 */
[----:B------:R-:W-:-:S03]  /*733d0*/  ISETP.NE.U32.AND P1, PT, RZ, UR8, PT ;  /* 0x00000008ff007c0c */ /* 0x000fc6000bf25070 */
[----:B------:R-:W-:Y:S01]  /*733e0*/  STL [R1+0x2278], R11 ;  /* 0x0022780b01007387 */ /* 0x000fe20000100800 */
[----:B-1----:R-:W-:Y:S01]  /*733f0*/  IMAD.MOV.U32 R78, RZ, RZ, R11 ;  /* 0x000000ffff4e7224 */ /* 0x002fe200078e000b */
[-C--:B----4-:R-:W-:Y:S01]  /*73400*/  IADD3 R15, P3, R15, R2.reuse, RZ ;  /* 0x000000020f0f7210 */ /* 0x090fe20007f7e0ff */
[----:B--2---:R-:W-:Y:S01]  /*73410*/  IMAD.MOV.U32 R79, RZ, RZ, R76 ;  /* 0x000000ffff4f7224 */ /* 0x004fe200078e004c */
[----:B------:R1:W-:Y:S03]  /*73420*/  STL [R1+0x2274], R76 ;  /* 0x0022744c01007387 */ /* 0x0003e60000100800 */
[----:B------:R-:W-:Y:S01]  /*73430*/  IMAD.X R77, R77, 0x1, R0, P3 ;  /* 0x000000014d4d7824 */ /* 0x000fe200018e0600 */
[----:B------:R2:W-:Y:S04]  /*73440*/  LDGSTS.E [R5+0xc004], desc[UR4][R78.64], P0 ;  /* 0x0c0040004e057fae */ /* 0x0005e80008121844 */
[----:B------:R-:W-:Y:S01]  /*73450*/  STL [R1+0x2280], R15 ;  /* 0x0022800f01007387 */ /* 0x000fe20000100800 */
[----:B------:R-:W-:-:S03]  /*73460*/  IADD3 R9, P0, R9, R2, RZ ;  /* 0x0000000209097210 */ /* 0x000fc60007f1e0ff */
[----:B------:R3:W-:Y:S01]  /*73470*/  STL [R1+0x227c], R77 ;  /* 0x00227c4d01007387 */ /* 0x0007e20000100800 */
[----:B--2---:R-:W-:Y:S01]  /*73480*/  IMAD.MOV.U32 R78, RZ, RZ, R15 ;  /* 0x000000ffff4e7224 */ /* 0x004fe200078e000f */
[----:B------:R-:W-:Y:S02]  /*73490*/  MOV R79, R77 ;  /* 0x0000004d004f7202 */ /* 0x000fe40000000f00 */
[----:B-1----:R-:W2:Y:S01]  /*734a0*/  LDL.LU R76, [R1+0x22a0] ;  /* 0x0022a000014c7983 */ /* 0x002ea20000300800 */
[--C-:B------:R-:W-:Y:S01]  /*734b0*/  IMAD.X R14, R14, 0x1, R0.reuse, P0 ;  /* 0x000000010e0e7824 */ /* 0x100fe200000e0600 */
[----:B------:R-:W-:Y:S02]  /*734c0*/  IADD3 R10, P2, R10, R2, RZ ;  /* 0x000000020a0a7210 */ /* 0x000fe40007f5e0ff */
[----:B------:R-:W4:Y:S04]  /*734d0*/  LDL.LU R11, [R1+0x22a8] ;  /* 0x0022a800010b7983 */ /* 0x000f280000300800 */
[----:B---3--:R-:W3:Y:S01]  /*734e0*/  LDL.LU R77, [R1+0x229c] ;  /* 0x00229c00014d7983 */ /* 0x008ee20000300800 */
[----:B------:R-:W-:-:S03]  /*734f0*/  IMAD.X R13, R13, 0x1, R0, P2 ;  /* 0x000000010d0d7824 */ /* 0x000fc600010e0600 */
[----:B------:R-:W3:Y:S04]  /*73500*/  LDL.LU R15, [R1+0x22a4] ;  /* 0x0022a400010f7983 */ /* 0x000ee80000300800 */
[----:B------:R1:W-:Y:S04]  /*73510*/  LDGSTS.E [R5+0x8], desc[UR4][R78.64], P1 ;  /* 0x000080004e057fae */ /* 0x0003e80008921844 */
[----:B------:R1:W-:Y:S04]  /*73520*/  STL [R1+0x2288], R9 ;  /* 0x0022880901007387 */ /* 0x0003e80000100800 */
[----:B------:R-:W-:Y:S01]  /*73530*/  STL [R1+0x2284], R14 ;  /* 0x0022840e01007387 */ /* 0x000fe20000100800 */
[----:B-1----:R-:W-:-:S03]  /*73540*/  IMAD.MOV.U32 R78, RZ, RZ, R9 ;  /* 0x000000ffff4e7224 */ /* 0x002fc600078e0009 */
[----:B------:R1:W-:Y:S01]  /*73550*/  STL [R1+0x2290], R10 ;  /* 0x0022900a01007387 */ /* 0x0003e20000100800 */
[----:B------:R-:W-:-:S03]  /*73560*/  IMAD.MOV.U32 R79, RZ, RZ, R14 ;  /* 0x000000ffff4f7224 */ /* 0x000fc600078e000e */
[----:B------:R-:W3:Y:S04]  /*73570*/  LDL.LU R9, [R1+0x22b0] ;  /* 0x0022b00001097983 */ /* 0x000ee80000300800 */
[----:B------:R1:W-:Y:S04]  /*73580*/  LDGSTS.E [R5+0x4008], desc[UR4][R78.64], P1 ;  /* 0x040080004e057fae */ /* 0x0003e80008921844 */
[----:B------:R1:W-:Y:S02]  /*73590*/  STL [R1+0x228c], R13 ;  /* 0x00228c0d01007387 */ /* 0x0003e40000100800 */
[----:B-1----:R-:W-:-:S02]  /*735a0*/  IMAD.MOV.U32 R78, RZ, RZ, R10 ;  /* 0x000000ffff4e7224 */ /* 0x002fc400078e000a */
[----:B------:R-:W3:Y:S01]  /*735b0*/  LDL.LU R10, [R1+0x22ac] ;  /* 0x0022ac00010a7983 */ /* 0x000ee20000300800 */
[----:B------:R-:W-:-:S05]  /*735c0*/  IMAD.MOV.U32 R79, RZ, RZ, R13 ;  /* 0x000000ffff4f7224 */ /* 0x000fca00078e000d */
[----:B------:R-:W-:Y:S01]  /*735d0*/  LDGSTS.E [R5+0x8008], desc[UR4][R78.64], P1 ;  /* 0x080080004e057fae */ /* 0x000fe20008921844 */
[----:B------:R-:W-:-:S05]  /*735e0*/  IADD3 R6, P0, R6, R2, RZ ;  /* 0x0000000206067210 */ /* 0x000fca0007f1e0ff */
[----:B------:R-:W-:Y:S01]  /*735f0*/  IMAD.X R12, R12, 0x1, R0, P0 ;  /* 0x000000010c0c7824 */ /* 0x000fe200000e0600 */
[----:B------:R-:W-:Y:S04]  /*73600*/  STL [R1+0x2298], R6 ;  /* 0x0022980601007387 */ /* 0x000fe80000100800 */
[----:B------:R1:W-:Y:S04]  /*73610*/  STL [R1+0x2294], R12 ;  /* 0x0022940c01007387 */ /* 0x0003e80000100800 */
[----:B------:R-:W3:Y:S01]  /*73620*/  LDL.LU R80, [R1+0x22b8] ;  /* 0x0022b80001507983 */ /* 0x000ee20000300800 */
[----:B------:R-:W-:-:S03]  /*73630*/  IMAD.MOV.U32 R13, RZ, RZ, R12 ;  /* 0x000000ffff0d7224 */ /* 0x000fc600078e000c */
[----:B------:R-:W3:Y:S01]  /*73640*/  LDL.LU R78, [R1+0x2640] ;  /* 0x00264000014e7983 */ /* 0x000ee20000300800 */
[----:B-1----:R-:W-:-:S03]  /*73650*/  IMAD.MOV.U32 R12, RZ, RZ, R6 ;  /* 0x000000ffff0c7224 */ /* 0x002fc600078e0006 */
[----:B------:R-:W3:Y:S04]  /*73660*/  LDL.LU R81, [R1+0x22b4] ;  /* 0x0022b40001517983 */ /* 0x000ee80000300800 */
[----:B------:R-:W3:Y:S04]  /*73670*/  LDL.LU R79, [R1+0x263c] ;  /* 0x00263c00014f7983 */ /* 0x000ee80000300800 */
[----:B------:R-:W-:Y:S04]  /*73680*/  LDGSTS.E [R5+0xc008], desc[UR4][R12.64], P1 ;  /* 0x0c0080000c057fae */ /* 0x000fe80008921844 */
[----:B------:R-:W3:Y:S04]  /*73690*/  LDL.LU R14, [R1+0x2644] ;  /* 0x00264400010e7983 */ /* 0x000ee80000300800 */
[----:B------:R-:W3:Y:S04]  /*736a0*/  LDL.LU R13, [R1+0x2648] ;  /* 0x00264800010d7983 */ /* 0x000ee80000300800 */
[----:B------:R-:W3:Y:S04]  /*736b0*/  LDL.LU R12, [R1+0x264c] ;  /* 0x00264c00010c7983 */ /* 0x000ee80000300800 */
[----:B------:R-:W3:Y:S01]  /*736c0*/  LDL.LU R6, [R1+0x2650] ;  /* 0x0026500001067983 */ /* 0x000ee20000300800 */
[----:B------:R-:W-:-:S04]  /*736d0*/  UISETP.GT.AND UP1, UPT, UR12, 0x3, UPT ;  /* 0x000000030c00788c */ /* 0x000fc8000bf24270 */
[----:B------:R-:W-:-:S04]  /*736e0*/  USEL UR8, URZ, 0x4, !UP1 ;  /* 0x000000043f087887 */ /* 0x000fc8000c800000 */
[----:B------:R-:W-:-:S06]  /*736f0*/  USEL UR8, UR8, URZ, !UP0 ;  /* 0x0000003f08087287 */ /* 0x000fcc000c000000 */
[----:B------:R-:W-:Y:S02]  /*73700*/  ISETP.NE.U32.AND P0, PT, RZ, UR8, PT ;  /* 0x00000008ff007c0c */ /* 0x000fe4000bf05070 */
[-C--:B--2---:R-:W-:Y:S02]  /*73710*/  IADD3 R76, P1, R76, R2.reuse, RZ ;  /* 0x000000024c4c7210 */ /* 0x084fe40007f3e0ff */
[----:B----4-:R-:W-:-:S03]  /*73720*/  IADD3 R11, P2, R11, R2, RZ ;  /* 0x000000020b0b7210 */ /* 0x010fc60007f5e0ff */
[--C-:B---3--:R-:W-:Y:S01]  /*73730*/  IMAD.X R77, R77, 0x1, R0.reuse, P1 ;  /* 0x000000014d4d7824 */ /* 0x108fe200008e0600 */
[----:B------:R1:W-:Y:S01]  /*73740*/  STL [R1+0x22a0], R76 ;  /* 0x0022a04c01007387 */ /* 0x0003e20000100800 */
[----:B------:R-:W-:-:S03]  /*73750*/  IMAD.X R15, R15, 0x1, R0, P2 ;  /* 0x000000010f0f7824 */ /* 0x000fc600010e0600 */
[----:B------:R-:W-:Y:S04]  /*73760*/  STL [R1+0x229c], R77 ;  /* 0x00229c4d01007387 */ /* 0x000fe80000100800 */
[----:B------:R2:W-:Y:S04]  /*73770*/  STL [R1+0x22a8], R11 ;  /* 0x0022a80b01007387 */ /* 0x0005e80000100800 */
[----:B------:R1:W-:Y:S04]  /*73780*/  LDGSTS.E [R5+0xc], desc[UR4][R76.64], P0 ;  /* 0x0000c0004c057fae */ /* 0x0003e80008121844 */
[----:B------:R3:W-:Y:S01]  /*73790*/  STL [R1+0x22a4], R15 ;  /* 0x0022a40f01007387 */ /* 0x0007e20000100800 */
[----:B------:R-:W-:Y:S01]  /*737a0*/  IADD3 R9, P1, R9, R2, RZ ;  /* 0x0000000209097210 */ /* 0x000fe20007f3e0ff */
[----:B-1----:R-:W-:-:S02]  /*737b0*/  IMAD.MOV.U32 R76, RZ, RZ, R11 ;  /* 0x000000ffff4c7224 */ /* 0x002fc400078e000b */
[----:B--2---:R-:W2:Y:S01]  /*737c0*/  LDL.LU R11, [R1+0x2658] ;  /* 0x00265800010b7983 */ /* 0x004ea20000300800 */
[----:B------:R-:W-:-:S03]  /*737d0*/  IMAD.MOV.U32 R77, RZ, RZ, R15 ;  /* 0x000000ffff4d7224 */ /* 0x000fc600078e000f */
[----:B------:R-:W-:Y:S01]  /*737e0*/  STL [R1+0x22b0], R9 ;  /* 0x0022b00901007387 */ /* 0x000fe20000100800 */
[----:B------:R-:W-:-:S03]  /*737f0*/  UISETP.GT.AND UP1, UPT, UR12, 0x20, UPT ;  /* 0x000000200c00788c */ /* 0x000fc6000bf24270 */
[----:B------:R1:W-:Y:S01]  /*73800*/  LDGSTS.E [R5+0x400c], desc[UR4][R76.64], P0 ;  /* 0x0400c0004c057fae */ /* 0x0003e20008121844 */
[----:B------:R-:W-:-:S05]  /*73810*/  IMAD.X R10, R10, 0x1, R0, P1 ;  /* 0x000000010a0a7824 */ /* 0x000fca00008e0600 */
[----:B------:R4:W-:Y:S04]  /*73820*/  STL [R1+0x22ac], R10 ;  /* 0x0022ac0a01007387 */ /* 0x0009e80000100800 */
[----:B---3--:R-:W3:Y:S01]  /*73830*/  LDL.LU R15, [R1+0x2654] ;  /* 0x00265400010f7983 */ /* 0x008ee20000300800 */
[----:B------:R-:W-:Y:S01]  /*73840*/  USEL UR8, URZ, 0x4, !UP1 ;  /* 0x000000043f087887 */ /* 0x000fe2000c800000 */
[----:B-1----:R-:W-:Y:S01]  /*73850*/  MOV R76, R9 ;  /* 0x00000009004c7202 */ /* 0x002fe20000000f00 */
[----:B------:R-:W-:Y:S02]  /*73860*/  IMAD.MOV.U32 R77, RZ, RZ, R10 ;  /* 0x000000ffff4d7224 */ /* 0x000fe400078e000a */
[----:B------:R-:W-:-:S03]  /*73870*/  USEL UR8, UR8, URZ, !UP0 ;  /* 0x0000003f08087287 */ /* 0x000fc6000c000000 */
[----:B------:R-:W-:Y:S03]  /*73880*/  LDGSTS.E [R5+0x800c], desc[UR4][R76.64], P0 ;  /* 0x0800c0004c057fae */ /* 0x000fe60008121844 */
[----:B------:R-:W-:Y:S01]  /*73890*/  ISETP.NE.U32.AND P1, PT, RZ, UR8, PT ;  /* 0x00000008ff007c0c */ /* 0x000fe2000bf25070 */
[----:B------:R-:W3:Y:S04]  /*738a0*/  LDL.LU R77, [R1+0x265c] ;  /* 0x00265c00014d7983 */ /* 0x000ee80000300800 */
[----:B----4-:R-:W4:Y:S04]  /*738b0*/  LDL.LU R10, [R1+0x2660] ;  /* 0x00266000010a7983 */ /* 0x010f280000300800 */
[----:B------:R-:W4:Y:S04]  /*738c0*/  LDL.LU R76, [R1+0x2664] ;  /* 0x00266400014c7983 */ /* 0x000f280000300800 */
[----:B------:R-:W4:Y:S01]  /*738d0*/  LDL.LU R9, [R1+0x2668] ;  /* 0x0026680001097983 */ /* 0x000f220000300800 */
[----:B------:R-:W-:-:S02]  /*738e0*/  IADD3 R80, P2, R80, R2, RZ ;  /* 0x0000000250507210 */ /* 0x000fc40007f5e0ff */
[----:B------:R-:W-:-:S03]  /*738f0*/  IADD3 R78, P3, R78, R2, RZ ;  /* 0x000000024e4e7210 */ /* 0x000fc60007f7e0ff */
[----:B------:R-:W-:-:S05]  /*73900*/  IMAD.X R81, R81, 0x1, R0, P2 ;  /* 0x0000000151517824 */ /* 0x000fca00010e0600 */
[----:B------:R-:W-:Y:S01]  /*73910*/  LDGSTS.E [R5+0xc00c], desc[UR4][R80.64], P0 ;  /* 0x0c00c00050057fae */ /* 0x000fe20008121844 */
[----:B------:R-:W-:-:S03]  /*73920*/  IMAD.X R79, R79, 0x1, R0, P3 ;  /* 0x000000014f4f7824 */ /* 0x000fc600018e0600 */
[----:B------:R-:W-:Y:S04]  /*73930*/  STL [R1+0x22b8], R80 ;  /* 0x0022b85001007387 */ /* 0x000fe80000100800 */
[----:B------:R-:W-:Y:S01]  /*73940*/  STL [R1+0x22b4], R81 ;  /* 0x0022b45101007387 */ /* 0x000fe20000100800 */
[----:B------:R-:W-:-:S03]  /*73950*/  IADD3 R13, P0, R13, R2, RZ ;  /* 0x000000020d0d7210 */ /* 0x000fc60007f1e0ff */
[----:B------:R1:W-:Y:S02]  /*73960*/  STL [R1+0x2640], R78 ;  /* 0x0026404e01007387 */ /* 0x0003e40000100800 */
[----:B------:R-:W-:Y:S02]  /*73970*/  IMAD.X R14, R14, 0x1, R0, P0 ;  /* 0x000000010e0e7824 */ /* 0x000fe400000e0600 */
[----:B------:R-:W-:Y:S01]  /*73980*/  STL [R1+0x263c], R79 ;  /* 0x00263c4f01007387 */ /* 0x000fe20000100800 */
[----:B------:R-:W-:-:S03]  /*73990*/  IADD3 R6, P2, R6, R2, RZ ;  /* 0x0000000206067210 */ /* 0x000fc60007f5e0ff */
[----:B------:R1:W-:Y:S02]  /*739a0*/  STL [R1+0x2648], R13 ;  /* 0x0026480d01007387 */ /* 0x0003e40000100800 */
[----:B------:R-:W-:Y:S02]  /*739b0*/  IMAD.X R12, R12, 0x1, R0, P2 ;  /* 0x000000010c0c7824 */ /* 0x000fe400010e0600 */
[----:B------:R1:W-:Y:S04]  /*739c0*/  LDGSTS.E [R5+0x10000], desc[UR4][R78.64], P1 ;  /* 0x100000004e057fae */ /* 0x0003e80008921844 */
[----:B------:R1:W-:Y:S04]  /*739d0*/  STL [R1+0x2644], R14 ;  /* 0x0026440e01007387 */ /* 0x0003e80000100800 */
[----:B------:R-:W-:Y:S01]  /*739e0*/  STL [R1+0x2650], R6 ;  /* 0x0026500601007387 */ /* 0x000fe20000100800 */
[----:B-1----:R-:W-:-:S03]  /*739f0*/  IMAD.MOV.U32 R78, RZ, RZ, R13 ;  /* 0x000000ffff4e7224 */ /* 0x002fc600078e000d */
[----:B------:R-:W4:Y:S01]  /*73a00*/  LDL.LU R13, [R1+0x2670] ;  /* 0x00267000010d7983 */ /* 0x000f220000300800 */
[----:B------:R-:W-:-:S03]  /*73a10*/  IMAD.MOV.U32 R79, RZ, RZ, R14 ;  /* 0x000000ffff4f7224 */ /* 0x000fc600078e000e */
[----:B------:R1:W-:Y:S04]  /*73a20*/  STL [R1+0x264c], R12 ;  /* 0x00264c0c01007387 */ /* 0x0003e80000100800 */
[----:B------:R-:W4:Y:S04]  /*73a30*/  LDL.LU R14, [R1+0x266c] ;  /* 0x00266c00010e7983 */ /* 0x000f280000300800 */
[----:B------:R1:W-:Y:S02]  /*73a40*/  LDGSTS.E [R5+0x14000], desc[UR4][R78.64], P1 ;  /* 0x140000004e057fae */ /* 0x0003e40008921844 */
[----:B-1----:R-:W-:-:S02]  /*73a50*/  IMAD.MOV.U32 R78, RZ, RZ, R6 ;  /* 0x000000ffff4e7224 */ /* 0x002fc400078e0006 */
[----:B------:R-:W-:Y:S02]  /*73a60*/  IMAD.MOV.U32 R79, RZ, RZ, R12 ;  /* 0x000000ffff4f7224 */ /* 0x000fe400078e000c */
[----:B------:R-:W4:Y:S04]  /*73a70*/  LDL.LU R12, [R1+0x2678] ;  /* 0x00267800010c7983 */ /* 0x000f280000300800 */
[----:B------:R-:W4:Y:S04]  /*73a80*/  LDL.LU R6, [R1+0x2680] ;  /* 0x0026800001067983 */ /* 0x000f280000300800 */
[----:B------:R1:W-:Y:S01]  /*73a90*/  LDGSTS.E [R5+0x18000], desc[UR4][R78.64], P1 ;  /* 0x180000004e057fae */ /* 0x0003e20008921844 */
[----:B--2---:R-:W-:-:S05]  /*73aa0*/  IADD3 R11, P0, R11, R2, RZ ;  /* 0x000000020b0b7210 */ /* 0x004fca0007f1e0ff */
[----:B------:R-:W-:Y:S01]  /*73ab0*/  STL [R1+0x2658], R11 ;  /* 0x0026580b01007387 */ /* 0x000fe20000100800 */
[----:B-1----:R-:W-:Y:S02]  /*73ac0*/  IMAD.MOV.U32 R78, RZ, RZ, R11 ;  /* 0x000000ffff4e7224 */ /* 0x002fe400078e000b */
[----:B---3--:R-:W-:-:S04]  /*73ad0*/  IMAD.X R15, R15, 0x1, R0, P0 ;  /* 0x000000010f0f7824 */ /* 0x008fc800000e0600 */
[----:B------:R-:W-:Y:S01]  /*73ae0*/  IMAD.MOV.U32 R79, RZ, RZ, R15 ;  /* 0x000000ffff4f7224 */ /* 0x000fe200078e000f */
[----:B------:R1:W-:Y:S01]  /*73af0*/  STL [R1+0x2654], R15 ;  /* 0x0026540f01007387 */ /* 0x0003e20000100800 */
[----:B------:R-:W-:-:S03]  /*73b00*/  UISETP.GT.AND UP1, UPT, UR12, 0x21, UPT ;  /* 0x000000210c00788c */ /* 0x000fc6000bf24270 */
[----:B------:R2:W-:Y:S04]  /*73b10*/  LDGSTS.E [R5+0x1c000], desc[UR4][R78.64], P1 ;  /* 0x1c0000004e057fae */ /* 0x0005e80008921844 */
[----:B-1----:R-:W3:Y:S04]  /*73b20*/  LDL.LU R15, [R1+0x2674] ;  /* 0x00267400010f7983 */ /* 0x002ee80000300800 */
[----:B------:R-:W3:Y:S01]  /*73b30*/  LDL.LU R11, [R1+0x267c] ;  /* 0x00267c00010b7983 */ /* 0x000ee20000300800 */
[----:B------:R-:W-:-:S04]  /*73b40*/  USEL UR8, URZ, 0x4, !UP1 ;  /* 0x000000043f087887 */ /* 0x000fc8000c800000 */
[----:B------:R-:W-:Y:S01]  /*73b50*/  USEL UR8, UR8, URZ, !UP0 ;  /* 0x0000003f08087287 */ /* 0x000fe2000c000000 */
[----:B----4-:R-:W-:-:S05]  /*73b60*/  IADD3 R10, P1, R10, R2, RZ ;  /* 0x000000020a0a7210 */ /* 0x010fca0007f3e0ff */
[----:B------:R-:W-:Y:S02]  /*73b70*/  ISETP.NE.U32.AND P0, PT, RZ, UR8, PT ;  /* 0x00000008ff007c0c */ /* 0x000fe4000bf05070 */
[----:B------:R-:W-:Y:S01]  /*73b80*/  IADD3 R9, P2, R9, R2, RZ ;  /* 0x0000000209097210 */ /* 0x000fe20007f5e0ff */
[--C-:B------:R-:W-:Y:S01]  /*73b90*/  IMAD.X R77, R77, 0x1, R0.reuse, P1 ;  /* 0x000000014d4d7824 */ /* 0x100fe200008e0600 */
[----:B------:R-:W-:Y:S03]  /*73ba0*/  STL [R1+0x2660], R10 ;  /* 0x0026600a01007387 */ /* 0x000fe60000100800 */
[----:B------:R-:W-:Y:S01]  /*73bb0*/  IMAD.X R76, R76, 0x1, R0, P2 ;  /* 0x000000014c4c7824 */ /* 0x000fe200010e0600 */
[----:B------:R1:W-:Y:S01]  /*73bc0*/  STL [R1+0x265c], R77 ;  /* 0x00265c4d01007387 */ /* 0x0003e20000100800 */
[----:B--2---:R-:W-:Y:S01]  /*73bd0*/  IMAD.MOV.U32 R79, RZ, RZ, R77 ;  /* 0x000000ffff4f7224 */ /* 0x004fe200078e004d */
[----:B------:R-:W-:-:S02]  /*73be0*/  MOV R78, R10 ;  /* 0x0000000a004e7202 */ /* 0x000fc40000000f00 */
[----:B------:R-:W-:Y:S04]  /*73bf0*/  STL [R1+0x2668], R9 ;  /* 0x0026680901007387 */ /* 0x000fe80000100800 */
[----:B------:R2:W-:Y:S01]  /*73c00*/  STL [R1+0x2664], R76 ;  /* 0x0026644c01007387 */ /* 0x0005e20000100800 */
[----:B-1----:R-:W-:-:S03]  /*73c10*/  IMAD.MOV.U32 R77, RZ, RZ, R76 ;  /* 0x000000ffff4d7224 */ /* 0x002fc600078e004c */
[----:B------:R-:W4:Y:S04]  /*73c20*/  LDL.LU R80, [R1+0x2688] ;  /* 0x0026880001507983 */ /* 0x000f280000300800 */
[----:B------:R-:W4:Y:S01]  /*73c30*/  LDL.LU R10, [R1+0x2690] ;  /* 0x00269000010a7983 */ /* 0x000f220000300800 */
[----:B--2---:R-:W-:-:S03]  /*73c40*/  IMAD.MOV.U32 R76, RZ, RZ, R9 ;  /* 0x000000ffff4c7224 */ /* 0x004fc600078e0009 */
[----:B------:R1:W-:Y:S04]  /*73c50*/  LDGSTS.E [R5+0x10004], desc[UR4][R78.64], P0 ;  /* 0x100040004e057fae */ /* 0x0003e80008121844 */
[----:B------:R-:W-:Y:S04]  /*73c60*/  LDGSTS.E [R5+0x14004], desc[UR4][R76.64], P0 ;  /* 0x140040004c057fae */ /* 0x000fe80008121844 */
[----:B------:R-:W2:Y:S04]  /*73c70*/  LDL.LU R81, [R1+0x2684] ;  /* 0x0026840001517983 */ /* 0x000ea80000300800 */
[----:B------:R-:W2:Y:S04]  /*73c80*/  LDL.LU R76, [R1+0x268c] ;  /* 0x00268c00014c7983 */ /* 0x000ea80000300800 */
[----:B------:R-:W2:Y:S01]  /*73c90*/  LDL.LU R9, [R1+0x2698] ;  /* 0x0026980001097983 */ /* 0x000ea20000300800 */
[----:B------:R-:W-:-:S05]  /*73ca0*/  IADD3 R13, P1, R13, R2, RZ ;  /* 0x000000020d0d7210 */ /* 0x000fca0007f3e0ff */
[----:B------:R-:W-:Y:S01]  /*73cb0*/  IMAD.X R14, R14, 0x1, R0, P1 ;  /* 0x000000010e0e7824 */ /* 0x000fe200008e0600 */
[----:B------:R-:W-:Y:S03]  /*73cc0*/  STL [R1+0x2670], R13 ;  /* 0x0026700d01007387 */ /* 0x000fe60000100800 */
[----:B-1----:R-:W-:Y:S01]  /*73cd0*/  IMAD.MOV.U32 R79, RZ, RZ, R14 ;  /* 0x000000ffff4f7224 */ /* 0x002fe200078e000e */
[----:B------:R1:W-:Y:S04]  /*73ce0*/  STL [R1+0x266c], R14 ;  /* 0x00266c0e01007387 */ /* 0x0003e80000100800 */
[----:B-1----:R-:W2:Y:S01]  /*73cf0*/  LDL.LU R14, [R1+0x2694] ;  /* 0x00269400010e7983 */ /* 0x002ea20000300800 */
[----:B------:R-:W-:-:S03]  /*73d00*/  IMAD.MOV.U32 R78, RZ, RZ, R13 ;  /* 0x000000ffff4e7224 */ /* 0x000fc600078e000d */
[----:B------:R-:W2:Y:S01]  /*73d10*/  LDL.LU R13, [R1+0x26a0] ;  /* 0x0026a000010d7983 */ /* 0x000ea20000300800 */
[----:B------:R-:W-:-:S03]  /*73d20*/  IADD3 R12, P2, R12, R2, RZ ;  /* 0x000000020c0c7210 */ /* 0x000fc60007f5e0ff */
[----:B------:R-:W-:Y:S01]  /*73d30*/  LDGSTS.E [R5+0x18004], desc[UR4][R78.64], P0 ;  /* 0x180040004e057fae */ /* 0x000fe20008121844 */
[----:B------:R-:W-:Y:S01]  /*73d40*/  IADD3 R6, P3, R6, R2, RZ ;  /* 0x0000000206067210 */ /* 0x000fe20007f7e0ff */
[----:B------:R-:W-:Y:S02]  /*73d50*/  IMAD.MOV.U32 R82, RZ, RZ, R12 ;  /* 0x000000ffff527224 */ /* 0x000fe400078e000c */
[----:B------:R-:W2:Y:S04]  /*73d60*/  LDL.LU R78, [R1+0x26a8] ;  /* 0x0026a800014e7983 */ /* 0x000ea80000300800 */
[----:B------:R-:W-:Y:S01]  /*73d70*/  STL [R1+0x2678], R12 ;  /* 0x0026780c01007387 */ /* 0x000fe20000100800 */
[--C-:B---3--:R-:W-:Y:S02]  /*73d80*/  IMAD.X R15, R15, 0x1, R0.reuse, P2 ;  /* 0x000000010f0f7824 */ /* 0x108fe400010e0600 */
[----:B------:R-:W-:-:S03]  /*73d90*/  IMAD.X R11, R11, 0x1, R0, P3 ;  /* 0x000000010b0b7824 */ /* 0x000fc600018e0600 */
[----:B------:R1:W-:Y:S01]  /*73da0*/  STL [R1+0x2674], R15 ;  /* 0x0026740f01007387 */ /* 0x0003e20000100800 */
[----:B------:R-:W-:-:S03]  /*73db0*/  IMAD.MOV.U32 R83, RZ, RZ, R15 ;  /* 0x000000ffff537224 */ /* 0x000fc600078e000f */
[----:B------:R-:W-:Y:S04]  /*73dc0*/  STL [R1+0x2680], R6 ;  /* 0x0026800601007387 */ /* 0x000fe80000100800 */
[----:B------:R3:W-:Y:S04]  /*73dd0*/  STL [R1+0x267c], R11 ;  /* 0x00267c0b01007387 */ /* 0x0007e80000100800 */
[----:B-1----:R-:W2:Y:S04]  /*73de0*/  LDL.LU R15, [R1+0x269c] ;  /* 0x00269c00010f7983 */ /* 0x002ea80000300800 */
[----:B------:R-:W2:Y:S04]  /*73df0*/  LDL.LU R79, [R1+0x26a4] ;  /* 0x0026a400014f7983 */ /* 0x000ea80000300800 */
[----:B------:R-:W2:Y:S04]  /*73e00*/  LDL.LU R77, [R1+0x26ac] ;  /* 0x0026ac00014d7983 */ /* 0x000ea80000300800 */
[----:B------:R-:W2:Y:S04]  /*73e10*/  LDL.LU R12, [R1+0x26b0] ;  /* 0x0026b000010c7983 */ /* 0x000ea80000300800 */
[----:B------:R1:W-:Y:S02]  /*73e20*/  LDGSTS.E [R5+0x1c004], desc[UR4][R82.64], P0 ;  /* 0x1c00400052057fae */ /* 0x0003e40008121844 */
[----:B-1----:R-:W-:-:S02]  /*73e30*/  IMAD.MOV.U32 R83, RZ, RZ, R11 ;  /* 0x000000ffff537224 */ /* 0x002fc400078e000b */
[----:B------:R-:W-:Y:S01]  /*73e40*/  IMAD.MOV.U32 R82, RZ, RZ, R6 ;  /* 0x000000ffff527224 */ /* 0x000fe200078e0006 */
[----:B---3--:R-:W3:Y:S04]  /*73e50*/  LDL.LU R11, [R1+0x26b4] ;  /* 0x0026b400010b7983 */ /* 0x008ee80000300800 */
[----:B------:R-:W3:Y:S01]  /*73e60*/  LDL.LU R6, [R1+0x26b8] ;  /* 0x0026b80001067983 */ /* 0x000ee20000300800 */
[----:B------:R-:W-:-:S04]  /*73e70*/  UISETP.GT.AND UP1, UPT, UR12, 0x22, UPT ;  /* 0x000000220c00788c */ /* 0x000fc8000bf24270 */
[----:B------:R-:W-:-:S04]  /*73e80*/  USEL UR8, URZ, 0x4, !UP1 ;  /* 0x000000043f087887 */ /* 0x000fc8000c800000 */
[----:B------:R-:W-:Y:S01]  /*73e90*/  USEL UR8, UR8, URZ, !UP0 ;  /* 0x0000003f08087287 */ /* 0x000fe2000c000000 */
[----:B----4-:R-:W-:-:S05]  /*73ea0*/  IADD3 R80, P0, R80, R2, RZ ;  /* 0x0000000250507210 */ /* 0x010fca0007f1e0ff */
[----:B------:R-:W-:Y:S02]  /*73eb0*/  ISETP.NE.U32.AND P1, PT, RZ, UR8, PT ;  /* 0x00000008ff007c0c */ /* 0x000fe4000bf25070 */
[-C--:B------:R-:W-:Y:S01]  /*73ec0*/  IADD3 R10, P2, R10, R2.reuse, RZ ;  /* 0x000000020a0a7210 */ /* 0x080fe20007f5e0ff */
[--C-:B--2---:R-:W-:Y:S01]  /*73ed0*/  IMAD.X R81, R81, 0x1, R0.reuse, P0 ;  /* 0x0000000151517824 */ /* 0x104fe200000e0600 */
[----:B------:R-:W-:Y:S01]  /*73ee0*/  IADD3 R9, P0, R9, R2, RZ ;  /* 0x0000000209097210 */ /* 0x000fe20007f1e0ff */
[----:B------:R1:W-:Y:S02]  /*73ef0*/  STL [R1+0x2688], R80 ;  /* 0x0026885001007387 */ /* 0x0003e40000100800 */
[----:B------:R-:W-:Y:S02]  /*73f00*/  IMAD.X R76, R76, 0x1, R0, P2 ;  /* 0x000000014c4c7824 */ /* 0x000fe400010e0600 */
[----:B------:R-:W-:Y:S04]  /*73f10*/  STL [R1+0x2684], R81 ;  /* 0x0026845101007387 */ /* 0x000fe80000100800 */
[----:B------:R-:W-:Y:S04]  /*73f20*/  LDGSTS.E [R5+0x10008], desc[UR4][R82.64], P1 ;  /* 0x1000800052057fae */ /* 0x000fe80008921844 */
[----:B------:R2:W-:Y:S04]  /*73f30*/  STL [R1+0x2690], R10 ;  /* 0x0026900a01007387 */ /* 0x0005e80000100800 */
[----:B------:R1:W-:Y:S04]  /*73f40*/  LDGSTS.E [R5+0x14008], desc[UR4][R80.64], P1 ;  /* 0x1400800050057fae */ /* 0x0003e80008921844 */
[----:B------:R4:W-:Y:S01]  /*73f50*/  STL [R1+0x268c], R76 ;  /* 0x00268c4c01007387 */ /* 0x0009e20000100800 */
[----:B-1----:R-:W-:-:S03]  /*73f60*/  MOV R80, R10 ;  /* 0x0000000a00507202 */ /* 0x002fc60000000f00 */
[----:B--2---:R-:W2:Y:S01]  /*73f70*/  LDL.LU R10, [R1+0x22c0] ;  /* 0x0022c000010a7983 */ /* 0x004ea20000300800 */
[----:B------:R-:W-:-:S03]  /*73f80*/  IMAD.MOV.U32 R81, RZ, RZ, R76 ;  /* 0x000000ffff517224 */ /* 0x000fc600078e004c */
[----:B------:R-:W-:Y:S01]  /*73f90*/  STL [R1+0x2698], R9 ;  /* 0x0026980901007387 */ /* 0x000fe20000100800 */
[----:B------:R-:W-:-:S03]  /*73fa0*/  UISETP.GT.AND UP1, UPT, UR12, 0x23, UPT ;  /* 0x000000230c00788c */ /* 0x000fc6000bf24270 */
[----:B------:R1:W-:Y:S01]  /*73fb0*/  LDGSTS.E [R5+0x18008], desc[UR4][R80.64], P1 ;  /* 0x1800800050057fae */ /* 0x0003e20008921844 */
[----:B------:R-:W-:-:S05]  /*73fc0*/  IMAD.X R14, R14, 0x1, R0, P0 ;  /* 0x000000010e0e7824 */ /* 0x000fca00000e0600 */
[----:B------:R1:W-:Y:S04]  /*73fd0*/  STL [R1+0x2694], R14 ;  /* 0x0026940e01007387 */ /* 0x0003e80000100800 */
[----:B----4-:R-:W4:Y:S01]  /*73fe0*/  LDL.LU R76, [R1+0x22bc] ;  /* 0x0022bc00014c7983 */ /* 0x010f220000300800 */
[----:B------:R-:W-:Y:S01]  /*73ff0*/  USEL UR8, URZ, 0x4, !UP1 ;  /* 0x000000043f087887 */ /* 0x000fe2000c800000 */
[----:B-1----:R-:W-:Y:S02]  /*74000*/  IMAD.MOV.U32 R80, RZ, RZ, R9 ;  /* 0x000000ffff507224 */ /* 0x002fe400078e0009 */
[----:B------:R-:W-:Y:S01]  /*74010*/  IMAD.MOV.U32 R81, RZ, RZ, R14 ;  /* 0x000000ffff517224 */ /* 0x000fe200078e000e */
[----:B------:R-:W-:Y:S01]  /*74020*/  USEL UR8, UR8, URZ, !UP0 ;  /* 0x0000003f08087287 */ /* 0x000fe2000c000000 */
[----:B------:R-:W4:Y:S04]  /*74030*/  LDL.LU R14, [R1+0x22c8] ;  /* 0x0022c800010e7983 */ /* 0x000f280000300800 */
[----:B------:R1:W-:Y:S01]  /*74040*/  LDGSTS.E [R5+0x1c008], desc[UR4][R80.64], P1 ;  /* 0x1c00800050057fae */ /* 0x0003e20008921844 */
[----:B------:R-:W-:-:S02]  /*74050*/  IADD3 R13, P1, R13, R2, RZ ;  /* 0x000000020d0d7210 */ /* 0x000fc40007f3e0ff */
[----:B------:R-:W-:Y:S01]  /*74060*/  IADD3 R78, P2, R78, R2, RZ ;  /* 0x000000024e4e7210 */ /* 0x000fe20007f5e0ff */
[----:B------:R-:W4:Y:S01]  /*74070*/  LDL.LU R9, [R1+0x22d0] ;  /* 0x0022d00001097983 */ /* 0x000f220000300800 */
[----:B------:R-:W-:-:S03]  /*74080*/  ISETP.NE.U32.AND P0, PT, RZ, UR8, PT ;  /* 0x00000008ff007c0c */ /* 0x000fc6000bf05070 */
[----:B------:R-:W-:Y:S01]  /*74090*/  STL [R1+0x26a0], R13 ;  /* 0x0026a00d01007387 */ /* 0x000fe20000100800 */
[----:B-1----:R-:W-:Y:S02]  /*740a0*/  IMAD.MOV.U32 R80, RZ, RZ, R13 ;  /* 0x000000ffff507224 */ /* 0x002fe400078e000d */
[--C-:B------:R-:W-:Y:S02]  /*740b0*/  IMAD.X R15, R15, 0x1, R0.reuse, P1 ;  /* 0x000000010f0f7824 */ /* 0x100fe400008e0600 */
[----:B------:R-:W-:-:S03]  /*740c0*/  IMAD.X R79, R79, 0x1, R0, P2 ;  /* 0x000000014f4f7824 */ /* 0x000fc600010e0600 */
[----:B------:R1:W-:Y:S01]  /*740d0*/  STL [R1+0x269c], R15 ;  /* 0x00269c0f01007387 */ /* 0x0003e20000100800 */
[----:B------:R-:W-:-:S03]  /*740e0*/  IMAD.MOV.U32 R81, RZ, RZ, R15 ;  /* 0x000000ffff517224 */ /* 0x000fc600078e000f */
[----:B------:R3:W-:Y:S01]  /*740f0*/  STL [R1+0x26a8], R78 ;  /* 0x0026a84e01007387 */ /* 0x0007e20000100800 */
[----:B------:R-:W-:-:S03]  /*74100*/  IADD3 R12, P1, R12, R2, RZ ;  /* 0x000000020c0c7210 */ /* 0x000fc60007f3e0ff */
[----:B------:R-:W-:Y:S04]  /*74110*/  LDGSTS.E [R5+0x1000c], desc[UR4][R80.64], P0 ;  /* 0x1000c00050057fae */ /* 0x000fe80008121844 */
[----:B-1----:R-:W4:Y:S01]  /*74120*/  LDL.LU R15, [R1+0x22c4] ;  /* 0x0022c400010f7983 */ /* 0x002f220000300800 */
[----:B------:R-:W-:-:S03]  /*74130*/  IMAD.X R77, R77, 0x1, R0, P1 ;  /* 0x000000014d4d7824 */ /* 0x000fc600008e0600 */
[----:B------:R1:W-:Y:S04]  /*74140*/  STL [R1+0x26a4], R79 ;  /* 0x0026a44f01007387 */ /* 0x0003e80000100800 */
[----:B------:R-:W4:Y:S04]  /*74150*/  LDL.LU R13, [R1+0x22cc] ;  /* 0x0022cc00010d7983 */ /* 0x000f280000300800 */
[----:B------:R1:W-:Y:S01]  /*74160*/  LDGSTS.E [R5+0x1400c], desc[UR4][R78.64], P0 ;  /* 0x1400c0004e057fae */ /* 0x0003e20008121844 */
[----:B---3--:R-:W-:-:S03]  /*74170*/  IADD3 R6, P2, R6, R2, RZ ;  /* 0x0000000206067210 */ /* 0x008fc60007f5e0ff */
[----:B------:R-:W-:Y:S02]  /*74180*/  STL [R1+0x26b0], R12 ;  /* 0x0026b00c01007387 */ /* 0x000fe40000100800 */
[----:B------:R-:W-:Y:S02]  /*74190*/  IMAD.X R11, R11, 0x1, R0, P2 ;  /* 0x000000010b0b7824 */ /* 0x000fe400010e0600 */
[----:B-1----:R-:W-:Y:S02]  /*741a0*/  IMAD.MOV.U32 R78, RZ, RZ, R12 ;  /* 0x000000ffff4e7224 */ /* 0x002fe400078e000c */
[----:B------:R-:W-:Y:S01]  /*741b0*/  IMAD.MOV.U32 R79, RZ, RZ, R77 ;  /* 0x000000ffff4f7224 */ /* 0x000fe200078e004d */
[----:B------:R1:W-:Y:S04]  /*741c0*/  STL [R1+0x26ac], R77 ;  /* 0x0026ac4d01007387 */ /* 0x0003e80000100800 */
[----:B------:R-:W-:Y:S04]  /*741d0*/  STL [R1+0x26b8], R6 ;  /* 0x0026b80601007387 */ /* 0x000fe80000100800 */
[----:B------:R3:W-:Y:S04]  /*741e0*/  LDGSTS.E [R5+0x1800c], desc[UR4][R78.64], P0 ;  /* 0x1800c0004e057fae */ /* 0x0007e80008121844 */
[----:B------:R3:W-:Y:S01]  /*741f0*/  STL [R1+0x26b4], R11 ;  /* 0x0026b40b01007387 */ /* 0x0007e20000100800 */
[----:B-1----:R-:W1:Y:S01]  /*74200*/  S2R R77, SR_TID.X ;  /* 0x00000000004d7919 */ /* 0x002e620000002100 */
[----:B---3--:R-:W-:-:S02]  /*74210*/  IMAD.MOV.U32 R79, RZ, RZ, R11 ;  /* 0x000000ffff4f7224 */ /* 0x008fc400078e000b */
[----:B------:R-:W3:Y:S04]  /*74220*/  LDL.LU R11, [R1+0x22d8] ;  /* 0x0022d800010b7983 */ /* 0x000ee80000300800 */
[----:B------:R-:W3:Y:S01]  /*74230*/  LDL.LU R12, [R1+0x22d4] ;  /* 0x0022d400010c7983 */ /* 0x000ee20000300800 */
[----:B------:R-:W-:-:S03]  /*74240*/  IMAD.MOV.U32 R78, RZ, RZ, R6 ;  /* 0x000000ffff4e7224 */ /* 0x000fc600078e0006 */
[----:B------:R-:W3:Y:S04]  /*74250*/  LDL.LU R80, [R1+0x22e0] ;  /* 0x0022e00001507983 */ /* 0x000ee80000300800 */
[----:B------:R2:W-:Y:S01]  /*74260*/  LDGSTS.E [R5+0x1c00c], desc[UR4][R78.64], P0 ;  /* 0x1c00c0004e057fae */ /* 0x0005e20008121844 */
[C---:B-1----:R-:W-:Y:S02]  /*74270*/  SHF.L.U32 R6, R77.reuse, 0x4, RZ ;  /* 0x000000044d067819 */ /* 0x042fe400000006ff */
[----:B------:R-:W-:Y:S02]  /*74280*/  LOP3.LUT R77, R77, 0x7f, RZ, 0xc0, !PT ;  /* 0x0000007f4d4d7812 */ /* 0x000fe400078ec0ff */
[----:B------:R-:W-:Y:S02]  /*74290*/  LOP3.LUT R6, R6, 0x70, RZ, 0xc0, !PT ;  /* 0x0000007006067812 */ /* 0x000fe400078ec0ff */
[----:B--2---:R-:W-:-:S03]  /*742a0*/  IADD3 R10, P1, R10, R2, RZ ;  /* 0x000000020a0a7210 */ /* 0x004fc60007f3e0ff */
[----:B------:R-:W-:-:S05]  /*742b0*/  IMAD R6, R77, 0x80, R6 ;  /* 0x000000804d067824 */ /* 0x000fca00078e0206 */
[----:B------:R-:W-:Y:S01]  /*742c0*/  LOP3.LUT R6, R6, 0x10, RZ, 0x3c, !PT ;  /* 0x0000001006067812 */ /* 0x000fe200078e3cff */
[----:B------:R-:W-:Y:S04]  /*742d0*/  STL [R1+0x22c0], R10 ;  /* 0x0022c00a01007387 */ /* 0x000fe80000100800 */
[----:B------:R-:W-:Y:S02]  /*742e0*/  VIADD R5, R6, UR13 ;  /* 0x0000000d06057c36 */ /* 0x000fe40008000000 */
[----:B----4-:R-:W-:-:S05]  /*742f0*/  IMAD.X R76, R76, 0x1, R0, P1 ;  /* 0x000000014c4c7824 */ /* 0x010fca00008e0600 */
[----:B------:R1:W-:Y:S01]  /*74300*/  STL [R1+0x22bc], R76 ;  /* 0x0022bc4c01007387 */ /* 0x0003e20000100800 */
[----:B------:R-:W-:-:S03]  /*74310*/  IMAD.MOV.U32 R77, RZ, RZ, R76 ;  /* 0x000000ffff4d7224 */ /* 0x000fc600078e004c */
[----:B------:R-:W2:Y:S04]  /*74320*/  LDL.LU R6, [R1+0x22e8] ;  /* 0x0022e80001067983 */ /* 0x000ea80000300800 */
[----:B------:R-:W4:Y:S01]  /*74330*/  LDL.LU R81, [R1+0x22dc] ;  /* 0x0022dc0001517983 */ /* 0x000f220000300800 */
[----:B-1----:R-:W-:-:S03]  /*74340*/  IMAD.MOV.U32 R76, RZ, RZ, R10 ;  /* 0x000000ffff4c7224 */ /* 0x002fc600078e000a */
[----:B------:R-:W4:Y:S01]  /*74350*/  LDL.LU R10, [R1+0x22e4] ;  /* 0x0022e400010a7983 */ /* 0x000f220000300800 */
[----:B------:R-:W-:-:S04]  /*74360*/  UISETP.GT.AND UP1, UPT, UR12, 0x4, UPT ;  /* 0x000000040c00788c */ /* 0x000fc8000bf24270 */
[----:B------:R-:W-:-:S04]  /*74370*/  USEL UR8, URZ, 0x4, !UP1 ;  /* 0x000000043f087887 */ /* 0x000fc8000c800000 */
[----:B------:R-:W-:Y:S01]  /*74380*/  USEL UR8, UR8, URZ, !UP0 ;  /* 0x0000003f08087287 */ /* 0x000fe2000c000000 */
[-C--:B------:R-:W-:Y:S02]  /*74390*/  IADD3 R14, P1, R14, R2.reuse, RZ ;  /* 0x000000020e0e7210 */ /* 0x080fe40007f3e0ff */
[----:B------:R-:W-:-:S03]  /*743a0*/  IADD3 R9, P2, R9, R2, RZ ;  /* 0x0000000209097210 */ /* 0x000fc60007f5e0ff */
[----:B------:R-:W-:Y:S01]  /*743b0*/  ISETP.NE.U32.AND P0, PT, RZ, UR8, PT ;  /* 0x00000008ff007c0c */ /* 0x000fe2000bf05070 */
[----:B------:R1:W-:-:S12]  /*743c0*/  STL [R1+0x22c8], R14 ;  /* 0x0022c80e01007387 */ /* 0x0003d80000100800 */
[----:B------:R-:W-:Y:S01]  /*743d0*/  LDGSTS.E [R5], desc[UR4][R76.64], P0 ;  /* 0x000000004c057fae */ /* 0x000fe20008121844 */
[----:B------:R-:W-:-:S05]  /*743e0*/  IMAD.X R15, R15, 0x1, R0, P1 ;  /* 0x000000010f0f7824 */ /* 0x000fca00008e0600 */
[----:B------:R-:W-:Y:S01]  /*743f0*/  STL [R1+0x22c4], R15 ;  /* 0x0022c40f01007387 */ /* 0x000fe20000100800 */
[----:B------:R-:W-:-:S03]  /*74400*/  IMAD.X R13, R13, 0x1, R0, P2 ;  /* 0x000000010d0d7824 */ /* 0x000fc600010e0600 */
[----:B------:R1:W-:Y:S04]  /*74410*/  STL [R1+0x22d0], R9 ;  /* 0x0022d00901007387 */ /* 0x0003e80000100800 */
[----:B------:R3:W-:Y:S04]  /*74420*/  STL [R1+0x22cc], R13 ;  /* 0x0022cc0d01007387 */ /* 0x0007e80000100800 */
[----:B------:R-:W4:Y:S04]  /*74430*/  LDL.LU R78, [R1+0x22f0] ;  /* 0x0022f000014e7983 */ /* 0x000f280000300800 */
[----:B------:R1:W-:Y:S04]  /*74440*/  LDGSTS.E [R5+0x4000], desc[UR4][R14.64], P0 ;  /* 0x040000000e057fae */ /* 0x0003e80008121844 */
[----:B------:R-:W4:Y:S04]  /*74450*/  LDL.LU R79, [R1+0x22ec] ;  /* 0x0022ec00014f7983 */ /* 0x000f280000300800 */
[----:B------:R-:W4:Y:S01]  /*74460*/  LDL.LU R76, [R1+0x22f4] ;  /* 0x0022f400014c7983 */ /* 0x000f220000300800 */
[----:B-1----:R-:W-:-:S03]  /*74470*/  IMAD.MOV.U32 R14, RZ, RZ, R9 ;  /* 0x000000ffff0e7224 */ /* 0x002fc600078e0009 */
[----:B------:R-:W4:Y:S01]  /*74480*/  LDL.LU R9, [R1+0x22f8] ;  /* 0x0022f80001097983 */ /* 0x000f220000300800 */
[----:B------:R-:W-:-:S03]  /*74490*/  IMAD.MOV.U32 R15, RZ, RZ, R13 ;  /* 0x000000ffff0f7224 */ /* 0x000fc600078e000d */
[----:B------:R-:W4:Y:S04]  /*744a0*/  LDL.LU R77, [R1+0x22fc] ;  /* 0x0022fc00014d7983 */ /* 0x000f280000300800 */
[----:B------:R-:W-:Y:S01]  /*744b0*/  LDGSTS.E [R5+0x8000], desc[UR4][R14.64], P0 ;  /* 0x080000000e057fae */ /* 0x000fe20008121844 */
[----:B---3--:R-:W-:-:S05]  /*744c0*/  IADD3 R11, P1, R11, R2, RZ ;  /* 0x000000020b0b7210 */ /* 0x008fca0007f3e0ff */
[----:B------:R-:W-:Y:S01]  /*744d0*/  IMAD.X R12, R12, 0x1, R0, P1 ;  /* 0x000000010c0c7824 */ /* 0x000fe200008e0600 */
[----:B------:R-:W3:Y:S03]  /*744e0*/  LDL.LU R15, [R1+0x2300] ;  /* 0x00230000010f7983 */ /* 0x000ee60000300800 */
[----:B------:R-:W-:Y:S01]  /*744f0*/  IMAD.MOV.U32 R13, RZ, RZ, R12 ;  /* 0x000000ffff0d7224 */ /* 0x000fe200078e000c */
[----:B------:R-:W-:Y:S04]  /*74500*/  STL [R1+0x22d8], R11 ;  /* 0x0022d80b01007387 */ /* 0x000fe80000100800 */
[----:B------:R1:W-:Y:S04]  /*74510*/  STL [R1+0x22d4], R12 ;  /* 0x0022d40c01007387 */ /* 0x0003e80000100800 */
[----:B------:R-:W3:Y:S01]  /*74520*/  LDL.LU R14, [R1+0x2304] ;  /* 0x00230400010e7983 */ /* 0x000ee20000300800 */
[----:B-1----:R-:W-:-:S03]  /*74530*/  IMAD.MOV.U32 R12, RZ, RZ, R11 ;  /* 0x000000ffff0c7224 */ /* 0x002fc600078e000b */
[----:B------:R-:W3:Y:S04]  /*74540*/  LDL.LU R11, [R1+0x2308] ;  /* 0x00230800010b7983 */ /* 0x000ee80000300800 */
[----:B------:R-:W-:Y:S04]  /*74550*/  LDGSTS.E [R5+0xc000], desc[UR4][R12.64], P0 ;  /* 0x0c0000000c057fae */ /* 0x000fe80008121844 */
[----:B------:R-:W3:Y:S04]  /*74560*/  LDL.LU R13, [R1+0x230c] ;  /* 0x00230c00010d7983 */ /* 0x000ee80000300800 */
[----:B------:R-:W3:Y:S01]  /*74570*/  LDL.LU R12, [R1+0x2310] ;  /* 0x00231000010c7983 */ /* 0x000ee20000300800 */
[----:B------:R-:W-:-:S04]  /*74580*/  UISETP.GT.AND UP1, UPT, UR12, 0x5, UPT ;  /* 0x000000050c00788c */ /* 0x000fc8000bf24270 */
[----:B------:R-:W-:-:S04]  /*74590*/  USEL UR8, URZ, 0x4, !UP1 ;  /* 0x000000043f087887 */ /* 0x000fc8000c800000 */
[----:B------:R-:W-:Y:S01]  /*745a0*/  USEL UR8, UR8, URZ, !UP0 ;  /* 0x0000003f08087287 */ /* 0x000fe2000c000000 */
[----:B------:R-:W-:-:S05]  /*745b0*/  IADD3 R80, P1, R80, R2, RZ ;  /* 0x0000000250507210 */ /* 0x000fca0007f3e0ff */
[----:B------:R-:W-:Y:S01]  /*745c0*/  ISETP.NE.U32.AND P0, PT, RZ, UR8, PT ;  /* 0x00000008ff007c0c */ /* 0x000fe2000bf05070 */
[----:B------:R-:W-:Y:S01]  /*745d0*/  STL [R1+0x22e0], R80 ;  /* 0x0022e05001007387 */ /* 0x000fe20000100800 */
[----:B--2---:R-:W-:Y:S01]  /*745e0*/  IADD3 R6, P2, R6, R2, RZ ;  /* 0x0000000206067210 */ /* 0x004fe20007f5e0ff */
[----:B----4-:R-:W-:-:S04]  /*745f0*/  IMAD.X R81, R81, 0x1, R0, P1 ;  /* 0x0000000151517824 */ /* 0x010fc800008e0600 */
[----:B------:R-:W-:Y:S01]  /*74600*/  IMAD.X R10, R10, 0x1, R0, P2 ;  /* 0x000000010a0a7824 */ /* 0x000fe200010e0600 */
[----:B------:R1:W-:Y:S04]  /*74610*/  STL [R1+0x22dc], R81 ;  /* 0x0022dc5101007387 */ /* 0x0003e80000100800 */
[----:B------:R-:W-:Y:S04]  /*74620*/  STL [R1+0x22e8], R6 ;  /* 0x0022e80601007387 */ /* 0x000fe80000100800 */
[----:B------:R1:W-:Y:S04]  /*74630*/  LDGSTS.E [R5+0x4], desc[UR4][R80.64], P0 ;  /* 0x0000400050057fae */ /* 0x0003e80008121844 */
[----:B------:R2:W-:Y:S01]  /*74640*/  STL [R1+0x22e4], R10 ;  /* 0x0022e40a01007387 */ /* 0x0005e20000100800 */
[----:B-1----:R-:W-:Y:S01]  /*74650*/  IMAD.MOV.U32 R81, RZ, RZ, R10 ;  /* 0x000000ffff517224 */ /* 0x002fe200078e000a */
[----:B------:R-:W-:-:S02]  /*74660*/  MOV R80, R6 ;  /* 0x0000000600507202 */ /* 0x000fc40000000f00 */
[----:B--2---:R-:W2:Y:S04]  /*74670*/  LDL.LU R10, [R1+0x2314] ;  /* 0x00231400010a7983 */ /* 0x004ea80000300800 */
[----:B------:R-:W4:Y:S01]  /*74680*/  LDL.LU R6, [R1+0x2318] ;  /* 0x0023180001067983 */ /* 0x000f220000300800 */
[----:B------:R-:W-:-:S03]  /*74690*/  UISETP.GT.AND UP1, UPT, UR12, 0x6, UPT ;  /* 0x000000060c00788c */ /* 0x000fc6000bf24270 */
[----:B------:R-:W-:Y:S01]  /*746a0*/  LDGSTS.E [R5+0x4004], desc[UR4][R80.64], P0 ;  /* 0x0400400050057fae */ /* 0x000fe20008121844 */
[----:B------:R-:W-:-:S04]  /*746b0*/  USEL UR8, URZ, 0x4, !UP1 ;  /* 0x000000043f087887 */ /* 0x000fc8000c800000 */
[----:B------:R-:W-:Y:S01]  /*746c0*/  USEL UR8, UR8, URZ, !UP0 ;  /* 0x0000003f08087287 */ /* 0x000fe2000c000000 */
[----:B------:R-:W-:-:S05]  /*746d0*/  IADD3 R78, P1, R78, R2, RZ ;  /* 0x000000024e4e7210 */ /* 0x000fca0007f3e0ff */
[----:B------:R-:W-:Y:S01]  /*746e0*/  IMAD.X R79, R79, 0x1, R0, P1 ;  /* 0x000000014f4f7824 */ /* 0x000fe200008e0600 */
[----:B------:R1:W-:Y:S01]  /*746f0*/  STL [R1+0x22f0], R78 ;  /* 0x0022f04e01007387 */ /* 0x0003e20000100800 */
[----:B------:R-:W-:-:S03]  /*74700*/  IADD3 R9, P2, R9, R2, RZ ;  /* 0x0000000209097210 */ /* 0x000fc60007f5e0ff */
[----:B------:R1:W-:Y:S02]  /*74710*/  STL [R1+0x22ec], R79 ;  /* 0x0022ec4f01007387 */ /* 0x0003e40000100800 */
[----:B------:R-:W-:Y:S02]  /*74720*/  IMAD.X R76, R76, 0x1, R0, P2 ;  /* 0x000000014c4c7824 */ /* 0x000fe400010e0600 */
[----:B------:R1:W-:Y:S01]  /*74730*/  LDGSTS.E [R5+0x8004], desc[UR4][R78.64], P0 ;  /* 0x080040004e057fae */ /* 0x0003e20008121844 */
[----:B------:R-:W-:-:S03]  /*74740*/  ISETP.NE.U32.AND P1, PT, RZ, UR8, PT ;  /* 0x00000008ff007c0c */ /* 0x000fc6000bf25070 */
[----:B------:R-:W-:Y:S01]  /*74750*/  STL [R1+0x22f8], R9 ;  /* 0x0022f80901007387 */ /* 0x000fe20000100800 */
[----:B-1----:R-:W-:Y:S02]  /*74760*/  IMAD.MOV.U32 R78, RZ, RZ, R9 ;  /* 0x000000ffff4e7224 */ /* 0x002fe400078e0009 */
[----:B------:R-:W-:Y:S01]  /*74770*/  IMAD.MOV.U32 R79, RZ, RZ, R76 ;  /* 0x000000ffff4f7224 */ /* 0x000fe200078e004c */
[----:B---3--:R-:W-:Y:S01]  /*74780*/  IADD3 R15, P3, R15, R2, RZ ;  /* 0x000000020f0f7210 */ /* 0x008fe20007f7e0ff */
[----:B------:R1:W-:Y:S04]  /*74790*/  STL [R1+0x22f4], R76 ;  /* 0x0022f44c01007387 */ /* 0x0003e80000100800 */
[----:B------:R-:W-:Y:S01]  /*747a0*/  IMAD.X R77, R77, 0x1, R0, P3 ;  /* 0x000000014d4d7824 */ /* 0x000fe200018e0600 */
[----:B------:R3:W-:Y:S04]  /*747b0*/  LDGSTS.E [R5+0xc004], desc[UR4][R78.64], P0 ;  /* 0x0c0040004e057fae */ /* 0x0007e80008121844 */
[----:B------:R-:W-:Y:S04]  /*747c0*/  STL [R1+0x2300], R15 ;  /* 0x0023000f01007387 */ /* 0x000fe80000100800 */
[----:B------:R1:W-:Y:S01]  /*747d0*/  STL [R1+0x22fc], R77 ;  /* 0x0022fc4d01007387 */ /* 0x0003e20000100800 */
[----:B---3--:R-:W-:-:S03]  /*747e0*/  IMAD.MOV.U32 R78, RZ, RZ, R15 ;  /* 0x000000ffff4e7224 */ /* 0x008fc600078e000f */
[----:B-1----:R-:W3:Y:S01]  /*747f0*/  LDL.LU R76, [R1+0x2320] ;  /* 0x00232000014c7983 */ /* 0x002ee20000300800 */
[-C--:B------:R-:W-:Y:S01]  /*74800*/  IADD3 R11, P0, R11, R2.reuse, RZ ;  /* 0x000000020b0b7210 */ /* 0x080fe20007f1e0ff */
[----:B------:R-:W-:Y:S02]  /*74810*/  IMAD.MOV.U32 R79, RZ, RZ, R77 ;  /* 0x000000ffff4f7224 */ /* 0x000fe400078e004d */
[----:B------:R-:W3:Y:S02]  /*74820*/  LDL.LU R9, [R1+0x2328] ;  /* 0x0023280001097983 */ /* 0x000ee40000300800 */
[----:B------:R-:W-:Y:S02]  /*74830*/  IMAD.X R14, R14, 0x1, R0, P0 ;  /* 0x000000010e0e7824 */ /* 0x000fe400000e0600 */
[----:B------:R-:W3:Y:S04]  /*74840*/  LDL.LU R77, [R1+0x231c] ;  /* 0x00231c00014d7983 */ /* 0x000ee80000300800 */
[----:B------:R-:W3:Y:S04]  /*74850*/  LDL.LU R15, [R1+0x2324] ;  /* 0x00232400010f7983 */ /* 0x000ee80000300800 */
[----:B------:R1:W-:Y:S01]  /*74860*/  LDGSTS.E [R5+0x8], desc[UR4][R78.64], P1 ;  /* 0x000080004e057fae */ /* 0x0003e20008921844 */
[----:B------:R-:W-:-:S03]  /*74870*/  IADD3 R12, P2, R12, R2, RZ ;  /* 0x000000020c0c7210 */ /* 0x000fc60007f5e0ff */
[----:B------:R1:W-:Y:S04]  /*74880*/  STL [R1+0x2308], R11 ;  /* 0x0023080b01007387 */ /* 0x0003e80000100800 */
[----:B------:R-:W-:Y:S01]  /*74890*/  STL [R1+0x2304], R14 ;  /* 0x0023040e01007387 */ /* 0x000fe20000100800 */
[----:B------:R-:W-:Y:S02]  /*748a0*/  IMAD.X R13, R13, 0x1, R0, P2 ;  /* 0x000000010d0d7824 */ /* 0x000fe400010e0600 */
[----:B-1----:R-:W-:Y:S01]  /*748b0*/  IMAD.MOV.U32 R78, RZ, RZ, R11 ;  /* 0x000000ffff4e7224 */ /* 0x002fe200078e000b */
[----:B------:R1:W-:Y:S01]  /*748c0*/  STL [R1+0x2310], R12 ;  /* 0x0023100c01007387 */ /* 0x0003e20000100800 */
[----:B------:R-:W-:-:S03]  /*748d0*/  IMAD.MOV.U32 R79, RZ, RZ, R14 ;  /* 0x000000ffff4f7224 */ /* 0x000fc600078e000e */
[----:B------:R-:W3:Y:S04]  /*748e0*/  LDL.LU R11, [R1+0x2330] ;  /* 0x00233000010b7983 */ /* 0x000ee80000300800 */
[----:B------:R1:W-:Y:S04]  /*748f0*/  LDGSTS.E [R5+0x4008], desc[UR4][R78.64], P1 ;  /* 0x040080004e057fae */ /* 0x0003e80008921844 */
[----:B------:R2:W-:Y:S01]  /*74900*/  STL [R1+0x230c], R13 ;  /* 0x00230c0d01007387 */ /* 0x0005e20000100800 */
[----:B-1----:R-:W-:-:S03]  /*74910*/  IMAD.MOV.U32 R78, RZ, RZ, R12 ;  /* 0x000000ffff4e7224 */ /* 0x002fc600078e000c */
[----:B------:R-:W3:Y:S01]  /*74920*/  LDL.LU R12, [R1+0x232c] ;  /* 0x00232c00010c7983 */ /* 0x000ee20000300800 */
[----:B------:R-:W-:-:S05]  /*74930*/  IMAD.MOV.U32 R79, RZ, RZ, R13 ;  /* 0x000000ffff4f7224 */ /* 0x000fca00078e000d */
[----:B------:R-:W-:Y:S01]  /*74940*/  LDGSTS.E [R5+0x8008], desc[UR4][R78.64], P1 ;  /* 0x080080004e057fae */ /* 0x000fe20008921844 */
[----:B----4-:R-:W-:-:S04]  /*74950*/  IADD3 R6, P0, R6, R2, RZ ;  /* 0x0000000206067210 */ /* 0x010fc80007f1e0ff */
[----:B--2---:R-:W-:Y:S01]  /*74960*/  IADD3.X R10, R10, R0, RZ, P0, !PT ;  /* 0x000000000a0a7210 */ /* 0x004fe200007fe4ff */
[----:B------:R-:W-:Y:S04]  /*74970*/  STL [R1+0x2318], R6 ;  /* 0x0023180601007387 */ /* 0x000fe80000100800 */
[----:B------:R1:W-:Y:S04]  /*74980*/  STL [R1+0x2314], R10 ;  /* 0x0023140a01007387 */ /* 0x0003e80000100800 */
[----:B------:R-:W2:Y:S04]  /*74990*/  LDL.LU R80, [R1+0x2338] ;  /* 0x0023380001507983 */ /* 0x000ea80000300800 */
[----:B------:R-:W4:Y:S04]  /*749a0*/  LDL.LU R78, [R1+0x26c0] ;  /* 0x0026c000014e7983 */ /* 0x000f280000300800 */
[----:B------:R-:W4:Y:S04]  /*749b0*/  LDL.LU R81, [R1+0x2334] ;  /* 0x0023340001517983 */ /* 0x000f280000300800 */
[----:B------:R-:W4:Y:S04]  /*749c0*/  LDL.LU R79, [R1+0x26bc] ;  /* 0x0026bc00014f7983 */ /* 0x000f280000300800 */
[----:B------:R-:W4:Y:S04]  /*749d0*/  LDL.LU R14, [R1+0x26c4] ;  /* 0x0026c400010e7983 */ /* 0x000f280000300800 */
[----:B------:R-:W4:Y:S01]  /*749e0*/  LDL.LU R13, [R1+0x26c8] ;  /* 0x0026c800010d7983 */ /* 0x000f220000300800 */
[----:B------:R-:W-:-:S02]  /*749f0*/  IMAD.MOV.U32 R83, RZ, RZ, R10 ;  /* 0x000000ffff537224 */ /* 0x000fc400078e000a */
[----:B------:R-:W-:Y:S01]  /*74a00*/  IMAD.MOV.U32 R82, RZ, RZ, R6 ;  /* 0x000000ffff527224 */ /* 0x000fe200078e0006 */
[----:B-1----:R-:W4:Y:S04]  /*74a10*/  LDL.LU R10, [R1+0x26cc] ;  /* 0x0026cc00010a7983 */ /* 0x002f280000300800 */
[----:B------:R-:W4:Y:S01]  /*74a20*/  LDL.LU R6, [R1+0x26d0] ;  /* 0x0026d00001067983 */ /* 0x000f220000300800 */
[----:B------:R-:W-:-:S03]  /*74a30*/  UISETP.GT.AND UP1, UPT, UR12, 0x7, UPT ;  /* 0x000000070c00788c */ /* 0x000fc6000bf24270 */
[----:B------:R-:W-:Y:S01]  /*74a40*/  LDGSTS.E [R5+0xc008], desc[UR4][R82.64], P1 ;  /* 0x0c00800052057fae */ /* 0x000fe20008921844 */
[----:B------:R-:W-:-:S04]  /*74a50*/  USEL UR8, URZ, 0x4, !UP1 ;  /* 0x000000043f087887 */ /* 0x000fc8000c800000 */
[----:B------:R-:W-:-:S06]  /*74a60*/  USEL UR8, UR8, URZ, !UP0 ;  /* 0x0000003f08087287 */ /* 0x000fcc000c000000 */
[----:B------:R-:W-:Y:S02]  /*74a70*/  ISETP.NE.U32.AND P0, PT, RZ, UR8, PT ;  /* 0x00000008ff007c0c */ /* 0x000fe4000bf05070 */
[-C--:B---3--:R-:W-:Y:S02]  /*74a80*/  IADD3 R76, P1, R76, R2.reuse, RZ ;  /* 0x000000024c4c7210 */ /* 0x088fe40007f3e0ff */
[----:B------:R-:W-:-:S03]  /*74a90*/  IADD3 R9, P2, R9, R2, RZ ;  /* 0x0000000209097210 */ /* 0x000fc60007f5e0ff */
[--C-:B------:R-:W-:Y:S01]  /*74aa0*/  IMAD.X R77, R77, 0x1, R0.reuse, P1 ;  /* 0x000000014d4d7824 */ /* 0x100fe200008e0600 */
        /* <DEDUP_REMOVED lines=8> */
[----:B---3--:R-:W3:Y:S01]  /*74b30*/  LDL.LU R9, [R1+0x26d8] ;  /* 0x0026d80001097983 */ /* 0x008ee20000300800 */
[----:B------:R-:W-:-:S03]  /*74b40*/  IMAD.MOV.U32 R77, RZ, RZ, R15 ;  /* 0x000000ffff4d7224 */ /* 0x000fc600078e000f */
[----:B------:R-:W-:Y:S01]  /*74b50*/  STL [R1+0x2330], R11 ;  /* 0x0023300b01007387 */ /* 0x000fe20000100800 */
[----:B------:R-:W-:-:S03]  /*74b60*/  UISETP.GT.AND UP1, UPT, UR12, 0x24, UPT ;  /* 0x000000240c00788c */ /* 0x000fc6000bf24270 */
[----:B------:R1:W-:Y:S01]  /*74b70*/  LDGSTS.E [R5+0x400c], desc[UR4][R76.64], P0 ;  /* 0x0400c0004c057fae */ /* 0x0003e20008121844 */
[----:B------:R-:W-:-:S05]  /*74b80*/  IMAD.X R12, R12, 0x1, R0, P1 ;  /* 0x000000010c0c7824 */ /* 0x000fca00008e0600 */
[----:B------:R1:W-:Y:S04]  /*74b90*/  STL [R1+0x232c], R12 ;  /* 0x00232c0c01007387 */ /* 0x0003e80000100800 */
[----:B------:R-:W3:Y:S01]  /*74ba0*/  LDL.LU R15, [R1+0x26d4] ;  /* 0x0026d400010f7983 */ /* 0x000ee20000300800 */
[----:B------:R-:W-:Y:S01]  /*74bb0*/  USEL UR8, URZ, 0x4, !UP1 ;  /* 0x000000043f087887 */ /* 0x000fe2000c800000 */
[----:B-1----:R-:W-:Y:S02]  /*74bc0*/  IMAD.MOV.U32 R76, RZ, RZ, R11 ;  /* 0x000000ffff4c7224 */ /* 0x002fe400078e000b */
[----:B------:R-:W-:Y:S01]  /*74bd0*/  IMAD.MOV.U32 R77, RZ, RZ, R12 ;  /* 0x000000ffff4d7224 */ /* 0x000fe200078e000c */
[----:B------:R-:W-:-:S04]  /*74be0*/  USEL UR8, UR8, URZ, !UP0 ;  /* 0x0000003f08087287 */ /* 0x000fc8000c000000 */
[----:B------:R-:W-:Y:S02]  /*74bf0*/  LDGSTS.E [R5+0x800c], desc[UR4][R76.64], P0 ;  /* 0x0800c0004c057fae */ /* 0x000fe40008121844 */
[----:B------:R-:W-:Y:S02]  /*74c00*/  ISETP.NE.U32.AND P1, PT, RZ, UR8, PT ;  /* 0x00000008ff007c0c */ /* 0x000fe4000bf25070 */
[----:B------:R-:W3:Y:S04]  /*74c10*/  LDL.LU R77, [R1+0x26dc] ;  /* 0x0026dc00014d7983 */ /* 0x000ee80000300800 */
[----:B------:R-:W3:Y:S04]  /*74c20*/  LDL.LU R12, [R1+0x26e0] ;  /* 0x0026e000010c7983 */ /* 0x000ee80000300800 */
[----:B------:R-:W3:Y:S04]  /*74c30*/  LDL.LU R76, [R1+0x26e4] ;  /* 0x0026e400014c7983 */ /* 0x000ee80000300800 */
[----:B------:R-:W3:Y:S01]  /*74c40*/  LDL.LU R11, [R1+0x26e8] ;  /* 0x0026e800010b7983 */ /* 0x000ee20000300800 */
[----:B--2---:R-:W-:-:S02]  /*74c50*/  IADD3 R80, P2, R80, R2, RZ ;  /* 0x0000000250507210 */ /* 0x004fc40007f5e0ff */
[----:B----4-:R-:W-:-:S03]  /*74c60*/  IADD3 R78, P3, R78, R2, RZ ;  /* 0x000000024e4e7210 */ /* 0x010fc60007f7e0ff */
[----:B------:R-:W-:-:S05]  /*74c70*/  IMAD.X R81, R81, 0x1, R0, P2 ;  /* 0x0000000151517824 */ /* 0x000fca00010e0600 */
[----:B------:R-:W-:Y:S01]  /*74c80*/  LDGSTS.E [R5+0xc00c], desc[UR4][R80.64], P0 ;  /* 0x0c00c00050057fae */ /* 0x000fe20008121844 */
[----:B------:R-:W-:-:S03]  /*74c90*/  IMAD.X R79, R79, 0x1, R0, P3 ;  /* 0x000000014f4f7824 */ /* 0x000fc600018e0600 */
[----:B------:R-:W-:Y:S01]  /*74ca0*/  STL [R1+0x2338], R80 ;  /* 0x0023385001007387 */ /* 0x000fe20000100800 */
[----:B------:R-:W-:-:S03]  /*74cb0*/  IADD3 R13, P0, R13, R2, RZ ;  /* 0x000000020d0d7210 */ /* 0x000fc60007f1e0ff */
[----:B------:R-:W-:Y:S02]  /*74cc0*/  STL [R1+0x2334], R81 ;  /* 0x0023345101007387 */ /* 0x000fe40000100800 */
[----:B------:R-:W-:Y:S02]  /*74cd0*/  IMAD.X R14, R14, 0x1, R0, P0 ;  /* 0x000000010e0e7824 */ /* 0x000fe400000e0600 */
[----:B------:R1:W-:Y:S01]  /*74ce0*/  STL [R1+0x26c0], R78 ;  /* 0x0026c04e01007387 */ /* 0x0003e20000100800 */
[----:B------:R-:W-:-:S03]  /*74cf0*/  IADD3 R6, P2, R6, R2, RZ ;  /* 0x0000000206067210 */ /* 0x000fc60007f5e0ff */
[----:B------:R-:W-:Y:S04]  /*74d00*/  STL [R1+0x26bc], R79 ;  /* 0x0026bc4f01007387 */ /* 0x000fe80000100800 */
[----:B------:R2:W-:Y:S01]  /*74d10*/  STL [R1+0x26c8], R13 ;  /* 0x0026c80d01007387 */ /* 0x0005e20000100800 */
[----:B------:R-:W-:-:S03]  /*74d20*/  IMAD.X R10, R10, 0x1, R0, P2 ;  /* 0x000000010a0a7824 */ /* 0x000fc600010e0600 */
[----:B------:R1:W-:Y:S04]  /*74d30*/  LDGSTS.E [R5+0x10000], desc[UR4][R78.64], P1 ;  /* 0x100000004e057fae */ /* 0x0003e80008921844 */
[----:B------:R4:W-:Y:S04]  /*74d40*/  STL [R1+0x26c4], R14 ;  /* 0x0026c40e01007387 */ /* 0x0009e80000100800 */
[----:B------:R-:W-:Y:S01]  /*74d50*/  STL [R1+0x26d0], R6 ;  /* 0x0026d00601007387 */ /* 0x000fe20000100800 */
[----:B-1----:R-:W-:-:S03]  /*74d60*/  IMAD.MOV.U32 R78, RZ, RZ, R13 ;  /* 0x000000ffff4e7224 */ /* 0x002fc600078e000d */
[----:B--2---:R-:W2:Y:S01]  /*74d70*/  LDL.LU R13, [R1+0x26f0] ;  /* 0x0026f000010d7983 */ /* 0x004ea20000300800 */
[----:B------:R-:W-:-:S03]  /*74d80*/  MOV R79, R14 ;  /* 0x0000000e004f7202 */ /* 0x000fc60000000f00 */
[----:B------:R1:W-:Y:S04]  /*74d90*/  STL [R1+0x26cc], R10 ;  /* 0x0026cc0a01007387 */ /* 0x0003e80000100800 */
[----:B----4-:R-:W4:Y:S04]  /*74da0*/  LDL.LU R14, [R1+0x26ec] ;  /* 0x0026ec00010e7983 */ /* 0x010f280000300800 */
[----:B------:R1:W-:Y:S02]  /*74db0*/  LDGSTS.E [R5+0x14000], desc[UR4][R78.64], P1 ;  /* 0x140000004e057fae */ /* 0x0003e40008921844 */
[----:B-1----:R-:W-:-:S02]  /*74dc0*/  IMAD.MOV.U32 R78, RZ, RZ, R6 ;  /* 0x000000ffff4e7224 */ /* 0x002fc400078e0006 */
[----:B------:R-:W-:Y:S02]  /*74dd0*/  IMAD.MOV.U32 R79, RZ, RZ, R10 ;  /* 0x000000ffff4f7224 */ /* 0x000fe400078e000a */
[----:B------:R-:W4:Y:S04]  /*74de0*/  LDL.LU R10, [R1+0x26f8] ;  /* 0x0026f800010a7983 */ /* 0x000f280000300800 */
[----:B------:R-:W4:Y:S04]  /*74df0*/  LDL.LU R6, [R1+0x2700] ;  /* 0x0027000001067983 */ /* 0x000f280000300800 */
[----:B------:R1:W-:Y:S01]  /*74e00*/  LDGSTS.E [R5+0x18000], desc[UR4][R78.64], P1 ;  /* 0x180000004e057fae */ /* 0x0003e20008921844 */
[----:B---3--:R-:W-:-:S05]  /*74e10*/  IADD3 R9, P0, R9, R2, RZ ;  /* 0x0000000209097210 */ /* 0x008fca0007f1e0ff */
[----:B------:R-:W-:Y:S01]  /*74e20*/  STL [R1+0x26d8], R9 ;  /* 0x0026d80901007387 */ /* 0x000fe20000100800 */
[----:B-1----:R-:W-:Y:S02]  /*74e30*/  IMAD.MOV.U32 R78, RZ, RZ, R9 ;  /* 0x000000ffff4e7224 */ /* 0x002fe400078e0009 */
[----:B------:R-:W-:-:S04]  /*74e40*/  IMAD.X R15, R15, 0x1, R0, P0 ;  /* 0x000000010f0f7824 */ /* 0x000fc800000e0600 */
[----:B------:R-:W-:Y:S01]  /*74e50*/  IMAD.MOV.U32 R79, RZ, RZ, R15 ;  /* 0x000000ffff4f7224 */ /* 0x000fe200078e000f */
[----:B------:R1:W-:Y:S01]  /*74e60*/  STL [R1+0x26d4], R15 ;  /* 0x0026d40f01007387 */ /* 0x0003e20000100800 */
[----:B------:R-:W-:-:S03]  /*74e70*/  UISETP.GT.AND UP1, UPT, UR12, 0x25, UPT ;  /* 0x000000250c00788c */ /* 0x000fc6000bf24270 */
[----:B------:R3:W-:Y:S04]  /*74e80*/  LDGSTS.E [R5+0x1c000], desc[UR4][R78.64], P1 ;  /* 0x1c0000004e057fae */ /* 0x0007e80008921844 */
[----:B-1----:R-:W4:Y:S04]  /*74e90*/  LDL.LU R15, [R1+0x26f4] ;  /* 0x0026f400010f7983 */ /* 0x002f280000300800 */
[----:B------:R-:W4:Y:S01]  /*74ea0*/  LDL.LU R9, [R1+0x26fc] ;  /* 0x0026fc0001097983 */ /* 0x000f220000300800 */
[----:B------:R-:W-:-:S04]  /*74eb0*/  USEL UR8, URZ, 0x4, !UP1 ;  /* 0x000000043f087887 */ /* 0x000fc8000c800000 */
[----:B------:R-:W-:Y:S01]  /*74ec0*/  USEL UR8, UR8, URZ, !UP0 ;  /* 0x0000003f08087287 */ /* 0x000fe2000c000000 */
[----:B------:R-:W-:-:S05]  /*74ed0*/  IADD3 R12, P1, R12, R2, RZ ;  /* 0x000000020c0c7210 */ /* 0x000fca0007f3e0ff */
[----:B------:R-:W-:Y:S02]  /*74ee0*/  ISETP.NE.U32.AND P0, PT, RZ, UR8, PT ;  /* 0x00000008ff007c0c */ /* 0x000fe4000bf05070 */
[----:B------:R-:W-:Y:S01]  /*74ef0*/  IADD3 R11, P2, R11, R2, RZ ;  /* 0x000000020b0b7210 */ /* 0x000fe20007f5e0ff */
[--C-:B------:R-:W-:Y:S01]  /*74f00*/  IMAD.X R77, R77, 0x1, R0.reuse, P1 ;  /* 0x000000014d4d7824 */ /* 0x100fe200008e0600 */
[----:B------:R-:W-:Y:S03]  /*74f10*/  STL [R1+0x26e0], R12 ;  /* 0x0026e00c01007387 */ /* 0x000fe60000100800 */
[----:B------:R-:W-:Y:S01]  /*74f20*/  IMAD.X R76, R76, 0x1, R0, P2 ;  /* 0x000000014c4c7824 */ /* 0x000fe200010e0600 */
[----:B------:R1:W-:Y:S01]  /*74f30*/  STL [R1+0x26dc], R77 ;  /* 0x0026dc4d01007387 */ /* 0x0003e20000100800 */
[----:B---3--:R-:W-:Y:S02]  /*74f40*/  IMAD.MOV.U32 R79, RZ, RZ, R77 ;  /* 0x000000ffff4f7224 */ /* 0x008fe400078e004d */
[----:B------:R-:W-:Y:S01]  /*74f50*/  IMAD.MOV.U32 R78, RZ, RZ, R12 ;  /* 0x000000ffff4e7224 */ /* 0x000fe200078e000c */
[----:B------:R-:W-:Y:S04]  /*74f60*/  STL [R1+0x26e8], R11 ;  /* 0x0026e80b01007387 */ /* 0x000fe80000100800 */
[----:B------:R3:W-:Y:S01]  /*74f70*/  STL [R1+0x26e4], R76 ;  /* 0x0026e44c01007387 */ /* 0x0007e20000100800 */
[----:B-1----:R-:W-:-:S03]  /*74f80*/  IMAD.MOV.U32 R77, RZ, RZ, R76 ;  /* 0x000000ffff4d7224 */ /* 0x002fc600078e004c */
[----:B------:R-:W4:Y:S04]  /*74f90*/  LDL.LU R80, [R1+0x2708] ;  /* 0x0027080001507983 */ /* 0x000f280000300800 */
[----:B------:R-:W4:Y:S01]  /*74fa0*/  LDL.LU R12, [R1+0x2710] ;  /* 0x00271000010c7983 */ /* 0x000f220000300800 */
[----:B---3--:R-:W-:-:S03]  /*74fb0*/  IMAD.MOV.U32 R76, RZ, RZ, R11 ;  /* 0x000000ffff4c7224 */ /* 0x008fc600078e000b */
[----:B------:R1:W-:Y:S04]  /*74fc0*/  LDGSTS.E [R5+0x10004], desc[UR4][R78.64], P0 ;  /* 0x100040004e057fae */ /* 0x0003e80008121844 */
[----:B------:R-:W-:Y:S04]  /*74fd0*/  LDGSTS.E [R5+0x14004], desc[UR4][R76.64], P0 ;  /* 0x140040004c057fae */ /* 0x000fe80008121844 */
[----:B------:R-:W3:Y:S04]  /*74fe0*/  LDL.LU R81, [R1+0x2704] ;  /* 0x0027040001517983 */ /* 0x000ee80000300800 */
[----:B------:R-:W3:Y:S04]  /*74ff0*/  LDL.LU R76, [R1+0x270c] ;  /* 0x00270c00014c7983 */ /* 0x000ee80000300800 */
[----:B------:R-:W3:Y:S01]  /*75000*/  LDL.LU R11, [R1+0x2718] ;  /* 0x00271800010b7983 */ /* 0x000ee20000300800 */
[----:B--2---:R-:W-:-:S05]  /*75010*/  IADD3 R13, P1, R13, R2, RZ ;  /* 0x000000020d0d7210 */ /* 0x004fca0007f3e0ff */
[----:B----4-:R-:W-:Y:S01]  /*75020*/  IMAD.X R14, R14, 0x1, R0, P1 ;  /* 0x000000010e0e7824 */ /* 0x010fe200008e0600 */
[----:B------:R-:W-:Y:S03]  /*75030*/  STL [R1+0x26f0], R13 ;  /* 0x0026f00d01007387 */ /* 0x000fe60000100800 */
[----:B-1----:R-:W-:Y:S01]  /*75040*/  IMAD.MOV.U32 R79, RZ, RZ, R14 ;  /* 0x000000ffff4f7224 */ /* 0x002fe200078e000e */
[----:B------:R1:W-:Y:S04]  /*75050*/  STL [R1+0x26ec], R14 ;  /* 0x0026ec0e01007387 */ /* 0x0003e80000100800 */
[----:B-1----:R-:W2:Y:S01]  /*75060*/  LDL.LU R14, [R1+0x2714] ;  /* 0x00271400010e7983 */ /* 0x002ea20000300800 */
[----:B------:R-:W-:-:S03]  /*75070*/  IMAD.MOV.U32 R78, RZ, RZ, R13 ;  /* 0x000000ffff4e7224 */ /* 0x000fc600078e000d */
[----:B------:R-:W4:Y:S01]  /*75080*/  LDL.LU R13, [R1+0x2720] ;  /* 0x00272000010d7983 */ /* 0x000f220000300800 */
[----:B------:R-:W-:-:S03]  /*75090*/  IADD3 R10, P2, R10, R2, RZ ;  /* 0x000000020a0a7210 */ /* 0x000fc60007f5e0ff */
[----:B------:R-:W-:Y:S01]  /*750a0*/  LDGSTS.E [R5+0x18004], desc[UR4][R78.64], P0 ;  /* 0x180040004e057fae */ /* 0x000fe20008121844 */
[----:B------:R-:W-:Y:S01]  /*750b0*/  IADD3 R6, P3, R6, R2, RZ ;  /* 0x0000000206067210 */ /* 0x000fe20007f7e0ff */
[----:B------:R-:W-:Y:S02]  /*750c0*/  IMAD.MOV.U32 R82, RZ, RZ, R10 ;  /* 0x000000ffff527224 */ /* 0x000fe400078e000a */
[----:B------:R-:W4:Y:S04]  /*750d0*/  LDL.LU R78, [R1+0x2728] ;  /* 0x00272800014e7983 */ /* 0x000f280000300800 */
[----:B------:R-:W-:Y:S01]  /*750e0*/  STL [R1+0x26f8], R10 ;  /* 0x0026f80a01007387 */ /* 0x000fe20000100800 */
[----:B------:R-:W-:-:S04]  /*750f0*/  UISETP.GT.AND UP1, UPT, UR12, 0x26, UPT ;  /* 0x000000260c00788c */ /* 0x000fc8000bf24270 */
[----:B------:R-:W-:-:S04]  /*75100*/  USEL UR8, URZ, 0x4, !UP1 ;  /* 0x000000043f087887 */ /* 0x000fc8000c800000 */
[----:B------:R-:W-:-:S06]  /*75110*/  USEL UR8, UR8, URZ, !UP0 ;  /* 0x0000003f08087287 */ /* 0x000fcc000c000000 */
[----:B------:R-:W-:Y:S02]  /*75120*/  ISETP.NE.U32.AND P1, PT, RZ, UR8, PT ;  /* 0x00000008ff007c0c */ /* 0x000fe4000bf25070 */
[----:B------:R-:W-:Y:S01]  /*75130*/  IADD3.X R15, R15, R0, RZ, P2, !PT ;  /* 0x000000000f0f7210 */ /* 0x000fe200017fe4ff */
[----:B------:R-:W-:-:S04]  /*75140*/  IMAD.X R9, R9, 0x1, R0, P3 ;  /* 0x0000000109097824 */ /* 0x000fc800018e0600 */
[----:B------:R1:W-:Y:S01]  /*75150*/  STL [R1+0x26f4], R15 ;  /* 0x0026f40f01007387 */ /* 0x0003e20000100800 */
[----:B------:R-:W-:-:S03]  /*75160*/  IMAD.MOV.U32 R83, RZ, RZ, R15 ;  /* 0x000000ffff537224 */ /* 0x000fc600078e000f */
[----:B------:R-:W-:Y:S04]  /*75170*/  STL [R1+0x2700], R6 ;  /* 0x0027000601007387 */ /* 0x000fe80000100800 */
[----:B------:R1:W-:Y:S04]  /*75180*/  STL [R1+0x26fc], R9 ;  /* 0x0026fc0901007387 */ /* 0x0003e80000100800 */
[----:B-1----:R-:W4:Y:S04]  /*75190*/  LDL.LU R15, [R1+0x271c] ;  /* 0x00271c00010f7983 */ /* 0x002f280000300800 */
[----:B------:R-:W4:Y:S04]  /*751a0*/  LDL.LU R79, [R1+0x2724] ;  /* 0x00272400014f7983 */ /* 0x000f280000300800 */
[----:B------:R-:W4:Y:S04]  /*751b0*/  LDL.LU R77, [R1+0x272c] ;  /* 0x00272c00014d7983 */ /* 0x000f280000300800 */
[----:B------:R-:W4:Y:S04]  /*751c0*/  LDL.LU R10, [R1+0x2730] ;  /* 0x00273000010a7983 */ /* 0x000f280000300800 */
[----:B------:R1:W-:Y:S02]  /*751d0*/  LDGSTS.E [R5+0x1c004], desc[UR4][R82.64], P0 ;  /* 0x1c00400052057fae */ /* 0x0003e40008121844 */
[----:B-1----:R-:W-:-:S02]  /*751e0*/  IMAD.MOV.U32 R83, RZ, RZ, R9 ;  /* 0x000000ffff537224 */ /* 0x002fc400078e0009 */
[----:B------:R-:W-:Y:S01]  /*751f0*/  IMAD.MOV.U32 R82, RZ, RZ, R6 ;  /* 0x000000ffff527224 */ /* 0x000fe200078e0006 */
[----:B------:R-:W4:Y:S04]  /*75200*/  LDL.LU R9, [R1+0x2734] ;  /* 0x0027340001097983 */ /* 0x000f280000300800 */
[----:B------:R-:W4:Y:S01]  /*75210*/  LDL.LU R6, [R1+0x2738] ;  /* 0x0027380001067983 */ /* 0x000f220000300800 */
[-C--:B------:R-:W-:Y:S02]  /*75220*/  IADD3 R80, P0, R80, R2.reuse, RZ ;  /* 0x0000000250507210 */ /* 0x080fe40007f1e0ff */
[----:B------:R-:W-:Y:S01]  /*75230*/  IADD3 R12, P2, R12, R2, RZ ;  /* 0x000000020c0c7210 */ /* 0x000fe20007f5e0ff */
[----:B------:R-:W-:Y:S02]  /*75240*/  LDGSTS.E [R5+0x10008], desc[UR4][R82.64], P1 ;  /* 0x1000800052057fae */ /* 0x000fe40008921844 */
[----:B---3--:R-:W-:-:S02]  /*75250*/  IMAD.X R81, R81, 0x1, R0, P0 ;  /* 0x0000000151517824 */ /* 0x008fc400000e0600 */
[----:B------:R-:W-:Y:S01]  /*75260*/  IMAD.X R76, R76, 0x1, R0, P2 ;  /* 0x000000014c4c7824 */ /* 0x000fe200010e0600 */
[----:B------:R1:W-:Y:S01]  /*75270*/  STL [R1+0x2708], R80 ;  /* 0x0027085001007387 */ /* 0x0003e20000100800 */
[----:B------:R-:W-:-:S03]  /*75280*/  IADD3 R11, P0, R11, R2, RZ ;  /* 0x000000020b0b7210 */ /* 0x000fc60007f1e0ff */
[----:B------:R-:W-:Y:S04]  /*75290*/  STL [R1+0x2704], R81 ;  /* 0x0027045101007387 */ /* 0x000fe80000100800 */
[----:B------:R3:W-:Y:S04]  /*752a0*/  STL [R1+0x2710], R12 ;  /* 0x0027100c01007387 */ /* 0x0007e80000100800 */
[----:B------:R1:W-:Y:S04]  /*752b0*/  LDGSTS.E [R5+0x14008], desc[UR4][R80.64], P1 ;  /* 0x1400800050057fae */ /* 0x0003e80008921844 */
[----:B------:R2:W-:Y:S01]  /*752c0*/  STL [R1+0x270c], R76 ;  /* 0x00270c4c01007387 */ /* 0x0005e20000100800 */
[----:B-1----:R-:W-:-:S03]  /*752d0*/  IMAD.MOV.U32 R80, RZ, RZ, R12 ;  /* 0x000000ffff507224 */ /* 0x002fc600078e000c */
[----:B---3--:R-:W3:Y:S01]  /*752e0*/  LDL.LU R12, [R1+0x2340] ;  /* 0x00234000010c7983 */ /* 0x008ee20000300800 */
[----:B------:R-:W-:-:S03]  /*752f0*/  IMAD.MOV.U32 R81, RZ, RZ, R76 ;  /* 0x000000ffff517224 */ /* 0x000fc600078e004c */
[----:B------:R-:W-:Y:S01]  /*75300*/  STL [R1+0x2718], R11 ;  /* 0x0027180b01007387 */ /* 0x000fe20000100800 */
[----:B------:R-:W-:-:S03]  /*75310*/  UISETP.GT.AND UP1, UPT, UR12, 0x27, UPT ;  /* 0x000000270c00788c */ /* 0x000fc6000bf24270 */
[----:B------:R1:W-:Y:S01]  /*75320*/  LDGSTS.E [R5+0x18008], desc[UR4][R80.64], P1 ;  /* 0x1800800050057fae */ /* 0x0003e20008921844 */
[----:B--2---:R-:W-:-:S05]  /*75330*/  IMAD.X R14, R14, 0x1, R0, P0 ;  /* 0x000000010e0e7824 */ /* 0x004fca00000e0600 */
[----:B------:R2:W-:Y:S04]  /*75340*/  STL [R1+0x2714], R14 ;  /* 0x0027140e01007387 */ /* 0x0005e80000100800 */
[----:B------:R-:W3:Y:S01]  /*75350*/  LDL.LU R76, [R1+0x233c] ;  /* 0x00233c00014c7983 */ /* 0x000ee20000300800 */
[----:B------:R-:W-:Y:S01]  /*75360*/  USEL UR8, URZ, 0x4, !UP1 ;  /* 0x000000043f087887 */ /* 0x000fe2000c800000 */
[----:B-1----:R-:W-:Y:S02]  /*75370*/  IMAD.MOV.U32 R80, RZ, RZ, R11 ;  /* 0x000000ffff507224 */ /* 0x002fe400078e000b */
[----:B------:R-:W-:Y:S01]  /*75380*/  IMAD.MOV.U32 R81, RZ, RZ, R14 ;  /* 0x000000ffff517224 */ /* 0x000fe200078e000e */
[----:B------:R-:W-:Y:S01]  /*75390*/  USEL UR8, UR8, URZ, !UP0 ;  /* 0x0000003f08087287 */ /* 0x000fe2000c000000 */
[----:B--2---:R-:W2:Y:S04]  /*753a0*/  LDL.LU R14, [R1+0x2348] ;  /* 0x00234800010e7983 */ /* 0x004ea80000300800 */
[----:B------:R1:W-:Y:S01]  /*753b0*/  LDGSTS.E [R5+0x1c008], desc[UR4][R80.64], P1 ;  /* 0x1c00800050057fae */ /* 0x0003e20008921844 */
[----:B----4-:R-:W-:-:S02]  /*753c0*/  IADD3 R13, P1, R13, R2, RZ ;  /* 0x000000020d0d7210 */ /* 0x010fc40007f3e0ff */
[----:B------:R-:W-:Y:S01]  /*753d0*/  IADD3 R78, P2, R78, R2, RZ ;  /* 0x000000024e4e7210 */ /* 0x000fe20007f5e0ff */
[----:B------:R-:W4:Y:S01]  /*753e0*/  LDL.LU R11, [R1+0x2350] ;  /* 0x00235000010b7983 */ /* 0x000f220000300800 */
[----:B------:R-:W-:-:S03]  /*753f0*/  ISETP.NE.U32.AND P0, PT, RZ, UR8, PT ;  /* 0x00000008ff007c0c */ /* 0x000fc6000bf05070 */
[----:B------:R-:W-:Y:S01]  /*75400*/  STL [R1+0x2720], R13 ;  /* 0x0027200d01007387 */ /* 0x000fe20000100800 */
[----:B-1----:R-:W-:Y:S01]  /*75410*/  MOV R80, R13 ;  /* 0x0000000d00507202 */ /* 0x002fe20000000f00 */
        /* <DEDUP_REMOVED lines=12> */
[----:B------:R-:W-:-:S03]  /*754e0*/  IADD3 R6, P2, R6, R2, RZ ;  /* 0x0000000206067210 */ /* 0x000fc60007f5e0ff */
        /* <DEDUP_REMOVED lines=9> */
[----:B------:R-:W-:-:S02]  /*75580*/  IMAD.MOV.U32 R79, RZ, RZ, R9 ;  /* 0x000000ffff4f7224 */ /* 0x000fc400078e0009 */
[----:B---3--:R-:W3:Y:S04]  /*75590*/  LDL.LU R9, [R1+0x2358] ;  /* 0x0023580001097983 */ /* 0x008ee80000300800 */
[----:B------:R-:W3:Y:S01]  /*755a0*/  LDL.LU R10, [R1+0x2354] ;  /* 0x00235400010a7983 */ /* 0x000ee20000300800 */
[----:B------:R-:W-:Y:S01]  /*755b0*/  IMAD.MOV.U32 R78, RZ, RZ, R6 ;  /* 0x000000ffff4e7224 */ /* 0x000fe200078e0006 */
[----:B------:R-:W-:Y:S02]  /*755c0*/  IADD3 R12, P1, R12, R2, RZ ;  /* 0x000000020c0c7210 */ /* 0x000fe40007f3e0ff */
[----:B------:R-:W3:Y:S04]  /*755d0*/  LDL.LU R80, [R1+0x2360] ;  /* 0x0023600001507983 */ /* 0x000ee80000300800 */
[----:B------:R2:W-:Y:S01]  /*755e0*/  LDGSTS.E [R5+0x1c00c], desc[UR4][R78.64], P0 ;  /* 0x1c00c0004e057fae */ /* 0x0005e20008121844 */
[C---:B-1----:R-:W-:Y:S01]  /*755f0*/  IMAD.SHL.U32 R6, R77.reuse, 0x10, RZ ;  /* 0x000000104d067824 */ /* 0x042fe200078e00ff */
[----:B------:R-:W-:-:S04]  /*75600*/  LOP3.LUT R77, R77, 0x7f, RZ, 0xc0, !PT ;  /* 0x0000007f4d4d7812 */ /* 0x000fc800078ec0ff */
[----:B------:R-:W-:-:S05]  /*75610*/  LOP3.LUT R6, R6, 0x70, RZ, 0xc0, !PT ;  /* 0x0000007006067812 */ /* 0x000fca00078ec0ff */
[----:B------:R-:W-:Y:S01]  /*75620*/  IMAD R6, R77, 0x80, R6 ;  /* 0x000000804d067824 */ /* 0x000fe200078e0206 */
[----:B------:R-:W-:Y:S04]  /*75630*/  STL [R1+0x2340], R12 ;  /* 0x0023400c01007387 */ /* 0x000fe80000100800 */
[----:B------:R-:W-:-:S05]  /*75640*/  LOP3.LUT R6, R6, 0x20, RZ, 0x3c, !PT ;  /* 0x0000002006067812 */ /* 0x000fca00078e3cff */
[----:B--2---:R-:W-:Y:S02]  /*75650*/  VIADD R5, R6, UR13 ;  /* 0x0000000d06057c36 */ /* 0x004fe40008000000 */
[----:B------:R-:W-:-:S05]  /*75660*/  IMAD.X R76, R76, 0x1, R0, P1 ;  /* 0x000000014c4c7824 */ /* 0x000fca00008e0600 */
[----:B------:R1:W-:Y:S01]  /*75670*/  STL [R1+0x233c], R76 ;  /* 0x00233c4c01007387 */ /* 0x0003e20000100800 */
[----:B------:R-:W-:-:S03]  /*75680*/  IMAD.MOV.U32 R77, RZ, RZ, R76 ;  /* 0x000000ffff4d7224 */ /* 0x000fc600078e004c */
[----:B------:R-:W2:Y:S04]  /*75690*/  LDL.LU R6, [R1+0x2368] ;  /* 0x0023680001067983 */ /* 0x000ea80000300800 */
[----:B------:R-:W2:Y:S01]  /*756a0*/  LDL.LU R81, [R1+0x235c] ;  /* 0x00235c0001517983 */ /* 0x000ea20000300800 */
[----:B-1----:R-:W-:-:S03]  /*756b0*/  IMAD.MOV.U32 R76, RZ, RZ, R12 ;  /* 0x000000ffff4c7224 */ /* 0x002fc600078e000c */
[----:B------:R-:W2:Y:S01]  /*756c0*/  LDL.LU R12, [R1+0x2364] ;  /* 0x00236400010c7983 */ /* 0x000ea20000300800 */
[----:B------:R-:W-:-:S04]  /*756d0*/  UISETP.GT.AND UP1, UPT, UR12, 0x8, UPT ;  /* 0x000000080c00788c */ /* 0x000fc8000bf24270 */
[----:B------:R-:W-:-:S04]  /*756e0*/  USEL UR8, URZ, 0x4, !UP1 ;  /* 0x000000043f087887 */ /* 0x000fc8000c800000 */
[----:B------:R-:W-:Y:S01]  /*756f0*/  USEL UR8, UR8, URZ, !UP0 ;  /* 0x0000003f08087287 */ /* 0x000fe2000c000000 */
[-C--:B------:R-:W-:Y:S02]  /*75700*/  IADD3 R14, P1, R14, R2.reuse, RZ ;  /* 0x000000020e0e7210 */ /* 0x080fe40007f3e0ff */
[----:B----4-:R-:W-:-:S03]  /*75710*/  IADD3 R11, P2, R11, R2, RZ ;  /* 0x000000020b0b7210 */ /* 0x010fc60007f5e0ff */
[----:B------:R-:W-:Y:S01]  /*75720*/  ISETP.NE.U32.AND P0, PT, RZ, UR8, PT ;  /* 0x00000008ff007c0c */ /* 0x000fe2000bf05070 */
[----:B------:R1:W-:-:S12]  /*75730*/  STL [R1+0x2348], R14 ;  /* 0x0023480e01007387 */ /* 0x0003d80000100800 */
[----:B------:R-:W-:Y:S01]  /*75740*/  LDGSTS.E [R5], desc[UR4][R76.64], P0 ;  /* 0x000000004c057fae */ /* 0x000fe20008121844 */
[----:B------:R-:W-:-:S04]  /*75750*/  UISETP.GT.AND UP1, UPT, UR12, 0x9, UPT ;  /* 0x000000090c00788c */ /* 0x000fc8000bf24270 */
[----:B------:R-:W-:-:S04]  /*75760*/  USEL UR8, URZ, 0x4, !UP1 ;  /* 0x000000043f087887 */ /* 0x000fc8000c800000 */
[----:B------:R-:W-:Y:S01]  /*75770*/  USEL UR8, UR8, URZ, !UP0 ;  /* 0x0000003f08087287 */ /* 0x000fe2000c000000 */
[----:B------:R-:W-:-:S05]  /*75780*/  IMAD.X R15, R15, 0x1, R0, P1 ;  /* 0x000000010f0f7824 */ /* 0x000fca00008e0600 */
[----:B------:R-:W-:Y:S01]  /*75790*/  STL [R1+0x2344], R15 ;  /* 0x0023440f01007387 */ /* 0x000fe20000100800 */
[----:B------:R-:W-:-:S03]  /*757a0*/  IADD3.X R13, R13, R0, RZ, P2, !PT ;  /* 0x000000000d0d7210 */ /* 0x000fc600017fe4ff */
[----:B------:R4:W-:Y:S04]  /*757b0*/  STL [R1+0x2350], R11 ;  /* 0x0023500b01007387 */ /* 0x0009e80000100800 */
[----:B------:R-:W-:Y:S04]  /*757c0*/  STL [R1+0x234c], R13 ;  /* 0x00234c0d01007387 */ /* 0x000fe80000100800 */
[----:B------:R-:W2:Y:S04]  /*757d0*/  LDL.LU R78, [R1+0x2370] ;  /* 0x00237000014e7983 */ /* 0x000ea80000300800 */
[----:B------:R1:W-:Y:S04]  /*757e0*/  LDGSTS.E [R5+0x4000], desc[UR4][R14.64], P0 ;  /* 0x040000000e057fae */ /* 0x0003e80008121844 */
[----:B------:R-:W2:Y:S04]  /*757f0*/  LDL.LU R79, [R1+0x236c] ;  /* 0x00236c00014f7983 */ /* 0x000ea80000300800 */
[----:B------:R-:W2:Y:S01]  /*75800*/  LDL.LU R76, [R1+0x2374] ;  /* 0x00237400014c7983 */ /* 0x000ea20000300800 */
[----:B-1----:R-:W-:-:S03]  /*75810*/  IMAD.MOV.U32 R14, RZ, RZ, R11 ;  /* 0x000000ffff0e7224 */ /* 0x002fc600078e000b */
[----:B----4-:R-:W4:Y:S01]  /*75820*/  LDL.LU R11, [R1+0x2378] ;  /* 0x00237800010b7983 */ /* 0x010f220000300800 */
[----:B------:R-:W-:-:S03]  /*75830*/  IMAD.MOV.U32 R15, RZ, RZ, R13 ;  /* 0x000000ffff0f7224 */ /* 0x000fc600078e000d */
[----:B------:R-:W4:Y:S04]  /*75840*/  LDL.LU R77, [R1+0x237c] ;  /* 0x00237c00014d7983 */ /* 0x000f280000300800 */
[----:B------:R-:W-:Y:S01]  /*75850*/  LDGSTS.E [R5+0x8000], desc[UR4][R14.64], P0 ;  /* 0x080000000e057fae */ /* 0x000fe20008121844 */
[----:B---3--:R-:W-:-:S03]  /*75860*/  IADD3 R9, P1, R9, R2, RZ ;  /* 0x0000000209097210 */ /* 0x008fc60007f3e0ff */
[----:B------:R-:W3:Y:S02]  /*75870*/  LDL.LU R15, [R1+0x2380] ;  /* 0x00238000010f7983 */ /* 0x000ee40000300800 */
[----:B------:R-:W-:Y:S02]  /*75880*/  IMAD.X R10, R10, 0x1, R0, P1 ;  /* 0x000000010a0a7824 */ /* 0x000fe400008e0600 */
[----:B------:R1:W-:Y:S01]  /*75890*/  STL [R1+0x2358], R9 ;  /* 0x0023580901007387 */ /* 0x0003e20000100800 */
[----:B------:R-:W-:-:S03]  /*758a0*/  IMAD.MOV.U32 R82, RZ, RZ, R9 ;  /* 0x000000ffff527224 */ /* 0x000fc600078e0009 */
[----:B------:R1:W-:Y:S04]  /*758b0*/  STL [R1+0x2354], R10 ;  /* 0x0023540a01007387 */ /* 0x0003e80000100800 */
[----:B------:R-:W3:Y:S04]  /*758c0*/  LDL.LU R14, [R1+0x2384] ;  /* 0x00238400010e7983 */ /* 0x000ee80000300800 */
[----:B-1----:R-:W3:Y:S01]  /*758d0*/  LDL.LU R9, [R1+0x2388] ;  /* 0x0023880001097983 */ /* 0x002ee20000300800 */
[----:B------:R-:W-:-:S03]  /*758e0*/  IMAD.MOV.U32 R83, RZ, RZ, R10 ;  /* 0x000000ffff537224 */ /* 0x000fc600078e000a */
[----:B------:R-:W3:Y:S04]  /*758f0*/  LDL.LU R13, [R1+0x238c] ;  /* 0x00238c00010d7983 */ /* 0x000ee80000300800 */
[----:B------:R-:W3:Y:S01]  /*75900*/  LDL.LU R10, [R1+0x2390] ;  /* 0x00239000010a7983 */ /* 0x000ee20000300800 */
[----:B------:R-:W-:-:S03]  /*75910*/  IADD3 R80, P1, R80, R2, RZ ;  /* 0x0000000250507210 */ /* 0x000fc60007f3e0ff */
[----:B------:R-:W-:Y:S01]  /*75920*/  LDGSTS.E [R5+0xc000], desc[UR4][R82.64], P0 ;  /* 0x0c00000052057fae */ /* 0x000fe20008121844 */
[----:B------:R-:W-:-:S03]  /*75930*/  ISETP.NE.U32.AND P0, PT, RZ, UR8, PT ;  /* 0x00000008ff007c0c */ /* 0x000fc6000bf05070 */
[----:B------:R-:W-:Y:S01]  /*75940*/  STL [R1+0x2360], R80 ;  /* 0x0023605001007387 */ /* 0x000fe20000100800 */
[----:B--2---:R-:W-:Y:S01]  /*75950*/  IADD3 R6, P2, R6, R2, RZ ;  /* 0x0000000206067210 */ /* 0x004fe20007f5e0ff */
[----:B------:R-:W-:-:S04]  /*75960*/  IMAD.X R81, R81, 0x1, R0, P1 ;  /* 0x0000000151517824 */ /* 0x000fc800008e0600 */
[----:B------:R-:W-:Y:S01]  /*75970*/  IMAD.X R12, R12, 0x1, R0, P2 ;  /* 0x000000010c0c7824 */ /* 0x000fe200010e0600 */
[----:B------:R1:W-:Y:S04]  /*75980*/  STL [R1+0x235c], R81 ;  /* 0x00235c5101007387 */ /* 0x0003e80000100800 */
[----:B------:R-:W-:Y:S04]  /*75990*/  STL [R1+0x2368], R6 ;  /* 0x0023680601007387 */ /* 0x000fe80000100800 */
[----:B------:R1:W-:Y:S04]  /*759a0*/  LDGSTS.E [R5+0x4], desc[UR4][R80.64], P0 ;  /* 0x0000400050057fae */ /* 0x0003e80008121844 */
[----:B------:R2:W-:Y:S01]  /*759b0*/  STL [R1+0x2364], R12 ;  /* 0x0023640c01007387 */ /* 0x0005e20000100800 */
[----:B-1----:R-:W-:-:S02]  /*759c0*/  IMAD.MOV.U32 R81, RZ, RZ, R12 ;  /* 0x000000ffff517224 */ /* 0x002fc400078e000c */
[----:B------:R-:W-:Y:S01]  /*759d0*/  IMAD.MOV.U32 R80, RZ, RZ, R6 ;  /* 0x000000ffff507224 */ /* 0x000fe200078e0006 */
[----:B--2---:R-:W2:Y:S04]  /*759e0*/  LDL.LU R12, [R1+0x2394] ;  /* 0x00239400010c7983 */ /* 0x004ea80000300800 */
[----:B------:R-:W2:Y:S01]  /*759f0*/  LDL.LU R6, [R1+0x2398] ;  /* 0x0023980001067983 */ /* 0x000ea20000300800 */
[----:B------:R-:W-:-:S03]  /*75a00*/  UISETP.GT.AND UP1, UPT, UR12, 0xa, UPT ;  /* 0x0000000a0c00788c */ /* 0x000fc6000bf24270 */
[----:B------:R-:W-:Y:S01]  /*75a10*/  LDGSTS.E [R5+0x4004], desc[UR4][R80.64], P0 ;  /* 0x0400400050057fae */ /* 0x000fe20008121844 */
[----:B------:R-:W-:-:S04]  /*75a20*/  USEL UR8, URZ, 0x4, !UP1 ;  /* 0x000000043f087887 */ /* 0x000fc8000c800000 */
[----:B------:R-:W-:Y:S01]  /*75a30*/  USEL UR8, UR8, URZ, !UP0 ;  /* 0x0000003f08087287 */ /* 0x000fe2000c000000 */
[----:B------:R-:W-:-:S05]  /*75a40*/  IADD3 R78, P1, R78, R2, RZ ;  /* 0x000000024e4e7210 */ /* 0x000fca0007f3e0ff */
[----:B------:R-:W-:Y:S01]  /*75a50*/  IMAD.X R79, R79, 0x1, R0, P1 ;  /* 0x000000014f4f7824 */ /* 0x000fe200008e0600 */
[----:B------:R1:W-:Y:S01]  /*75a60*/  STL [R1+0x2370], R78 ;  /* 0x0023704e01007387 */ /* 0x0003e20000100800 */
[----:B----4-:R-:W-:-:S03]  /*75a70*/  IADD3 R11, P2, R11, R2, RZ ;  /* 0x000000020b0b7210 */ /* 0x010fc60007f5e0ff */
[----:B------:R4:W-:Y:S02]  /*75a80*/  STL [R1+0x236c], R79 ;  /* 0x00236c4f01007387 */ /* 0x0009e40000100800 */
[----:B------:R-:W-:Y:S02]  /*75a90*/  IMAD.X R76, R76, 0x1, R0, P2 ;  /* 0x000000014c4c7824 */ /* 0x000fe400010e0600 */
[----:B------:R1:W-:Y:S01]  /*75aa0*/  LDGSTS.E [R5+0x8004], desc[UR4][R78.64], P0 ;  /* 0x080040004e057fae */ /* 0x0003e20008121844 */
[----:B------:R-:W-:-:S03]  /*75ab0*/  ISETP.NE.U32.AND P1, PT, RZ, UR8, PT ;  /* 0x00000008ff007c0c */ /* 0x000fc6000bf25070 */
[----:B------:R-:W-:Y:S01]  /*75ac0*/  STL [R1+0x2378], R11 ;  /* 0x0023780b01007387 */ /* 0x000fe20000100800 */
[----:B-1----:R-:W-:Y:S01]  /*75ad0*/  IMAD.MOV.U32 R78, RZ, RZ, R11 ;  /* 0x000000ffff4e7224 */ /* 0x002fe200078e000b */
[-C--:B---3--:R-:W-:Y:S01]  /*75ae0*/  IADD3 R15, P3, R15, R2.reuse, RZ ;  /* 0x000000020f0f7210 */ /* 0x088fe20007f7e0ff */
[----:B----4-:R-:W-:Y:S01]  /*75af0*/  IMAD.MOV.U32 R79, RZ, RZ, R76 ;  /* 0x000000ffff4f7224 */ /* 0x010fe200078e004c */
[----:B------:R1:W-:Y:S03]  /*75b00*/  STL [R1+0x2374], R76 ;  /* 0x0023744c01007387 */ /* 0x0003e60000100800 */
[----:B------:R-:W-:Y:S01]  /*75b10*/  IMAD.X R77, R77, 0x1, R0, P3 ;  /* 0x000000014d4d7824 */ /* 0x000fe200018e0600 */
[----:B------:R3:W-:Y:S04]  /*75b20*/  LDGSTS.E [R5+0xc004], desc[UR4][R78.64], P0 ;  /* 0x0c0040004e057fae */ /* 0x0007e80008121844 */
[----:B------:R-:W-:Y:S01]  /*75b30*/  STL [R1+0x2380], R15 ;  /* 0x0023800f01007387 */ /* 0x000fe20000100800 */
[----:B------:R-:W-:-:S03]  /*75b40*/  IADD3 R9, P0, R9, R2, RZ ;  /* 0x0000000209097210 */ /* 0x000fc60007f1e0ff */
[----:B------:R4:W-:Y:S01]  /*75b50*/  STL [R1+0x237c], R77 ;  /* 0x00237c4d01007387 */ /* 0x0009e20000100800 */
[----:B---3--:R-:W-:Y:S01]  /*75b60*/  MOV R78, R15 ;  /* 0x0000000f004e7202 */ /* 0x008fe20000000f00 */
[----:B------:R-:W-:Y:S02]  /*75b70*/  IMAD.MOV.U32 R79, RZ, RZ, R77 ;  /* 0x000000ffff4f7224 */ /* 0x000fe400078e004d */
[----:B-1----:R-:W3:Y:S01]  /*75b80*/  LDL.LU R76, [R1+0x23a0] ;  /* 0x0023a000014c7983 */ /* 0x002ee20000300800 */
[--C-:B------:R-:W-:Y:S01]  /*75b90*/  IMAD.X R14, R14, 0x1, R0.reuse, P0 ;  /* 0x000000010e0e7824 */ /* 0x100fe200000e0600 */
[----:B------:R-:W-:Y:S02]  /*75ba0*/  IADD3 R10, P2, R10, R2, RZ ;  /* 0x000000020a0a7210 */ /* 0x000fe40007f5e0ff */
[----:B------:R-:W3:Y:S04]  /*75bb0*/  LDL.LU R11, [R1+0x23a8] ;  /* 0x0023a800010b7983 */ /* 0x000ee80000300800 */
[----:B----4-:R-:W4:Y:S01]  /*75bc0*/  LDL.LU R77, [R1+0x239c] ;  /* 0x00239c00014d7983 */ /* 0x010f220000300800 */
[----:B------:R-:W-:-:S03]  /*75bd0*/  IMAD.X R13, R13, 0x1, R0, P2 ;  /* 0x000000010d0d7824 */ /* 0x000fc600010e0600 */
[----:B------:R1:W-:Y:S04]  /*75be0*/  LDGSTS.E [R5+0x8], desc[UR4][R78.64], P1 ;  /* 0x000080004e057fae */ /* 0x0003e80008921844 */
[----:B------:R-:W4:Y:S04]  /*75bf0*/  LDL.LU R15, [R1+0x23a4] ;  /* 0x0023a400010f7983 */ /* 0x000f280000300800 */
[----:B------:R1:W-:Y:S02]  /*75c00*/  STL [R1+0x2388], R9 ;  /* 0x0023880901007387 */ /* 0x0003e40000100800 */
[----:B-1----:R-:W-:-:S02]  /*75c10*/  IMAD.MOV.U32 R78, RZ, RZ, R9 ;  /* 0x000000ffff4e7224 */ /* 0x002fc400078e0009 */
[----:B------:R-:W-:Y:S01]  /*75c20*/  STL [R1+0x2384], R14 ;  /* 0x0023840e01007387 */ /* 0x000fe20000100800 */
[----:B------:R-:W-:-:S03]  /*75c30*/  IMAD.MOV.U32 R79, RZ, RZ, R14 ;  /* 0x000000ffff4f7224 */ /* 0x000fc600078e000e */
[----:B------:R1:W-:Y:S04]  /*75c40*/  STL [R1+0x2390], R10 ;  /* 0x0023900a01007387 */ /* 0x0003e80000100800 */
[----:B------:R-:W4:Y:S04]  /*75c50*/  LDL.LU R9, [R1+0x23b0] ;  /* 0x0023b00001097983 */ /* 0x000f280000300800 */
[----:B------:R1:W-:Y:S04]  /*75c60*/  LDGSTS.E [R5+0x4008], desc[UR4][R78.64], P1 ;  /* 0x040080004e057fae */ /* 0x0003e80008921844 */
[----:B------:R2:W-:Y:S01]  /*75c70*/  STL [R1+0x238c], R13 ;  /* 0x00238c0d01007387 */ /* 0x0005e20000100800 */
[----:B-1----:R-:W-:-:S03]  /*75c80*/  IMAD.MOV.U32 R78, RZ, RZ, R10 ;  /* 0x000000ffff4e7224 */ /* 0x002fc600078e000a */
[----:B------:R-:W4:Y:S01]  /*75c90*/  LDL.LU R10, [R1+0x23ac] ;  /* 0x0023ac00010a7983 */ /* 0x000f220000300800 */
[----:B------:R-:W-:-:S05]  /*75ca0*/  IMAD.MOV.U32 R79, RZ, RZ, R13 ;  /* 0x000000ffff4f7224 */ /* 0x000fca00078e000d */
[----:B------:R-:W-:Y:S01]  /*75cb0*/  LDGSTS.E [R5+0x8008], desc[UR4][R78.64], P1 ;  /* 0x080080004e057fae */ /* 0x000fe20008921844 */
[----:B--2---:R-:W-:-:S05]  /*75cc0*/  IADD3 R6, P0, R6, R2, RZ ;  /* 0x0000000206067210 */ /* 0x004fca0007f1e0ff */
[----:B------:R-:W-:Y:S01]  /*75cd0*/  IMAD.X R12, R12, 0x1, R0, P0 ;  /* 0x000000010c0c7824 */ /* 0x000fe200000e0600 */
[----:B------:R-:W-:Y:S04]  /*75ce0*/  STL [R1+0x2398], R6 ;  /* 0x0023980601007387 */ /* 0x000fe80000100800 */
[----:B------:R1:W-:Y:S04]  /*75cf0*/  STL [R1+0x2394], R12 ;  /* 0x0023940c01007387 */ /* 0x0003e80000100800 */
[----:B------:R-:W2:Y:S01]  /*75d00*/  LDL.LU R80, [R1+0x23b8] ;  /* 0x0023b80001507983 */ /* 0x000ea20000300800 */
[----:B------:R-:W-:-:S03]  /*75d10*/  IMAD.MOV.U32 R13, RZ, RZ, R12 ;  /* 0x000000ffff0d7224 */ /* 0x000fc600078e000c */
[----:B------:R-:W2:Y:S01]  /*75d20*/  LDL.LU R78, [R1+0x2740] ;  /* 0x00274000014e7983 */ /* 0x000ea20000300800 */
[----:B-1----:R-:W-:-:S03]  /*75d30*/  IMAD.MOV.U32 R12, RZ, RZ, R6 ;  /* 0x000000ffff0c7224 */ /* 0x002fc600078e0006 */
[----:B------:R-:W2:Y:S04]  /*75d40*/  LDL.LU R81, [R1+0x23b4] ;  /* 0x0023b40001517983 */ /* 0x000ea80000300800 */
[----:B------:R-:W2:Y:S04]  /*75d50*/  LDL.LU R79, [R1+0x273c] ;  /* 0x00273c00014f7983 */ /* 0x000ea80000300800 */
[----:B------:R-:W-:Y:S04]  /*75d60*/  LDGSTS.E [R5+0xc008], desc[UR4][R12.64], P1 ;  /* 0x0c0080000c057fae */ /* 0x000fe80008921844 */
[----:B------:R-:W2:Y:S04]  /*75d70*/  LDL.LU R14, [R1+0x2744] ;  /* 0x00274400010e7983 */ /* 0x000ea80000300800 */
[----:B------:R-:W2:Y:S04]  /*75d80*/  LDL.LU R13, [R1+0x2748] ;  /* 0x00274800010d7983 */ /* 0x000ea80000300800 */
[----:B------:R-:W2:Y:S04]  /*75d90*/  LDL.LU R12, [R1+0x274c] ;  /* 0x00274c00010c7983 */ /* 0x000ea80000300800 */
[----:B------:R-:W2:Y:S01]  /*75da0*/  LDL.LU R6, [R1+0x2750] ;  /* 0x0027500001067983 */ /* 0x000ea20000300800 */
[----:B------:R-:W-:-:S04]  /*75db0*/  UISETP.GT.AND UP1, UPT, UR12, 0xb, UPT ;  /* 0x0000000b0c00788c */ /* 0x000fc8000bf24270 */
[----:B------:R-:W-:-:S04]  /*75dc0*/  USEL UR8, URZ, 0x4, !UP1 ;  /* 0x000000043f087887 */ /* 0x000fc8000c800000 */
[----:B------:R-:W-:-:S06]  /*75dd0*/  USEL UR8, UR8, URZ, !UP0 ;  /* 0x0000003f08087287 */ /* 0x000fcc000c000000 */
[----:B------:R-:W-:Y:S01]  /*75de0*/  ISETP.NE.U32.AND P0, PT, RZ, UR8, PT ;  /* 0x00000008ff007c0c */ /* 0x000fe2000bf05070 */
[----:B------:R-:W-:-:S04]  /*75df0*/  UISETP.GT.AND UP1, UPT, UR12, 0x28, UPT ;  /* 0x000000280c00788c */ /* 0x000fc8000bf24270 */
[----:B------:R-:W-:-:S04]  /*75e00*/  USEL UR8, URZ, 0x4, !UP1 ;  /* 0x000000043f087887 */ /* 0x000fc8000c800000 */
[----:B------:R-:W-:Y:S01]  /*75e10*/  USEL UR8, UR8, URZ, !UP0 ;  /* 0x0000003f08087287 */ /* 0x000fe2000c000000 */
[-C--:B---3--:R-:W-:Y:S02]  /*75e20*/  IADD3 R76, P1, R76, R2.reuse, RZ ;  /* 0x000000024c4c7210 */ /* 0x088fe40007f3e0ff */
[----:B------:R-:W-:-:S03]  /*75e30*/  IADD3 R11, P2, R11, R2, RZ ;  /* 0x000000020b0b7210 */ /* 0x000fc60007f5e0ff */
[--C-:B----4-:R-:W-:Y:S01]  /*75e40*/  IMAD.X R77, R77, 0x1, R0.reuse, P1 ;  /* 0x000000014d4d7824 */ /* 0x110fe200008e0600 */
[----:B------:R1:W-:Y:S04]  /*75e50*/  STL [R1+0x23a0], R76 ;  /* 0x0023a04c01007387 */ /* 0x0003e80000100800 */
[----:B------:R-:W-:Y:S01]  /*75e60*/  STL [R1+0x239c], R77 ;  /* 0x00239c4d01007387 */ /* 0x000fe20000100800 */
[----:B------:R-:W-:-:S03]  /*75e70*/  IMAD.X R15, R15, 0x1, R0, P2 ;  /* 0x000000010f0f7824 */ /* 0x000fc600010e0600 */
[----:B------:R3:W-:Y:S04]  /*75e80*/  STL [R1+0x23a8], R11 ;  /* 0x0023a80b01007387 */ /* 0x0007e80000100800 */
[----:B------:R1:W-:Y:S04]  /*75e90*/  LDGSTS.E [R5+0xc], desc[UR4][R76.64], P0 ;  /* 0x0000c0004c057fae */ /* 0x0003e80008121844 */
[----:B------:R4:W-:Y:S01]  /*75ea0*/  STL [R1+0x23a4], R15 ;  /* 0x0023a40f01007387 */ /* 0x0009e20000100800 */
[----:B------:R-:W-:Y:S01]  /*75eb0*/  IADD3 R9, P1, R9, R2, RZ ;  /* 0x0000000209097210 */ /* 0x000fe20007f3e0ff */
[----:B-1----:R-:W-:-:S02]  /*75ec0*/  IMAD.MOV.U32 R76, RZ, RZ, R11 ;  /* 0x000000ffff4c7224 */ /* 0x002fc400078e000b */
[----:B---3--:R-:W3:Y:S01]  /*75ed0*/  LDL.LU R11, [R1+0x2758] ;  /* 0x00275800010b7983 */ /* 0x008ee20000300800 */
[----:B------:R-:W-:-:S03]  /*75ee0*/  IMAD.MOV.U32 R77, RZ, RZ, R15 ;  /* 0x000000ffff4d7224 */ /* 0x000fc600078e000f */
[----:B------:R-:W-:Y:S04]  /*75ef0*/  STL [R1+0x23b0], R9 ;  /* 0x0023b00901007387 */ /* 0x000fe80000100800 */
[----:B------:R1:W-:Y:S01]  /*75f00*/  LDGSTS.E [R5+0x400c], desc[UR4][R76.64], P0 ;  /* 0x0400c0004c057fae */ /* 0x0003e20008121844 */
[----:B------:R-:W-:-:S05]  /*75f10*/  IADD3.X R10, R10, R0, RZ, P1, !PT ;  /* 0x000000000a0a7210 */ /* 0x000fca0000ffe4ff */
[----:B------:R1:W-:Y:S04]  /*75f20*/  STL [R1+0x23ac], R10 ;  /* 0x0023ac0a01007387 */ /* 0x0003e80000100800 */
[----:B----4-:R-:W4:Y:S01]  /*75f30*/  LDL.LU R15, [R1+0x2754] ;  /* 0x00275400010f7983 */ /* 0x010f220000300800 */
[----:B-1----:R-:W-:Y:S02]  /*75f40*/  IMAD.MOV.U32 R76, RZ, RZ, R9 ;  /* 0x000000ffff4c7224 */ /* 0x002fe400078e0009 */
[----:B------:R-:W-:Y:S01]  /*75f50*/  IMAD.MOV.U32 R77, RZ, RZ, R10 ;  /* 0x000000ffff4d7224 */ /* 0x000fe200078e000a */
[----:B------:R-:W-:-:S04]  /*75f60*/  ISETP.NE.U32.AND P1, PT, RZ, UR8, PT ;  /* 0x00000008ff007c0c */ /* 0x000fc8000bf25070 */
[----:B------:R-:W-:Y:S04]  /*75f70*/  LDGSTS.E [R5+0x800c], desc[UR4][R76.64], P0 ;  /* 0x0800c0004c057fae */ /* 0x000fe80008121844 */
[----:B------:R-:W4:Y:S04]  /*75f80*/  LDL.LU R77, [R1+0x275c] ;  /* 0x00275c00014d7983 */ /* 0x000f280000300800 */
[----:B------:R-:W4:Y:S04]  /*75f90*/  LDL.LU R10, [R1+0x2760] ;  /* 0x00276000010a7983 */ /* 0x000f280000300800 */
[----:B------:R-:W4:Y:S04]  /*75fa0*/  LDL.LU R76, [R1+0x2764] ;  /* 0x00276400014c7983 */ /* 0x000f280000300800 */
[----:B------:R-:W4:Y:S01]  /*75fb0*/  LDL.LU R9, [R1+0x2768] ;  /* 0x0027680001097983 */ /* 0x000f220000300800 */
[----:B--2---:R-:W-:-:S02]  /*75fc0*/  IADD3 R80, P2, R80, R2, RZ ;  /* 0x0000000250507210 */ /* 0x004fc40007f5e0ff */
        /* <DEDUP_REMOVED lines=17> */
[----:B--2---:R-:W2:Y:S01]  /*760e0*/  LDL.LU R13, [R1+0x2770] ;  /* 0x00277000010d7983 */ /* 0x004ea20000300800 */
[----:B------:R-:W-:-:S03]  /*760f0*/  IMAD.MOV.U32 R79, RZ, RZ, R14 ;  /* 0x000000ffff4f7224 */ /* 0x000fc600078e000e */
[----:B------:R1:W-:Y:S04]  /*76100*/  STL [R1+0x274c], R12 ;  /* 0x00274c0c01007387 */ /* 0x0003e80000100800 */
[----:B------:R-:W2:Y:S04]  /*76110*/  LDL.LU R14, [R1+0x276c] ;  /* 0x00276c00010e7983 */ /* 0x000ea80000300800 */
[----:B------:R1:W-:Y:S02]  /*76120*/  LDGSTS.E [R5+0x14000], desc[UR4][R78.64], P1 ;  /* 0x140000004e057fae */ /* 0x0003e40008921844 */
[----:B-1----:R-:W-:-:S02]  /*76130*/  IMAD.MOV.U32 R78, RZ, RZ, R6 ;  /* 0x000000ffff4e7224 */ /* 0x002fc400078e0006 */
[----:B------:R-:W-:Y:S02]  /*76140*/  IMAD.MOV.U32 R79, RZ, RZ, R12 ;  /* 0x000000ffff4f7224 */ /* 0x000fe400078e000c */
[----:B------:R-:W2:Y:S04]  /*76150*/  LDL.LU R12, [R1+0x2778] ;  /* 0x00277800010c7983 */ /* 0x000ea80000300800 */
[----:B------:R-:W2:Y:S04]  /*76160*/  LDL.LU R6, [R1+0x2780] ;  /* 0x0027800001067983 */ /* 0x000ea80000300800 */
[----:B------:R1:W-:Y:S01]  /*76170*/  LDGSTS.E [R5+0x18000], desc[UR4][R78.64], P1 ;  /* 0x180000004e057fae */ /* 0x0003e20008921844 */
[----:B------:R-:W-:-:S04]  /*76180*/  UISETP.GT.AND UP1, UPT, UR12, 0x29, UPT ;  /* 0x000000290c00788c */ /* 0x000fc8000bf24270 */
[----:B------:R-:W-:-:S04]  /*76190*/  USEL UR8, URZ, 0x4, !UP1 ;  /* 0x000000043f087887 */ /* 0x000fc8000c800000 */
[----:B------:R-:W-:Y:S01]  /*761a0*/  USEL UR8, UR8, URZ, !UP0 ;  /* 0x0000003f08087287 */ /* 0x000fe2000c000000 */
[----:B---3--:R-:W-:-:S05]  /*761b0*/  IADD3 R11, P0, R11, R2, RZ ;  /* 0x000000020b0b7210 */ /* 0x008fca0007f1e0ff */
[----:B------:R-:W-:Y:S01]  /*761c0*/  STL [R1+0x2758], R11 ;  /* 0x0027580b01007387 */ /* 0x000fe20000100800 */
[----:B-1----:R-:W-:Y:S02]  /*761d0*/  IMAD.MOV.U32 R78, RZ, RZ, R11 ;  /* 0x000000ffff4e7224 */ /* 0x002fe400078e000b */
[----:B----4-:R-:W-:-:S04]  /*761e0*/  IMAD.X R15, R15, 0x1, R0, P0 ;  /* 0x000000010f0f7824 */ /* 0x010fc800000e0600 */
[----:B------:R-:W-:Y:S01]  /*761f0*/  IMAD.MOV.U32 R79, RZ, RZ, R15 ;  /* 0x000000ffff4f7224 */ /* 0x000fe200078e000f */
[----:B------:R1:W-:Y:S04]  /*76200*/  STL [R1+0x2754], R15 ;  /* 0x0027540f01007387 */ /* 0x0003e80000100800 */
[----:B------:R3:W-:Y:S04]  /*76210*/  LDGSTS.E [R5+0x1c000], desc[UR4][R78.64], P1 ;  /* 0x1c0000004e057fae */ /* 0x0007e80008921844 */
[----:B-1----:R-:W4:Y:S04]  /*76220*/  LDL.LU R15, [R1+0x2774] ;  /* 0x00277400010f7983 */ /* 0x002f280000300800 */
[----:B------:R-:W4:Y:S01]  /*76230*/  LDL.LU R11, [R1+0x277c] ;  /* 0x00277c00010b7983 */ /* 0x000f220000300800 */
[----:B------:R-:W-:-:S02]  /*76240*/  ISETP.NE.U32.AND P0, PT, RZ, UR8, PT ;  /* 0x00000008ff007c0c */ /* 0x000fc4000bf05070 */
[----:B------:R-:W-:-:S05]  /*76250*/  IADD3 R10, P1, R10, R2, RZ ;  /* 0x000000020a0a7210 */ /* 0x000fca0007f3e0ff */
[----:B------:R-:W-:Y:S01]  /*76260*/  IMAD.X R77, R77, 0x1, R0, P1 ;  /* 0x000000014d4d7824 */ /* 0x000fe200008e0600 */
[----:B------:R-:W-:Y:S01]  /*76270*/  IADD3 R9, P2, R9, R2, RZ ;  /* 0x0000000209097210 */ /* 0x000fe20007f5e0ff */
[----:B------:R-:W-:Y:S03]  /*76280*/  STL [R1+0x2760], R10 ;  /* 0x0027600a01007387 */ /* 0x000fe60000100800 */
[----:B------:R-:W-:Y:S01]  /*76290*/  IADD3.X R76, R76, R0, RZ, P2, !PT ;  /* 0x000000004c4c7210 */ /* 0x000fe200017fe4ff */
        /* <DEDUP_REMOVED lines=28> */
[----:B------:R-:W-:-:S04]  /*76460*/  UISETP.GT.AND UP1, UPT, UR12, 0x2a, UPT ;  /* 0x0000002a0c00788c */ /* 0x000fc8000bf24270 */
[----:B------:R-:W-:-:S04]  /*76470*/  USEL UR8, URZ, 0x4, !UP1 ;  /* 0x000000043f087887 */ /* 0x000fc8000c800000 */
[----:B------:R-:W-:-:S06]  /*76480*/  USEL UR8, UR8, URZ, !UP0 ;  /* 0x0000003f08087287 */ /* 0x000fcc000c000000 */
[----:B------:R-:W-:Y:S01]  /*76490*/  ISETP.NE.U32.AND P1, PT, RZ, UR8, PT ;  /* 0x00000008ff007c0c */ /* 0x000fe2000bf25070 */
[--C-:B----4-:R-:W-:Y:S02]  /*764a0*/  IMAD.X R15, R15, 0x1, R0.reuse, P2 ;  /* 0x000000010f0f7824 */ /* 0x110fe400010e0600 */
        /* <DEDUP_REMOVED lines=12> */
[----:B----4-:R-:W4:Y:S04]  /*76570*/  LDL.LU R11, [R1+0x27b4] ;  /* 0x0027b400010b7983 */ /* 0x010f280000300800 */
[----:B------:R-:W4:Y:S01]  /*76580*/  LDL.LU R6, [R1+0x27b8] ;  /* 0x0027b80001067983 */ /* 0x000f220000300800 */
[-C--:B------:R-:W-:Y:S02]  /*76590*/  IADD3 R80, P0, R80, R2.reuse, RZ ;  /* 0x0000000250507210 */ /* 0x080fe40007f1e0ff */
[----:B------:R-:W-:Y:S01]  /*765a0*/  IADD3 R10, P2, R10, R2, RZ ;  /* 0x000000020a0a7210 */ /* 0x000fe20007f5e0ff */
[----:B------:R-:W-:Y:S02]  /*765b0*/  LDGSTS.E [R5+0x10008], desc[UR4][R82.64], P1 ;  /* 0x1000800052057fae */ /* 0x000fe40008921844 */
[----:B---3--:R-:W-:Y:S01]  /*765c0*/  IMAD.X R81, R81, 0x1, R0, P0 ;  /* 0x0000000151517824 */ /* 0x008fe200000e0600 */
[----:B------:R-:W-:Y:S01]  /*765d0*/  IADD3.X R76, R76, R0, RZ, P2, !PT ;  /* 0x000000004c4c7210 */ /* 0x000fe200017fe4ff */
        /* <DEDUP_REMOVED lines=21> */
[----:B------:R-:W-:-:S02]  /*76730*/  IADD3 R13, P1, R13, R2, RZ ;  /* 0x000000020d0d7210 */ /* 0x000fc40007f3e0ff */
[----:B------:R-:W-:Y:S01]  /*76740*/  IADD3 R78, P2, R78, R2, RZ ;  /* 0x000000024e4e7210 */ /* 0x000fe20007f5e0ff */
[----:B------:R-:W2:Y:S01]  /*76750*/  LDL.LU R9, [R1+0x23d0] ;  /* 0x0023d00001097983 */ /* 0x000ea20000300800 */
        /* <DEDUP_REMOVED lines=10> */
[----:B-1----:R-:W2:Y:S01]  /*76800*/  LDL.LU R15, [R1+0x23c4] ;  /* 0x0023c400010f7983 */ /* 0x002ea20000300800 */
[----:B------:R-:W-:-:S03]  /*76810*/  IMAD.X R77, R77, 0x1, R0, P1 ;  /* 0x000000014d4d7824 */ /* 0x000fc600008e0600 */
[----:B------:R1:W-:Y:S04]  /*76820*/  STL [R1+0x27a4], R79 ;  /* 0x0027a44f01007387 */ /* 0x0003e80000100800 */
[----:B------:R-:W2:Y:S04]  /*76830*/  LDL.LU R13, [R1+0x23cc] ;  /* 0x0023cc00010d7983 */ /* 0x000ea80000300800 */
[----:B------:R1:W-:Y:S01]  /*76840*/  LDGSTS.E [R5+0x1400c], desc[UR4][R78.64], P0 ;  /* 0x1400c0004e057fae */ /* 0x0003e20008121844 */
[----:B----4-:R-:W-:-:S03]  /*76850*/  IADD3 R6, P2, R6, R2, RZ ;  /* 0x0000000206067210 */ /* 0x010fc60007f5e0ff */
        /* <DEDUP_REMOVED lines=9> */
[----:B----4-:R-:W-:-:S02]  /*768f0*/  MOV R79, R11 ;  /* 0x0000000b004f7202 */ /* 0x010fc40000000f00 */
[----:B------:R-:W4:Y:S04]  /*76900*/  LDL.LU R11, [R1+0x23d8] ;  /* 0x0023d800010b7983 */ /* 0x000f280000300800 */
[----:B------:R-:W4:Y:S01]  /*76910*/  LDL.LU R12, [R1+0x23d4] ;  /* 0x0023d400010c7983 */ /* 0x000f220000300800 */
[----:B------:R-:W-:Y:S01]  /*76920*/  IMAD.MOV.U32 R78, RZ, RZ, R6 ;  /* 0x000000ffff4e7224 */ /* 0x000fe200078e0006 */
[----:B---3--:R-:W-:Y:S02]  /*76930*/  IADD3 R10, P1, R10, R2, RZ ;  /* 0x000000020a0a7210 */ /* 0x008fe40007f3e0ff */
[----:B------:R-:W3:Y:S04]  /*76940*/  LDL.LU R80, [R1+0x23e0] ;  /* 0x0023e00001507983 */ /* 0x000ee80000300800 */
[----:B------:R1:W-:Y:S02]  /*76950*/  LDGSTS.E [R5+0x1c00c], desc[UR4][R78.64], P0 ;  /* 0x1c00c0004e057fae */ /* 0x0003e40008121844 */
[C---:B-1----:R-:W-:Y:S01]  /*76960*/  IMAD.SHL.U32 R6, R77.reuse, 0x10, RZ ;  /* 0x000000104d067824 */ /* 0x042fe200078e00ff */
[----:B------:R-:W-:-:S04]  /*76970*/  LOP3.LUT R77, R77, 0x7f, RZ, 0xc0, !PT ;  /* 0x0000007f4d4d7812 */ /* 0x000fc800078ec0ff */
[----:B------:R-:W-:-:S05]  /*76980*/  LOP3.LUT R6, R6, 0x70, RZ, 0xc0, !PT ;  /* 0x0000007006067812 */ /* 0x000fca00078ec0ff */
[----:B------:R-:W-:Y:S01]  /*76990*/  IMAD R6, R77, 0x80, R6 ;  /* 0x000000804d067824 */ /* 0x000fe200078e0206 */
[----:B------:R-:W-:Y:S04]  /*769a0*/  STL [R1+0x23c0], R10 ;  /* 0x0023c00a01007387 */ /* 0x000fe80000100800 */
[----:B------:R-:W-:-:S05]  /*769b0*/  LOP3.LUT R6, R6, 0x30, RZ, 0x3c, !PT ;  /* 0x0000003006067812 */ /* 0x000fca00078e3cff */
[----:B------:R-:W-:Y:S02]  /*769c0*/  VIADD R5, R6, UR13 ;  /* 0x0000000d06057c36 */ /* 0x000fe40008000000 */
[----:B------:R-:W-:-:S05]  /*769d0*/  IMAD.X R76, R76, 0x1, R0, P1 ;  /* 0x000000014c4c7824 */ /* 0x000fca00008e0600 */
[----:B------:R1:W-:Y:S01]  /*769e0*/  STL [R1+0x23bc], R76 ;  /* 0x0023bc4c01007387 */ /* 0x0003e20000100800 */
[----:B------:R-:W-:-:S03]  /*769f0*/  IMAD.MOV.U32 R77, RZ, RZ, R76 ;  /* 0x000000ffff4d7224 */ /* 0x000fc600078e004c */
[----:B------:R-:W3:Y:S04]  /*76a00*/  LDL.LU R6, [R1+0x23e8] ;  /* 0x0023e80001067983 */ /* 0x000ee80000300800 */
[----:B------:R-:W3:Y:S01]  /*76a10*/  LDL.LU R81, [R1+0x23dc] ;  /* 0x0023dc0001517983 */ /* 0x000ee20000300800 */
[----:B-1----:R-:W-:-:S03]  /*76a20*/  IMAD.MOV.U32 R76, RZ, RZ, R10 ;  /* 0x000000ffff4c7224 */ /* 0x002fc600078e000a */
[----:B------:R-:W3:Y:S01]  /*76a30*/  LDL.LU R10, [R1+0x23e4] ;  /* 0x0023e400010a7983 */ /* 0x000ee20000300800 */
[----:B------:R-:W-:-:S04]  /*76a40*/  UISETP.GT.AND UP1, UPT, UR12, 0xc, UPT ;  /* 0x0000000c0c00788c */ /* 0x000fc8000bf24270 */
[----:B------:R-:W-:-:S04]  /*76a50*/  USEL UR8, URZ, 0x4, !UP1 ;  /* 0x000000043f087887 */ /* 0x000fc8000c800000 */
[----:B------:R-:W-:Y:S01]  /*76a60*/  USEL UR8, UR8, URZ, !UP0 ;  /* 0x0000003f08087287 */ /* 0x000fe2000c000000 */
[-C--:B--2---:R-:W-:Y:S02]  /*76a70*/  IADD3 R14, P1, R14, R2.reuse, RZ ;  /* 0x000000020e0e7210 */ /* 0x084fe40007f3e0ff */
[----:B------:R-:W-:-:S03]  /*76a80*/  IADD3 R9, P2, R9, R2, RZ ;  /* 0x0000000209097210 */ /* 0x000fc60007f5e0ff */
        /* <DEDUP_REMOVED lines=8> */
[----:B------:R-:W-:-:S03]  /*76b10*/  IMAD.X R13, R13, 0x1, R0, P2 ;  /* 0x000000010d0d7824 */ /* 0x000fc600010e0600 */
[----:B------:R2:W-:Y:S04]  /*76b20*/  STL [R1+0x23d0], R9 ;  /* 0x0023d00901007387 */ /* 0x0005e80000100800 */
[----:B------:R4:W-:Y:S04]  /*76b30*/  STL [R1+0x23cc], R13 ;  /* 0x0023cc0d01007387 */ /* 0x0009e80000100800 */
[----:B------:R-:W3:Y:S04]  /*76b40*/  LDL.LU R78, [R1+0x23f0] ;  /* 0x0023f000014e7983 */ /* 0x000ee80000300800 */
[----:B------:R1:W-:Y:S04]  /*76b50*/  LDGSTS.E [R5+0x4000], desc[UR4][R14.64], P0 ;  /* 0x040000000e057fae */ /* 0x0003e80008121844 */
[----:B------:R-:W3:Y:S04]  /*76b60*/  LDL.LU R79, [R1+0x23ec] ;  /* 0x0023ec00014f7983 */ /* 0x000ee80000300800 */
[----:B------:R-:W3:Y:S01]  /*76b70*/  LDL.LU R76, [R1+0x23f4] ;  /* 0x0023f400014c7983 */ /* 0x000ee20000300800 */
[----:B-1----:R-:W-:-:S03]  /*76b80*/  IMAD.MOV.U32 R14, RZ, RZ, R9 ;  /* 0x000000ffff0e7224 */ /* 0x002fc600078e0009 */
[----:B--2---:R-:W2:Y:S01]  /*76b90*/  LDL.LU R9, [R1+0x23f8] ;  /* 0x0023f80001097983 */ /* 0x004ea20000300800 */
[----:B------:R-:W-:-:S03]  /*76ba0*/  IMAD.MOV.U32 R15, RZ, RZ, R13 ;  /* 0x000000ffff0f7224 */ /* 0x000fc600078e000d */
[----:B------:R-:W2:Y:S04]  /*76bb0*/  LDL.LU R77, [R1+0x23fc] ;  /* 0x0023fc00014d7983 */ /* 0x000ea80000300800 */
[----:B------:R-:W-:Y:S01]  /*76bc0*/  LDGSTS.E [R5+0x8000], desc[UR4][R14.64], P0 ;  /* 0x080000000e057fae */ /* 0x000fe20008121844 */
[----:B----4-:R-:W-:-:S05]  /*76bd0*/  IADD3 R11, P1, R11, R2, RZ ;  /* 0x000000020b0b7210 */ /* 0x010fca0007f3e0ff */
[----:B------:R-:W-:Y:S01]  /*76be0*/  IMAD.X R12, R12, 0x1, R0, P1 ;  /* 0x000000010c0c7824 */ /* 0x000fe200008e0600 */
[----:B------:R-:W4:Y:S03]  /*76bf0*/  LDL.LU R15, [R1+0x2400] ;  /* 0x00240000010f7983 */ /* 0x000f260000300800 */
[----:B------:R-:W-:Y:S01]  /*76c00*/  IMAD.MOV.U32 R13, RZ, RZ, R12 ;  /* 0x000000ffff0d7224 */ /* 0x000fe200078e000c */
[----:B------:R-:W-:Y:S04]  /*76c10*/  STL [R1+0x23d8], R11 ;  /* 0x0023d80b01007387 */ /* 0x000fe80000100800 */
[----:B------:R1:W-:Y:S04]  /*76c20*/  STL [R1+0x23d4], R12 ;  /* 0x0023d40c01007387 */ /* 0x0003e80000100800 */
[----:B------:R-:W4:Y:S01]  /*76c30*/  LDL.LU R14, [R1+0x2404] ;  /* 0x00240400010e7983 */ /* 0x000f220000300800 */
[----:B-1----:R-:W-:-:S03]  /*76c40*/  IMAD.MOV.U32 R12, RZ, RZ, R11 ;  /* 0x000000ffff0c7224 */ /* 0x002fc600078e000b */
[----:B------:R-:W4:Y:S04]  /*76c50*/  LDL.LU R11, [R1+0x2408] ;  /* 0x00240800010b7983 */ /* 0x000f280000300800 */
[----:B------:R-:W-:Y:S04]  /*76c60*/  LDGSTS.E [R5+0xc000], desc[UR4][R12.64], P0 ;  /* 0x0c0000000c057fae */ /* 0x000fe80008121844 */
[----:B------:R-:W4:Y:S04]  /*76c70*/  LDL.LU R13, [R1+0x240c] ;  /* 0x00240c00010d7983 */ /* 0x000f280000300800 */
[----:B------:R-:W4:Y:S01]  /*76c80*/  LDL.LU R12, [R1+0x2410] ;  /* 0x00241000010c7983 */ /* 0x000f220000300800 */
[----:B------:R-:W-:-:S02]  /*76c90*/  ISETP.NE.U32.AND P0, PT, RZ, UR8, PT ;  /* 0x00000008ff007c0c */ /* 0x000fc4000bf05070 */
[----:B---3--:R-:W-:-:S05]  /*76ca0*/  IADD3 R80, P1, R80, R2, RZ ;  /* 0x0000000250507210 */ /* 0x008fca0007f3e0ff */
[----:B------:R-:W-:Y:S01]  /*76cb0*/  STL [R1+0x23e0], R80 ;  /* 0x0023e05001007387 */ /* 0x000fe20000100800 */
[----:B------:R-:W-:Y:S01]  /*76cc0*/  IADD3 R6, P2, R6, R2, RZ ;  /* 0x0000000206067210 */ /* 0x000fe20007f5e0ff */
[----:B------:R-:W-:-:S03]  /*76cd0*/  IMAD.X R81, R81, 0x1, R0, P1 ;  /* 0x0000000151517824 */ /* 0x000fc600008e0600 */
[----:B------:R-:W-:Y:S02]  /*76ce0*/  IADD3.X R10, R10, R0, RZ, P2, !PT ;  /* 0x000000000a0a7210 */ /* 0x000fe400017fe4ff */
[----:B------:R1:W-:Y:S04]  /*76cf0*/  STL [R1+0x23dc], R81 ;  /* 0x0023dc5101007387 */ /* 0x0003e80000100800 */
[----:B------:R-:W-:Y:S04]  /*76d00*/  STL [R1+0x23e8], R6 ;  /* 0x0023e80601007387 */ /* 0x000fe80000100800 */
[----:B------:R1:W-:Y:S04]  /*76d10*/  LDGSTS.E [R5+0x4], desc[UR4][R80.64], P0 ;  /* 0x0000400050057fae */ /* 0x0003e80008121844 */
[----:B------:R3:W-:Y:S01]  /*76d20*/  STL [R1+0x23e4], R10 ;  /* 0x0023e40a01007387 */ /* 0x0007e20000100800 */
[----:B-1----:R-:W-:-:S02]  /*76d30*/  IMAD.MOV.U32 R81, RZ, RZ, R10 ;  /* 0x000000ffff517224 */ /* 0x002fc400078e000a */
[----:B------:R-:W-:Y:S01]  /*76d40*/  IMAD.MOV.U32 R80, RZ, RZ, R6 ;  /* 0x000000ffff507224 */ /* 0x000fe200078e0006 */
[----:B---3--:R-:W3:Y:S04]  /*76d50*/  LDL.LU R10, [R1+0x2414] ;  /* 0x00241400010a7983 */ /* 0x008ee80000300800 */
[----:B------:R-:W3:Y:S01]  /*76d60*/  LDL.LU R6, [R1+0x2418] ;  /* 0x0024180001067983 */ /* 0x000ee20000300800 */
[----:B------:R-:W-:-:S03]  /*76d70*/  UISETP.GT.AND UP1, UPT, UR12, 0xe, UPT ;  /* 0x0000000e0c00788c */ /* 0x000fc6000bf24270 */
[----:B------:R-:W-:Y:S01]  /*76d80*/  LDGSTS.E [R5+0x4004], desc[UR4][R80.64], P0 ;  /* 0x0400400050057fae */ /* 0x000fe20008121844 */
[----:B------:R-:W-:-:S04]  /*76d90*/  USEL UR8, URZ, 0x4, !UP1 ;  /* 0x000000043f087887 */ /* 0x000fc8000c800000 */
[----:B------:R-:W-:Y:S01]  /*76da0*/  USEL UR8, UR8, URZ, !UP0 ;  /* 0x0000003f08087287 */ /* 0x000fe2000c000000 */
[----:B------:R-:W-:-:S05]  /*76db0*/  IADD3 R78, P1, R78, R2, RZ ;  /* 0x000000024e4e7210 */ /* 0x000fca0007f3e0ff */
[----:B------:R-:W-:Y:S01]  /*76dc0*/  IMAD.X R79, R79, 0x1, R0, P1 ;  /* 0x000000014f4f7824 */ /* 0x000fe200008e0600 */
[----:B------:R1:W-:Y:S01]  /*76dd0*/  STL [R1+0x23f0], R78 ;  /* 0x0023f04e01007387 */ /* 0x0003e20000100800 */
[----:B--2---:R-:W-:-:S03]  /*76de0*/  IADD3 R9, P2, R9, R2, RZ ;  /* 0x0000000209097210 */ /* 0x004fc60007f5e0ff */
[----:B------:R2:W-:Y:S02]  /*76df0*/  STL [R1+0x23ec], R79 ;  /* 0x0023ec4f01007387 */ /* 0x0005e40000100800 */
[----:B------:R-:W-:Y:S02]  /*76e00*/  IMAD.X R76, R76, 0x1, R0, P2 ;  /* 0x000000014c4c7824 */ /* 0x000fe400010e0600 */
[----:B------:R1:W-:Y:S01]  /*76e10*/  LDGSTS.E [R5+0x8004], desc[UR4][R78.64], P0 ;  /* 0x080040004e057fae */ /* 0x0003e20008121844 */
[----:B------:R-:W-:-:S03]  /*76e20*/  ISETP.NE.U32.AND P1, PT, RZ, UR8, PT ;  /* 0x00000008ff007c0c */ /* 0x000fc6000bf25070 */
[----:B------:R-:W-:Y:S01]  /*76e30*/  STL [R1+0x23f8], R9 ;  /* 0x0023f80901007387 */ /* 0x000fe20000100800 */
[----:B-1----:R-:W-:Y:S02]  /*76e40*/  IMAD.MOV.U32 R78, RZ, RZ, R9 ;  /* 0x000000ffff4e7224 */ /* 0x002fe400078e0009 */
[----:B--2---:R-:W-:Y:S01]  /*76e50*/  IMAD.MOV.U32 R79, RZ, RZ, R76 ;  /* 0x000000ffff4f7224 */ /* 0x004fe200078e004c */
[----:B----4-:R-:W-:Y:S01]  /*76e60*/  IADD3 R15, P3, R15, R2, RZ ;  /* 0x000000020f0f7210 */ /* 0x010fe20007f7e0ff */
[----:B------:R1:W-:Y:S04]  /*76e70*/  STL [R1+0x23f4], R76 ;  /* 0x0023f44c01007387 */ /* 0x0003e80000100800 */
[----:B------:R-:W-:Y:S01]  /*76e80*/  IMAD.X R77, R77, 0x1, R0, P3 ;  /* 0x000000014d4d7824 */ /* 0x000fe200018e0600 */
[----:B------:R2:W-:Y:S04]  /*76e90*/  LDGSTS.E [R5+0xc004], desc[UR4][R78.64], P0 ;  /* 0x0c0040004e057fae */ /* 0x0005e80008121844 */
[----:B------:R-:W-:Y:S04]  /*76ea0*/  STL [R1+0x2400], R15 ;  /* 0x0024000f01007387 */ /* 0x000fe80000100800 */
[----:B------:R4:W-:Y:S01]  /*76eb0*/  STL [R1+0x23fc], R77 ;  /* 0x0023fc4d01007387 */ /* 0x0009e20000100800 */
[----:B--2---:R-:W-:-:S03]  /*76ec0*/  IMAD.MOV.U32 R78, RZ, RZ, R15 ;  /* 0x000000ffff4e7224 */ /* 0x004fc600078e000f */
[----:B-1----:R-:W2:Y:S01]  /*76ed0*/  LDL.LU R76, [R1+0x2420] ;  /* 0x00242000014c7983 */ /* 0x002ea20000300800 */
[-C--:B------:R-:W-:Y:S01]  /*76ee0*/  IADD3 R11, P0, R11, R2.reuse, RZ ;  /* 0x000000020b0b7210 */ /* 0x080fe20007f1e0ff */
[----:B------:R-:W-:Y:S02]  /*76ef0*/  IMAD.MOV.U32 R79, RZ, RZ, R77 ;  /* 0x000000ffff4f7224 */ /* 0x000fe400078e004d */
[----:B------:R-:W2:Y:S02]  /*76f00*/  LDL.LU R9, [R1+0x2428] ;  /* 0x0024280001097983 */ /* 0x000ea40000300800 */
[----:B------:R-:W-:Y:S02]  /*76f10*/  IMAD.X R14, R14, 0x1, R0, P0 ;  /* 0x000000010e0e7824 */ /* 0x000fe400000e0600 */
[----:B----4-:R-:W4:Y:S04]  /*76f20*/  LDL.LU R77, [R1+0x241c] ;  /* 0x00241c00014d7983 */ /* 0x010f280000300800 */
[----:B------:R-:W4:Y:S04]  /*76f30*/  LDL.LU R15, [R1+0x2424] ;  /* 0x00242400010f7983 */ /* 0x000f280000300800 */
        /* <DEDUP_REMOVED lines=8> */
[----:B------:R-:W4:Y:S04]  /*76fc0*/  LDL.LU R11, [R1+0x2430] ;  /* 0x00243000010b7983 */ /* 0x000f280000300800 */
[----:B------:R1:W-:Y:S04]  /*76fd0*/  LDGSTS.E [R5+0x4008], desc[UR4][R78.64], P1 ;  /* 0x040080004e057fae */ /* 0x0003e80008921844 */
[----:B------:R3:W-:Y:S01]  /*76fe0*/  STL [R1+0x240c], R13 ;  /* 0x00240c0d01007387 */ /* 0x0007e20000100800 */
[----:B-1----:R-:W-:-:S03]  /*76ff0*/  IMAD.MOV.U32 R78, RZ, RZ, R12 ;  /* 0x000000ffff4e7224 */ /* 0x002fc600078e000c */
[----:B------:R-:W4:Y:S01]  /*77000*/  LDL.LU R12, [R1+0x242c] ;  /* 0x00242c00010c7983 */ /* 0x000f220000300800 */
[----:B------:R-:W-:-:S05]  /*77010*/  MOV R79, R13 ;  /* 0x0000000d004f7202 */ /* 0x000fca0000000f00 */
[----:B------:R-:W-:Y:S01]  /*77020*/  LDGSTS.E [R5+0x8008], desc[UR4][R78.64], P1 ;  /* 0x080080004e057fae */ /* 0x000fe20008921844 */
[----:B---3--:R-:W-:-:S05]  /*77030*/  IADD3 R6, P0, R6, R2, RZ ;  /* 0x0000000206067210 */ /* 0x008fca0007f1e0ff */
[----:B------:R-:W-:Y:S01]  /*77040*/  IMAD.X R10, R10, 0x1, R0, P0 ;  /* 0x000000010a0a7824 */ /* 0x000fe200000e0600 */
[----:B------:R-:W-:Y:S04]  /*77050*/  STL [R1+0x2418], R6 ;  /* 0x0024180601007387 */ /* 0x000fe80000100800 */
[----:B------:R1:W-:Y:S04]  /*77060*/  STL [R1+0x2414], R10 ;  /* 0x0024140a01007387 */ /* 0x0003e80000100800 */
[----:B------:R-:W3:Y:S04]  /*77070*/  LDL.LU R80, [R1+0x2438] ;  /* 0x0024380001507983 */ /* 0x000ee80000300800 */
[----:B------:R-:W3:Y:S04]  /*77080*/  LDL.LU R78, [R1+0x27c0] ;  /* 0x0027c000014e7983 */ /* 0x000ee80000300800 */
[----:B------:R-:W3:Y:S04]  /*77090*/  LDL.LU R81, [R1+0x2434] ;  /* 0x0024340001517983 */ /* 0x000ee80000300800 */
[----:B------:R-:W3:Y:S04]  /*770a0*/  LDL.LU R79, [R1+0x27bc] ;  /* 0x0027bc00014f7983 */ /* 0x000ee80000300800 */
[----:B------:R-:W3:Y:S04]  /*770b0*/  LDL.LU R14, [R1+0x27c4] ;  /* 0x0027c400010e7983 */ /* 0x000ee80000300800 */
[----:B------:R-:W3:Y:S01]  /*770c0*/  LDL.LU R13, [R1+0x27c8] ;  /* 0x0027c800010d7983 */ /* 0x000ee20000300800 */
[----:B------:R-:W-:-:S02]  /*770d0*/  IMAD.MOV.U32 R83, RZ, RZ, R10 ;  /* 0x000000ffff537224 */ /* 0x000fc400078e000a */
[----:B------:R-:W-:Y:S01]  /*770e0*/  IMAD.MOV.U32 R82, RZ, RZ, R6 ;  /* 0x000000ffff527224 */ /* 0x000fe200078e0006 */
[----:B-1----:R-:W3:Y:S04]  /*770f0*/  LDL.LU R10, [R1+0x27cc] ;  /* 0x0027cc00010a7983 */ /* 0x002ee80000300800 */
[----:B------:R-:W3:Y:S01]  /*77100*/  LDL.LU R6, [R1+0x27d0] ;  /* 0x0027d00001067983 */ /* 0x000ee20000300800 */
[----:B------:R-:W-:-:S03]  /*77110*/  UISETP.GT.AND UP1, UPT, UR12, 0xf, UPT ;  /* 0x0000000f0c00788c */ /* 0x000fc6000bf24270 */
[----:B------:R-:W-:Y:S01]  /*77120*/  LDGSTS.E [R5+0xc008], desc[UR4][R82.64], P1 ;  /* 0x0c00800052057fae */ /* 0x000fe20008921844 */
[----:B------:R-:W-:-:S04]  /*77130*/  USEL UR8, URZ, 0x4, !UP1 ;  /* 0x000000043f087887 */ /* 0x000fc8000c800000 */
[----:B------:R-:W-:-:S06]  /*77140*/  USEL UR8, UR8, URZ, !UP0 ;  /* 0x0000003f08087287 */ /* 0x000fcc000c000000 */
[----:B------:R-:W-:Y:S01]  /*77150*/  ISETP.NE.U32.AND P0, PT, RZ, UR8, PT ;  /* 0x00000008ff007c0c */ /* 0x000fe2000bf05070 */
[----:B------:R-:W-:-:S04]  /*77160*/  UISETP.GT.AND UP1, UPT, UR12, 0x2c, UPT ;  /* 0x0000002c0c00788c */ /* 0x000fc8000bf24270 */
[----:B------:R-:W-:-:S04]  /*77170*/  USEL UR8, URZ, 0x4, !UP1 ;  /* 0x000000043f087887 */ /* 0x000fc8000c800000 */
[----:B------:R-:W-:Y:S01]  /*77180*/  USEL UR8, UR8, URZ, !UP0 ;  /* 0x0000003f08087287 */ /* 0x000fe2000c000000 */
[-C--:B--2---:R-:W-:Y:S02]  /*77190*/  IADD3 R76, P1, R76, R2.reuse, RZ ;  /* 0x000000024c4c7210 */ /* 0x084fe40007f3e0ff */
[----:B------:R-:W-:-:S03]  /*771a0*/  IADD3 R9, P2, R9, R2, RZ ;  /* 0x0000000209097210 */ /* 0x000fc60007f5e0ff */
[--C-:B----4-:R-:W-:Y:S01]  /*771b0*/  IMAD.X R77, R77, 0x1, R0.reuse, P1 ;  /* 0x000000014d4d7824 */ /* 0x110fe200008e0600 */
        /* <DEDUP_REMOVED lines=10> */
[----:B------:R-:W-:Y:S04]  /*77260*/  STL [R1+0x2430], R11 ;  /* 0x0024300b01007387 */ /* 0x000fe80000100800 */
[----:B------:R1:W-:Y:S01]  /*77270*/  LDGSTS.E [R5+0x400c], desc[UR4][R76.64], P0 ;  /* 0x0400c0004c057fae */ /* 0x0003e20008121844 */
[----:B------:R-:W-:-:S05]  /*77280*/  IMAD.X R12, R12, 0x1, R0, P1 ;  /* 0x000000010c0c7824 */ /* 0x000fca00008e0600 */
        /* <DEDUP_REMOVED lines=10> */
[----:B---3--:R-:W-:-:S02]  /*77330*/  IADD3 R80, P2, R80, R2, RZ ;  /* 0x0000000250507210 */ /* 0x008fc40007f5e0ff */
[----:B------:R-:W-:-:S03]  /*77340*/  IADD3 R78, P3, R78, R2, RZ ;  /* 0x000000024e4e7210 */ /* 0x000fc60007f7e0ff */
        /* <DEDUP_REMOVED lines=15> */
[----:B-1----:R-:W-:-:S03]  /*77440*/  MOV R78, R13 ;  /* 0x0000000d004e7202 */ /* 0x002fc60000000f00 */
[----:B---3--:R-:W3:Y:S01]  /*77450*/  LDL.LU R13, [R1+0x27f0] ;  /* 0x0027f000010d7983 */ /* 0x008ee20000300800 */
[----:B------:R-:W-:-:S03]  /*77460*/  IMAD.MOV.U32 R79, RZ, RZ, R14 ;  /* 0x000000ffff4f7224 */ /* 0x000fc600078e000e */
[----:B------:R1:W-:Y:S04]  /*77470*/  STL [R1+0x27cc], R10 ;  /* 0x0027cc0a01007387 */ /* 0x0003e80000100800 */
[----:B------:R-:W3:Y:S04]  /*77480*/  LDL.LU R14, [R1+0x27ec] ;  /* 0x0027ec00010e7983 */ /* 0x000ee80000300800 */
[----:B------:R1:W-:Y:S02]  /*77490*/  LDGSTS.E [R5+0x14000], desc[UR4][R78.64], P1 ;  /* 0x140000004e057fae */ /* 0x0003e40008921844 */
[----:B-1----:R-:W-:-:S02]  /*774a0*/  IMAD.MOV.U32 R78, RZ, RZ, R6 ;  /* 0x000000ffff4e7224 */ /* 0x002fc400078e0006 */
[----:B------:R-:W-:Y:S02]  /*774b0*/  IMAD.MOV.U32 R79, RZ, RZ, R10 ;  /* 0x000000ffff4f7224 */ /* 0x000fe400078e000a */
[----:B------:R-:W3:Y:S04]  /*774c0*/  LDL.LU R10, [R1+0x27f8] ;  /* 0x0027f800010a7983 */ /* 0x000ee80000300800 */
[----:B------:R-:W3:Y:S04]  /*774d0*/  LDL.LU R6, [R1+0x2800] ;  /* 0x0028000001067983 */ /* 0x000ee80000300800 */
[----:B------:R1:W-:Y:S01]  /*774e0*/  LDGSTS.E [R5+0x18000], desc[UR4][R78.64], P1 ;  /* 0x180000004e057fae */ /* 0x0003e20008921844 */
[----:B------:R-:W-:-:S04]  /*774f0*/  UISETP.GT.AND UP1, UPT, UR12, 0x2d, UPT ;  /* 0x0000002d0c00788c */ /* 0x000fc8000bf24270 */
[----:B------:R-:W-:-:S04]  /*77500*/  USEL UR8, URZ, 0x4, !UP1 ;  /* 0x000000043f087887 */ /* 0x000fc8000c800000 */
[----:B------:R-:W-:Y:S01]  /*77510*/  USEL UR8, UR8, URZ, !UP0 ;  /* 0x0000003f08087287 */ /* 0x000fe2000c000000 */
[----:B--2---:R-:W-:-:S05]  /*77520*/  IADD3 R9, P0, R9, R2, RZ ;  /* 0x0000000209097210 */ /* 0x004fca0007f1e0ff */
        /* <DEDUP_REMOVED lines=10> */
[--C-:B------:R-:W-:Y:S01]  /*775d0*/  IMAD.X R77, R77, 0x1, R0.reuse, P1 ;  /* 0x000000014d4d7824 */ /* 0x100fe200008e0600 */
[----:B------:R-:W-:Y:S01]  /*775e0*/  IADD3 R11, P2, R11, R2, RZ ;  /* 0x000000020b0b7210 */ /* 0x000fe20007f5e0ff */
[----:B------:R-:W-:Y:S04]  /*775f0*/  STL [R1+0x27e0], R12 ;  /* 0x0027e00c01007387 */ /* 0x000fe80000100800 */
[----:B------:R-:W-:Y:S01]  /*77600*/  IMAD.X R76, R76, 0x1, R0, P2 ;  /* 0x000000014c4c7824 */ /* 0x000fe200010e0600 */
[----:B------:R1:W-:Y:S01]  /*77610*/  STL [R1+0x27dc], R77 ;  /* 0x0027dc4d01007387 */ /* 0x0003e20000100800 */
[----:B--2---:R-:W-:Y:S02]  /*77620*/  IMAD.MOV.U32 R79, RZ, RZ, R77 ;  /* 0x000000ffff4f7224 */ /* 0x004fe400078e004d */
[----:B------:R-:W-:Y:S01]  /*77630*/  IMAD.MOV.U32 R78, RZ, RZ, R12 ;  /* 0x000000ffff4e7224 */ /* 0x000fe200078e000c */
        /* <DEDUP_REMOVED lines=11> */
[----:B---3--:R-:W-:-:S05]  /*776f0*/  IADD3 R13, P1, R13, R2, RZ ;  /* 0x000000020d0d7210 */ /* 0x008fca0007f3e0ff */
[----:B------:R-:W-:Y:S01]  /*77700*/  IMAD.X R14, R14, 0x1, R0, P1 ;  /* 0x000000010e0e7824 */ /* 0x000fe200008e0600 */
[----:B------:R-:W-:Y:S04]  /*77710*/  STL [R1+0x27f0], R13 ;  /* 0x0027f00d01007387 */ /* 0x000fe80000100800 */
[----:B------:R3:W-:Y:S01]  /*77720*/  STL [R1+0x27ec], R14 ;  /* 0x0027ec0e01007387 */ /* 0x0007e20000100800 */
[----:B-1----:R-:W-:-:S03]  /*77730*/  MOV R79, R14 ;  /* 0x0000000e004f7202 */ /* 0x002fc60000000f00 */
[----:B---3--:R-:W3:Y:S01]  /*77740*/  LDL.LU R14, [R1+0x2814] ;  /* 0x00281400010e7983 */ /* 0x008ee20000300800 */
[----:B------:R-:W-:-:S03]  /*77750*/  IMAD.MOV.U32 R78, RZ, RZ, R13 ;  /* 0x000000ffff4e7224 */ /* 0x000fc600078e000d */
[----:B------:R-:W3:Y:S01]  /*77760*/  LDL.LU R13, [R1+0x2820] ;  /* 0x00282000010d7983 */ /* 0x000ee20000300800 */
[----:B------:R-:W-:-:S03]  /*77770*/  IADD3 R10, P2, R10, R2, RZ ;  /* 0x000000020a0a7210 */ /* 0x000fc60007f5e0ff */
[----:B------:R-:W-:Y:S01]  /*77780*/  LDGSTS.E [R5+0x18004], desc[UR4][R78.64], P0 ;  /* 0x180040004e057fae */ /* 0x000fe20008121844 */
[----:B------:R-:W-:Y:S01]  /*77790*/  IADD3 R6, P3, R6, R2, RZ ;  /* 0x0000000206067210 */ /* 0x000fe20007f7e0ff */
[----:B------:R-:W-:Y:S02]  /*777a0*/  IMAD.MOV.U32 R82, RZ, RZ, R10 ;  /* 0x000000ffff527224 */ /* 0x000fe400078e000a */
[----:B------:R-:W3:Y:S04]  /*777b0*/  LDL.LU R78, [R1+0x2828] ;  /* 0x00282800014e7983 */ /* 0x000ee80000300800 */
        /* <DEDUP_REMOVED lines=11> */
[----:B-1----:R-:W3:Y:S04]  /*77870*/  LDL.LU R15, [R1+0x281c] ;  /* 0x00281c00010f7983 */ /* 0x002ee80000300800 */
[----:B------:R-:W3:Y:S04]  /*77880*/  LDL.LU R79, [R1+0x2824] ;  /* 0x00282400014f7983 */ /* 0x000ee80000300800 */
[----:B------:R-:W3:Y:S04]  /*77890*/  LDL.LU R77, [R1+0x282c] ;  /* 0x00282c00014d7983 */ /* 0x000ee80000300800 */
[----:B------:R-:W3:Y:S04]  /*778a0*/  LDL.LU R10, [R1+0x2830] ;  /* 0x00283000010a7983 */ /* 0x000ee80000300800 */
        /* <DEDUP_REMOVED lines=8> */
[----:B--2---:R-:W-:-:S02]  /*77930*/  IMAD.X R81, R81, 0x1, R0, P0 ;  /* 0x0000000151517824 */ /* 0x004fc400000e0600 */
        /* <DEDUP_REMOVED lines=8> */
[----:B--2---:R-:W2:Y:S01]  /*779c0*/  LDL.LU R12, [R1+0x2440] ;  /* 0x00244000010c7983 */ /* 0x004ea20000300800 */
[----:B------:R-:W-:-:S03]  /*779d0*/  IMAD.MOV.U32 R81, RZ, RZ, R76 ;  /* 0x000000ffff517224 */ /* 0x000fc600078e004c */
[----:B------:R-:W-:Y:S01]  /*779e0*/  STL [R1+0x2818], R11 ;  /* 0x0028180b01007387 */ /* 0x000fe20000100800 */
[----:B------:R-:W-:-:S03]  /*779f0*/  UISETP.GT.AND UP1, UPT, UR12, 0x2f, UPT ;  /* 0x0000002f0c00788c */ /* 0x000fc6000bf24270 */
[----:B------:R1:W-:Y:S01]  /*77a00*/  LDGSTS.E [R5+0x18008], desc[UR4][R80.64], P1 ;  /* 0x1800800050057fae */ /* 0x0003e20008921844 */
[----:B---3--:R-:W-:-:S05]  /*77a10*/  IMAD.X R14, R14, 0x1, R0, P0 ;  /* 0x000000010e0e7824 */ /* 0x008fca00000e0600 */
[----:B------:R3:W-:Y:S04]  /*77a20*/  STL [R1+0x2814], R14 ;  /* 0x0028140e01007387 */ /* 0x0007e80000100800 */
[----:B------:R-:W2:Y:S01]  /*77a30*/  LDL.LU R76, [R1+0x243c] ;  /* 0x00243c00014c7983 */ /* 0x000ea20000300800 */
[----:B-1----:R-:W-:Y:S01]  /*77a40*/  IMAD.MOV.U32 R80, RZ, RZ, R11 ;  /* 0x000000ffff507224 */ /* 0x002fe200078e000b */
[----:B------:R-:W-:Y:S01]  /*77a50*/  USEL UR8, URZ, 0x4, !UP1 ;  /* 0x000000043f087887 */ /* 0x000fe2000c800000 */
[----:B------:R-:W-:-:S03]  /*77a60*/  IMAD.MOV.U32 R81, RZ, RZ, R14 ;  /* 0x000000ffff517224 */ /* 0x000fc600078e000e */
[----:B------:R-:W-:Y:S01]  /*77a70*/  USEL UR8, UR8, URZ, !UP0 ;  /* 0x0000003f08087287 */ /* 0x000fe2000c000000 */
[----:B---3--:R-:W3:Y:S04]  /*77a80*/  LDL.LU R14, [R1+0x2448] ;  /* 0x00244800010e7983 */ /* 0x008ee80000300800 */
[----:B------:R1:W-:Y:S01]  /*77a90*/  LDGSTS.E [R5+0x1c008], desc[UR4][R80.64], P1 ;  /* 0x1c00800050057fae */ /* 0x0003e20008921844 */
[-C--:B------:R-:W-:Y:S02]  /*77aa0*/  IADD3 R13, P1, R13, R2.reuse, RZ ;  /* 0x000000020d0d7210 */ /* 0x080fe40007f3e0ff */
[----:B------:R-:W-:Y:S01]  /*77ab0*/  IADD3 R78, P2, R78, R2, RZ ;  /* 0x000000024e4e7210 */ /* 0x000fe20007f5e0ff */
[----:B------:R-:W3:Y:S01]  /*77ac0*/  LDL.LU R11, [R1+0x2450] ;  /* 0x00245000010b7983 */ /* 0x000ee20000300800 */
[----:B------:R-:W-:-:S03]  /*77ad0*/  ISETP.NE.U32.AND P0, PT, RZ, UR8, PT ;  /* 0x00000008ff007c0c */ /* 0x000fc6000bf05070 */
[----:B------:R-:W-:Y:S01]  /*77ae0*/  STL [R1+0x2820], R13 ;  /* 0x0028200d01007387 */ /* 0x000fe20000100800 */
[----:B-1----:R-:W-:Y:S02]  /*77af0*/  IMAD.MOV.U32 R80, RZ, RZ, R13 ;  /* 0x000000ffff507224 */ /* 0x002fe400078e000d */
[----:B------:R-:W-:Y:S01]  /*77b00*/  IMAD.X R15, R15, 0x1, R0, P1 ;  /* 0x000000010f0f7824 */ /* 0x000fe200008e0600 */
[----:B------:R-:W-:-:S04]  /*77b10*/  IADD3.X R79, R79, R0, RZ, P2, !PT ;  /* 0x000000004f4f7210 */ /* 0x000fc800017fe4ff */
[----:B------:R1:W-:Y:S01]  /*77b20*/  STL [R1+0x281c], R15 ;  /* 0x00281c0f01007387 */ /* 0x0003e20000100800 */
[----:B------:R-:W-:-:S03]  /*77b30*/  IMAD.MOV.U32 R81, RZ, RZ, R15 ;  /* 0x000000ffff517224 */ /* 0x000fc600078e000f */
[----:B------:R4:W-:Y:S01]  /*77b40*/  STL [R1+0x2828], R78 ;  /* 0x0028284e01007387 */ /* 0x0009e20000100800 */
[----:B------:R-:W-:-:S03]  /*77b50*/  IADD3 R10, P1, R10, R2, RZ ;  /* 0x000000020a0a7210 */ /* 0x000fc60007f3e0ff */
[----:B------:R-:W-:Y:S04]  /*77b60*/  LDGSTS.E [R5+0x1000c], desc[UR4][R80.64], P0 ;  /* 0x1000c00050057fae */ /* 0x000fe80008121844 */
[----:B-1----:R-:W3:Y:S01]  /*77b70*/  LDL.LU R15, [R1+0x2444] ;  /* 0x00244400010f7983 */ /* 0x002ee20000300800 */
[----:B------:R-:W-:-:S03]  /*77b80*/  IMAD.X R77, R77, 0x1, R0, P1 ;  /* 0x000000014d4d7824 */ /* 0x000fc600008e0600 */
[----:B------:R1:W-:Y:S04]  /*77b90*/  STL [R1+0x2824], R79 ;  /* 0x0028244f01007387 */ /* 0x0003e80000100800 */
[----:B------:R-:W3:Y:S04]  /*77ba0*/  LDL.LU R13, [R1+0x244c] ;  /* 0x00244c00010d7983 */ /* 0x000ee80000300800 */
        /* <DEDUP_REMOVED lines=8> */
[----:B------:R4:W-:Y:S01]  /*77c30*/  LDGSTS.E [R5+0x1800c], desc[UR4][R78.64], P0 ;  /* 0x1800c0004e057fae */ /* 0x0009e20008121844 */
[----:B-1----:R-:W1:Y:S03]  /*77c40*/  S2R R77, SR_TID.X ;  /* 0x00000000004d7919 */ /* 0x002e660000002100 */
[----:B------:R4:W-:Y:S02]  /*77c50*/  STL [R1+0x2834], R9 ;  /* 0x0028340901007387 */ /* 0x0009e40000100800 */
[----:B----4-:R-:W-:-:S02]  /*77c60*/  IMAD.MOV.U32 R79, RZ, RZ, R9 ;  /* 0x000000ffff4f7224 */ /* 0x010fc400078e0009 */
[----:B------:R-:W4:Y:S04]  /*77c70*/  LDL.LU R9, [R1+0x2458] ;  /* 0x0024580001097983 */ /* 0x000f280000300800 */
[----:B------:R-:W4:Y:S01]  /*77c80*/  LDL.LU R10, [R1+0x2454] ;  /* 0x00245400010a7983 */ /* 0x000f220000300800 */
[----:B------:R-:W-:Y:S01]  /*77c90*/  IMAD.MOV.U32 R78, RZ, RZ, R6 ;  /* 0x000000ffff4e7224 */ /* 0x000fe200078e0006 */
[----:B--2---:R-:W-:Y:S02]  /*77ca0*/  IADD3 R12, P1, R12, R2, RZ ;  /* 0x000000020c0c7210 */ /* 0x004fe40007f3e0ff */
[----:B------:R-:W2:Y:S04]  /*77cb0*/  LDL.LU R80, [R1+0x2460] ;  /* 0x0024600001507983 */ /* 0x000ea80000300800 */
        /* <DEDUP_REMOVED lines=18> */
[-C--:B---3--:R-:W-:Y:S02]  /*77de0*/  IADD3 R14, P1, R14, R2.reuse, RZ ;  /* 0x000000020e0e7210 */ /* 0x088fe40007f3e0ff */
[----:B------:R-:W-:-:S03]  /*77df0*/  IADD3 R11, P2, R11, R2, RZ ;  /* 0x000000020b0b7210 */ /* 0x000fc60007f5e0ff */
[----:B------:R-:W-:Y:S01]  /*77e00*/  ISETP.NE.U32.AND P0, PT, RZ, UR8, PT ;  /* 0x00000008ff007c0c */ /* 0x000fe2000bf05070 */
[----:B------:R1:W-:-:S12]  /*77e10*/  STL [R1+0x2448], R14 ;  /* 0x0024480e01007387 */ /* 0x0003d80000100800 */
[----:B------:R-:W-:Y:S01]  /*77e20*/  LDGSTS.E [R5], desc[UR4][R76.64], P0 ;  /* 0x000000004c057fae */ /* 0x000fe20008121844 */
[----:B------:R-:W-:-:S04]  /*77e30*/  UISETP.GT.AND UP1, UPT, UR12, 0x11, UPT ;  /* 0x000000110c00788c */ /* 0x000fc8000bf24270 */
[----:B------:R-:W-:-:S04]  /*77e40*/  USEL UR8, URZ, 0x4, !UP1 ;  /* 0x000000043f087887 */ /* 0x000fc8000c800000 */
[----:B------:R-:W-:Y:S01]  /*77e50*/  USEL UR8, UR8, URZ, !UP0 ;  /* 0x0000003f08087287 */ /* 0x000fe2000c000000 */
[----:B------:R-:W-:-:S05]  /*77e60*/  IADD3.X R15, R15, R0, RZ, P1, !PT ;  /* 0x000000000f0f7210 */ /* 0x000fca0000ffe4ff */
[----:B------:R-:W-:Y:S01]  /*77e70*/  STL [R1+0x2444], R15 ;  /* 0x0024440f01007387 */ /* 0x000fe20000100800 */
[----:B------:R-:W-:-:S03]  /*77e80*/  IMAD.X R13, R13, 0x1, R0, P2 ;  /* 0x000000010d0d7824 */ /* 0x000fc600010e0600 */
[----:B------:R3:W-:Y:S04]  /*77e90*/  STL [R1+0x2450], R11 ;  /* 0x0024500b01007387 */ /* 0x0007e80000100800 */
[----:B------:R-:W-:Y:S04]  /*77ea0*/  STL [R1+0x244c], R13 ;  /* 0x00244c0d01007387 */ /* 0x000fe80000100800 */
[----:B------:R-:W2:Y:S04]  /*77eb0*/  LDL.LU R78, [R1+0x2470] ;  /* 0x00247000014e7983 */ /* 0x000ea80000300800 */
[----:B------:R1:W-:Y:S04]  /*77ec0*/  LDGSTS.E [R5+0x4000], desc[UR4][R14.64], P0 ;  /* 0x040000000e057fae */ /* 0x0003e80008121844 */
[----:B------:R-:W2:Y:S04]  /*77ed0*/  LDL.LU R79, [R1+0x246c] ;  /* 0x00246c00014f7983 */ /* 0x000ea80000300800 */
[----:B------:R-:W2:Y:S01]  /*77ee0*/  LDL.LU R76, [R1+0x2474] ;  /* 0x00247400014c7983 */ /* 0x000ea20000300800 */
[----:B-1----:R-:W-:-:S03]  /*77ef0*/  IMAD.MOV.U32 R14, RZ, RZ, R11 ;  /* 0x000000ffff0e7224 */ /* 0x002fc600078e000b */
[----:B---3--:R-:W3:Y:S01]  /*77f00*/  LDL.LU R11, [R1+0x2478] ;  /* 0x00247800010b7983 */ /* 0x008ee20000300800 */
[----:B------:R-:W-:-:S03]  /*77f10*/  IMAD.MOV.U32 R15, RZ, RZ, R13 ;  /* 0x000000ffff0f7224 */ /* 0x000fc600078e000d */
[----:B------:R-:W3:Y:S04]  /*77f20*/  LDL.LU R77, [R1+0x247c] ;  /* 0x00247c00014d7983 */ /* 0x000ee80000300800 */
[----:B------:R-:W-:Y:S01]  /*77f30*/  LDGSTS.E [R5+0x8000], desc[UR4][R14.64], P0 ;  /* 0x080000000e057fae */ /* 0x000fe20008121844 */
[----:B----4-:R-:W-:-:S03]  /*77f40*/  IADD3 R9, P1, R9, R2, RZ ;  /* 0x0000000209097210 */ /* 0x010fc60007f3e0ff */
[----:B------:R-:W4:Y:S02]  /*77f50*/  LDL.LU R15, [R1+0x2480] ;  /* 0x00248000010f7983 */ /* 0x000f240000300800 */
[----:B------:R-:W-:Y:S02]  /*77f60*/  IMAD.X R10, R10, 0x1, R0, P1 ;  /* 0x000000010a0a7824 */ /* 0x000fe400008e0600 */
[----:B------:R1:W-:Y:S01]  /*77f70*/  STL [R1+0x2458], R9 ;  /* 0x0024580901007387 */ /* 0x0003e20000100800 */
[----:B------:R-:W-:-:S03]  /*77f80*/  IMAD.MOV.U32 R82, RZ, RZ, R9 ;  /* 0x000000ffff527224 */ /* 0x000fc600078e0009 */
[----:B------:R2:W-:Y:S04]  /*77f90*/  STL [R1+0x2454], R10 ;  /* 0x0024540a01007387 */ /* 0x0005e80000100800 */
[----:B------:R-:W4:Y:S04]  /*77fa0*/  LDL.LU R14, [R1+0x2484] ;  /* 0x00248400010e7983 */ /* 0x000f280000300800 */
[----:B-1----:R-:W4:Y:S01]  /*77fb0*/  LDL.LU R9, [R1+0x2488] ;  /* 0x0024880001097983 */ /* 0x002f220000300800 */
[----:B------:R-:W-:-:S03]  /*77fc0*/  IMAD.MOV.U32 R83, RZ, RZ, R10 ;  /* 0x000000ffff537224 */ /* 0x000fc600078e000a */
[----:B------:R-:W4:Y:S04]  /*77fd0*/  LDL.LU R13, [R1+0x248c] ;  /* 0x00248c00010d7983 */ /* 0x000f280000300800 */
[----:B--2---:R-:W2:Y:S01]  /*77fe0*/  LDL.LU R10, [R1+0x2490] ;  /* 0x00249000010a7983 */ /* 0x004ea20000300800 */
[----:B------:R-:W-:-:S03]  /*77ff0*/  IADD3 R80, P1, R80, R2, RZ ;  /* 0x0000000250507210 */ /* 0x000fc60007f3e0ff */
[----:B------:R-:W-:Y:S01]  /*78000*/  LDGSTS.E [R5+0xc000], desc[UR4][R82.64], P0 ;  /* 0x0c00000052057fae */ /* 0x000fe20008121844 */
[----:B------:R-:W-:-:S03]  /*78010*/  ISETP.NE.U32.AND P0, PT, RZ, UR8, PT ;  /* 0x00000008ff007c0c */ /* 0x000fc6000bf05070 */
[----:B------:R-:W-:Y:S01]  /*78020*/  STL [R1+0x2460], R80 ;  /* 0x0024605001007387 */ /* 0x000fe20000100800 */
[----:B------:R-:W-:Y:S01]  /*78030*/  IADD3 R6, P2, R6, R2, RZ ;  /* 0x0000000206067210 */ /* 0x000fe20007f5e0ff */
[----:B------:R-:W-:-:S04]  /*78040*/  IMAD.X R81, R81, 0x1, R0, P1 ;  /* 0x0000000151517824 */ /* 0x000fc800008e0600 */
[----:B------:R-:W-:Y:S01]  /*78050*/  IMAD.X R12, R12, 0x1, R0, P2 ;  /* 0x000000010c0c7824 */ /* 0x000fe200010e0600 */
[----:B------:R1:W-:Y:S04]  /*78060*/  STL [R1+0x245c], R81 ;  /* 0x00245c5101007387 */ /* 0x0003e80000100800 */
[----:B------:R-:W-:Y:S04]  /*78070*/  STL [R1+0x2468], R6 ;  /* 0x0024680601007387 */ /* 0x000fe80000100800 */
[----:B------:R1:W-:Y:S04]  /*78080*/  LDGSTS.E [R5+0x4], desc[UR4][R80.64], P0 ;  /* 0x0000400050057fae */ /* 0x0003e80008121844 */
[----:B------:R1:W-:Y:S02]  /*78090*/  STL [R1+0x2464], R12 ;  /* 0x0024640c01007387 */ /* 0x0003e40000100800 */
[----:B-1----:R-:W-:-:S02]  /*780a0*/  IMAD.MOV.U32 R81, RZ, RZ, R12 ;  /* 0x000000ffff517224 */ /* 0x002fc400078e000c */
[----:B------:R-:W-:Y:S01]  /*780b0*/  IMAD.MOV.U32 R80, RZ, RZ, R6 ;  /* 0x000000ffff507224 */ /* 0x000fe200078e0006 */
[----:B------:R-:W2:Y:S04]  /*780c0*/  LDL.LU R12, [R1+0x2494] ;  /* 0x00249400010c7983 */ /* 0x000ea80000300800 */
        /* <DEDUP_REMOVED lines=15> */
[----:B---3--:R-:W-:Y:S02]  /*781c0*/  MOV R79, R76 ;  /* 0x0000004c004f7202 */ /* 0x008fe40000000f00 */
[----:B----4-:R-:W-:-:S03]  /*781d0*/  IADD3 R15, P3, R15, R2, RZ ;  /* 0x000000020f0f7210 */ /* 0x010fc60007f7e0ff */
[----:B------:R1:W-:Y:S02]  /*781e0*/  LDGSTS.E [R5+0xc004], desc[UR4][R78.64], P0 ;  /* 0x0c0040004e057fae */ /* 0x0003e40008121844 */
[----:B------:R-:W-:Y:S02]  /*781f0*/  IMAD.X R77, R77, 0x1, R0, P3 ;  /* 0x000000014d4d7824 */ /* 0x000fe400018e0600 */
[----:B------:R3:W-:Y:S04]  /*78200*/  STL [R1+0x2474], R76 ;  /* 0x0024744c01007387 */ /* 0x0007e80000100800 */
[----:B------:R-:W-:Y:S01]  /*78210*/  STL [R1+0x2480], R15 ;  /* 0x0024800f01007387 */ /* 0x000fe20000100800 */
[----:B------:R-:W-:-:S03]  /*78220*/  IADD3 R9, P0, R9, R2, RZ ;  /* 0x0000000209097210 */ /* 0x000fc60007f1e0ff */
[----:B------:R4:W-:Y:S01]  /*78230*/  STL [R1+0x247c], R77 ;  /* 0x00247c4d01007387 */ /* 0x0009e20000100800 */
[----:B-1----:R-:W-:Y:S02]  /*78240*/  IMAD.MOV.U32 R78, RZ, RZ, R15 ;  /* 0x000000ffff4e7224 */ /* 0x002fe400078e000f */
[----:B------:R-:W-:Y:S01]  /*78250*/  IMAD.MOV.U32 R79, RZ, RZ, R77 ;  /* 0x000000ffff4f7224 */ /* 0x000fe200078e004d */
[----:B---3--:R-:W3:Y:S01]  /*78260*/  LDL.LU R76, [R1+0x24a0] ;  /* 0x0024a000014c7983 */ /* 0x008ee20000300800 */
[--C-:B------:R-:W-:Y:S01]  /*78270*/  IMAD.X R14, R14, 0x1, R0.reuse, P0 ;  /* 0x000000010e0e7824 */ /* 0x100fe200000e0600 */
[----:B--2---:R-:W-:Y:S02]  /*78280*/  IADD3 R10, P2, R10, R2, RZ ;  /* 0x000000020a0a7210 */ /* 0x004fe40007f5e0ff */
[----:B------:R-:W2:Y:S04]  /*78290*/  LDL.LU R11, [R1+0x24a8] ;  /* 0x0024a800010b7983 */ /* 0x000ea80000300800 */
[----:B----4-:R-:W4:Y:S01]  /*782a0*/  LDL.LU R77, [R1+0x249c] ;  /* 0x00249c00014d7983 */ /* 0x010f220000300800 */
[----:B------:R-:W-:-:S03]  /*782b0*/  IMAD.X R13, R13, 0x1, R0, P2 ;  /* 0x000000010d0d7824 */ /* 0x000fc600010e0600 */
[----:B------:R-:W4:Y:S04]  /*782c0*/  LDL.LU R15, [R1+0x24a4] ;  /* 0x0024a400010f7983 */ /* 0x000f280000300800 */
[----:B------:R1:W-:Y:S04]  /*782d0*/  LDGSTS.E [R5+0x8], desc[UR4][R78.64], P1 ;  /* 0x000080004e057fae */ /* 0x0003e80008921844 */
[----:B------:R1:W-:Y:S04]  /*782e0*/  STL [R1+0x2488], R9 ;  /* 0x0024880901007387 */ /* 0x0003e80000100800 */
[----:B------:R-:W-:Y:S01]  /*782f0*/  STL [R1+0x2484], R14 ;  /* 0x0024840e01007387 */ /* 0x000fe20000100800 */
[----:B-1----:R-:W-:-:S03]  /*78300*/  IMAD.MOV.U32 R78, RZ, RZ, R9 ;  /* 0x000000ffff4e7224 */ /* 0x002fc600078e0009 */
[----:B------:R1:W-:Y:S01]  /*78310*/  STL [R1+0x2490], R10 ;  /* 0x0024900a01007387 */ /* 0x0003e20000100800 */
[----:B------:R-:W-:-:S03]  /*78320*/  IMAD.MOV.U32 R79, RZ, RZ, R14 ;  /* 0x000000ffff4f7224 */ /* 0x000fc600078e000e */
[----:B------:R-:W4:Y:S04]  /*78330*/  LDL.LU R9, [R1+0x24b0] ;  /* 0x0024b00001097983 */ /* 0x000f280000300800 */
[----:B------:R1:W-:Y:S04]  /*78340*/  LDGSTS.E [R5+0x4008], desc[UR4][R78.64], P1 ;  /* 0x040080004e057fae */ /* 0x0003e80008921844 */
[----:B------:R1:W-:Y:S02]  /*78350*/  STL [R1+0x248c], R13 ;  /* 0x00248c0d01007387 */ /* 0x0003e40000100800 */
[----:B-1----:R-:W-:-:S02]  /*78360*/  IMAD.MOV.U32 R78, RZ, RZ, R10 ;  /* 0x000000ffff4e7224 */ /* 0x002fc400078e000a */
[----:B------:R-:W4:Y:S01]  /*78370*/  LDL.LU R10, [R1+0x24ac] ;  /* 0x0024ac00010a7983 */ /* 0x000f220000300800 */
[----:B------:R-:W-:-:S05]  /*78380*/  IMAD.MOV.U32 R79, RZ, RZ, R13 ;  /* 0x000000ffff4f7224 */ /* 0x000fca00078e000d */
[----:B------:R-:W-:Y:S01]  /*78390*/  LDGSTS.E [R5+0x8008], desc[UR4][R78.64], P1 ;  /* 0x080080004e057fae */ /* 0x000fe20008921844 */
[----:B------:R-:W-:-:S05]  /*783a0*/  IADD3 R6, P0, R6, R2, RZ ;  /* 0x0000000206067210 */ /* 0x000fca0007f1e0ff */
[----:B------:R-:W-:Y:S01]  /*783b0*/  IMAD.X R12, R12, 0x1, R0, P0 ;  /* 0x000000010c0c7824 */ /* 0x000fe200000e0600 */
[----:B------:R-:W-:Y:S04]  /*783c0*/  STL [R1+0x2498], R6 ;  /* 0x0024980601007387 */ /* 0x000fe80000100800 */
[----:B------:R1:W-:Y:S04]  /*783d0*/  STL [R1+0x2494], R12 ;  /* 0x0024940c01007387 */ /* 0x0003e80000100800 */
[----:B------:R-:W4:Y:S01]  /*783e0*/  LDL.LU R80, [R1+0x24b8] ;  /* 0x0024b80001507983 */ /* 0x000f220000300800 */
[----:B------:R-:W-:-:S03]  /*783f0*/  IMAD.MOV.U32 R13, RZ, RZ, R12 ;  /* 0x000000ffff0d7224 */ /* 0x000fc600078e000c */
[----:B------:R-:W4:Y:S01]  /*78400*/  LDL.LU R78, [R1+0x2840] ;  /* 0x00284000014e7983 */ /* 0x000f220000300800 */
[----:B-1----:R-:W-:-:S03]  /*78410*/  IMAD.MOV.U32 R12, RZ, RZ, R6 ;  /* 0x000000ffff0c7224 */ /* 0x002fc600078e0006 */
[----:B------:R-:W4:Y:S04]  /*78420*/  LDL.LU R81, [R1+0x24b4] ;  /* 0x0024b40001517983 */ /* 0x000f280000300800 */
[----:B------:R-:W4:Y:S04]  /*78430*/  LDL.LU R79, [R1+0x283c] ;  /* 0x00283c00014f7983 */ /* 0x000f280000300800 */
[----:B------:R-:W-:Y:S04]  /*78440*/  LDGSTS.E [R5+0xc008], desc[UR4][R12.64], P1 ;  /* 0x0c0080000c057fae */ /* 0x000fe80008921844 */
[----:B------:R-:W4:Y:S04]  /*78450*/  LDL.LU R14, [R1+0x2844] ;  /* 0x00284400010e7983 */ /* 0x000f280000300800 */
[----:B------:R-:W4:Y:S04]  /*78460*/  LDL.LU R13, [R1+0x2848] ;  /* 0x00284800010d7983 */ /* 0x000f280000300800 */
[----:B------:R-:W4:Y:S04]  /*78470*/  LDL.LU R12, [R1+0x284c] ;  /* 0x00284c00010c7983 */ /* 0x000f280000300800 */
[----:B------:R-:W4:Y:S01]  /*78480*/  LDL.LU R6, [R1+0x2850] ;  /* 0x0028500001067983 */ /* 0x000f220000300800 */
        /* <DEDUP_REMOVED lines=8> */
[----:B--2---:R-:W-:-:S03]  /*78510*/  IADD3 R11, P2, R11, R2, RZ ;  /* 0x000000020b0b7210 */ /* 0x004fc60007f5e0ff */
        /* <DEDUP_REMOVED lines=10> */
[----:B------:R-:W-:-:S03]  /*785c0*/  MOV R77, R15 ;  /* 0x0000000f004d7202 */ /* 0x000fc60000000f00 */
[----:B------:R-:W-:Y:S04]  /*785d0*/  STL [R1+0x24b0], R9 ;  /* 0x0024b00901007387 */ /* 0x000fe80000100800 */
[----:B------:R1:W-:Y:S01]  /*785e0*/  LDGSTS.E [R5+0x400c], desc[UR4][R76.64], P0 ;  /* 0x0400c0004c057fae */ /* 0x0003e20008121844 */
[----:B------:R-:W-:-:S05]  /*785f0*/  IMAD.X R10, R10, 0x1, R0, P1 ;  /* 0x000000010a0a7824 */ /* 0x000fca00008e0600 */
[----:B------:R4:W-:Y:S04]  /*78600*/  STL [R1+0x24ac], R10 ;  /* 0x0024ac0a01007387 */ /* 0x0009e80000100800 */
[----:B---3--:R-:W3:Y:S01]  /*78610*/  LDL.LU R15, [R1+0x2854] ;  /* 0x00285400010f7983 */ /* 0x008ee20000300800 */
[----:B-1----:R-:W-:Y:S02]  /*78620*/  IMAD.MOV.U32 R76, RZ, RZ, R9 ;  /* 0x000000ffff4c7224 */ /* 0x002fe400078e0009 */
[----:B------:R-:W-:Y:S01]  /*78630*/  IMAD.MOV.U32 R77, RZ, RZ, R10 ;  /* 0x000000ffff4d7224 */ /* 0x000fe200078e000a */
[----:B------:R-:W-:-:S04]  /*78640*/  ISETP.NE.U32.AND P1, PT, RZ, UR8, PT ;  /* 0x00000008ff007c0c */ /* 0x000fc8000bf25070 */
[----:B------:R-:W-:Y:S01]  /*78650*/  LDGSTS.E [R5+0x800c], desc[UR4][R76.64], P0 ;  /* 0x0800c0004c057fae */ /* 0x000fe20008121844 */
[----:B------:R-:W-:-:S03]  /*78660*/  IADD3 R80, P2, R80, R2, RZ ;  /* 0x0000000250507210 */ /* 0x000fc60007f5e0ff */
[----:B------:R-:W3:Y:S01]  /*78670*/  LDL.LU R77, [R1+0x285c] ;  /* 0x00285c00014d7983 */ /* 0x000ee20000300800 */
[----:B------:R-:W-:-:S03]  /*78680*/  IADD3 R78, P3, R78, R2, RZ ;  /* 0x000000024e4e7210 */ /* 0x000fc60007f7e0ff */
[----:B----4-:R-:W4:Y:S01]  /*78690*/  LDL.LU R10, [R1+0x2860] ;  /* 0x00286000010a7983 */ /* 0x010f220000300800 */
[----:B------:R-:W-:-:S03]  /*786a0*/  IMAD.X R81, R81, 0x1, R0, P2 ;  /* 0x0000000151517824 */ /* 0x000fc600010e0600 */
[----:B------:R-:W4:Y:S04]  /*786b0*/  LDL.LU R76, [R1+0x2864] ;  /* 0x00286400014c7983 */ /* 0x000f280000300800 */
[----:B------:R-:W-:Y:S01]  /*786c0*/  LDGSTS.E [R5+0xc00c], desc[UR4][R80.64], P0 ;  /* 0x0c00c00050057fae */ /* 0x000fe20008121844 */
[----:B------:R-:W-:-:S03]  /*786d0*/  IMAD.X R79, R79, 0x1, R0, P3 ;  /* 0x000000014f4f7824 */ /* 0x000fc600018e0600 */
[----:B------:R-:W4:Y:S04]  /*786e0*/  LDL.LU R9, [R1+0x2868] ;  /* 0x0028680001097983 */ /* 0x000f280000300800 */
        /* <DEDUP_REMOVED lines=23> */
[----:B------:R-:W-:-:S04]  /*78860*/  UISETP.GT.AND UP1, UPT, UR12, 0x31, UPT ;  /* 0x000000310c00788c */ /* 0x000fc8000bf24270 */
[----:B------:R-:W-:-:S04]  /*78870*/  USEL UR8, URZ, 0x4, !UP1 ;  /* 0x000000043f087887 */ /* 0x000fc8000c800000 */
[----:B------:R-:W-:Y:S01]  /*78880*/  USEL UR8, UR8, URZ, !UP0 ;  /* 0x0000003f08087287 */ /* 0x000fe2000c000000 */
[----:B--2---:R-:W-:-:S05]  /*78890*/  IADD3 R11, P0, R11, R2, RZ ;  /* 0x000000020b0b7210 */ /* 0x004fca0007f1e0ff */
[----:B------:R-:W-:Y:S01]  /*788a0*/  STL [R1+0x2858], R11 ;  /* 0x0028580b01007387 */ /* 0x000fe20000100800 */
[----:B-1----:R-:W-:Y:S02]  /*788b0*/  IMAD.MOV.U32 R78, RZ, RZ, R11 ;  /* 0x000000ffff4e7224 */ /* 0x002fe400078e000b */
[----:B---3--:R-:W-:-:S04]  /*788c0*/  IMAD.X R15, R15, 0x1, R0, P0 ;  /* 0x000000010f0f7824 */ /* 0x008fc800000e0600 */
[----:B------:R-:W-:Y:S01]  /*788d0*/  IMAD.MOV.U32 R79, RZ, RZ, R15 ;  /* 0x000000ffff4f7224 */ /* 0x000fe200078e000f */
[----:B------:R1:W-:Y:S04]  /*788e0*/  STL [R1+0x2854], R15 ;  /* 0x0028540f01007387 */ /* 0x0003e80000100800 */
[----:B------:R2:W-:Y:S04]  /*788f0*/  LDGSTS.E [R5+0x1c000], desc[UR4][R78.64], P1 ;  /* 0x1c0000004e057fae */ /* 0x0005e80008921844 */
[----:B-1----:R-:W3:Y:S04]  /*78900*/  LDL.LU R15, [R1+0x2874] ;  /* 0x00287400010f7983 */ /* 0x002ee80000300800 */
[----:B------:R-:W3:Y:S01]  /*78910*/  LDL.LU R11, [R1+0x287c] ;  /* 0x00287c00010b7983 */ /* 0x000ee20000300800 */
[----:B------:R-:W-:-:S02]  /*78920*/  ISETP.NE.U32.AND P0, PT, RZ, UR8, PT ;  /* 0x00000008ff007c0c */ /* 0x000fc4000bf05070 */
[----:B----4-:R-:W-:-:S04]  /*78930*/  IADD3 R10, P1, R10, R2, RZ ;  /* 0x000000020a0a7210 */ /* 0x010fc80007f3e0ff */
[----:B------:R-:W-:Y:S01]  /*78940*/  IADD3.X R77, R77, R0, RZ, P1, !PT ;  /* 0x000000004d4d7210 */ /* 0x000fe20000ffe4ff */
[----:B------:R-:W-:Y:S01]  /*78950*/  STL [R1+0x2860], R10 ;  /* 0x0028600a01007387 */ /* 0x000fe20000100800 */
[----:B------:R-:W-:-:S03]  /*78960*/  IADD3 R9, P2, R9, R2, RZ ;  /* 0x0000000209097210 */ /* 0x000fc60007f5e0ff */
[----:B------:R1:W-:Y:S02]  /*78970*/  STL [R1+0x285c], R77 ;  /* 0x00285c4d01007387 */ /* 0x0003e40000100800 */
[----:B------:R-:W-:Y:S02]  /*78980*/  IMAD.X R76, R76, 0x1, R0, P2 ;  /* 0x000000014c4c7824 */ /* 0x000fe400010e0600 */
[----:B------:R-:W-:Y:S01]  /*78990*/  STL [R1+0x2868], R9 ;  /* 0x0028680901007387 */ /* 0x000fe20000100800 */
[----:B--2---:R-:W-:Y:S02]  /*789a0*/  IMAD.MOV.U32 R79, RZ, RZ, R77 ;  /* 0x000000ffff4f7224 */ /* 0x004fe400078e004d */
[----:B------:R-:W-:Y:S01]  /*789b0*/  IMAD.MOV.U32 R78, RZ, RZ, R10 ;  /* 0x000000ffff4e7224 */ /* 0x000fe200078e000a */
        /* <DEDUP_REMOVED lines=43> */
[-C--:B----4-:R-:W-:Y:S02]  /*78c70*/  IADD3 R80, P0, R80, R2.reuse, RZ ;  /* 0x0000000250507210 */ /* 0x090fe40007f1e0ff */
[----:B------:R-:W-:Y:S01]  /*78c80*/  IADD3 R10, P2, R10, R2, RZ ;  /* 0x000000020a0a7210 */ /* 0x000fe20007f5e0ff */
[----:B------:R-:W-:Y:S01]  /*78c90*/  LDGSTS.E [R5+0x10008], desc[UR4][R82.64], P1 ;  /* 0x1000800052057fae */ /* 0x000fe20008921844 */
[----:B--2---:R-:W-:-:S03]  /*78ca0*/  IADD3.X R81, R81, R0, RZ, P0, !PT ;  /* 0x0000000051517210 */ /* 0x004fc600007fe4ff */
        /* <DEDUP_REMOVED lines=9> */
[----:B------:R-:W-:Y:S02]  /*78d40*/  IMAD.X R14, R14, 0x1, R0, P0 ;  /* 0x000000010e0e7824 */ /* 0x000fe400000e0600 */
[----:B------:R-:W-:Y:S01]  /*78d50*/  IMAD.MOV.U32 R81, RZ, RZ, R76 ;  /* 0x000000ffff517224 */ /* 0x000fe200078e004c */
[----:B------:R-:W-:Y:S04]  /*78d60*/  STL [R1+0x2898], R9 ;  /* 0x0028980901007387 */ /* 0x000fe80000100800 */
[----:B------:R1:W-:Y:S04]  /*78d70*/  STL [R1+0x2894], R14 ;  /* 0x0028940e01007387 */ /* 0x0003e80000100800 */
[----:B----4-:R-:W4:Y:S01]  /*78d80*/  LDL.LU R76, [R1+0x24bc] ;  /* 0x0024bc00014c7983 */ /* 0x010f220000300800 */
[----:B------:R-:W-:-:S03]  /*78d90*/  UISETP.GT.AND UP1, UPT, UR12, 0x33, UPT ;  /* 0x000000330c00788c */ /* 0x000fc6000bf24270 */
[----:B------:R1:W-:Y:S01]  /*78da0*/  LDGSTS.E [R5+0x18008], desc[UR4][R80.64], P1 ;  /* 0x1800800050057fae */ /* 0x0003e20008921844 */
[----:B------:R-:W-:-:S04]  /*78db0*/  USEL UR8, URZ, 0x4, !UP1 ;  /* 0x000000043f087887 */ /* 0x000fc8000c800000 */
[----:B------:R-:W-:Y:S01]  /*78dc0*/  USEL UR8, UR8, URZ, !UP0 ;  /* 0x0000003f08087287 */ /* 0x000fe2000c000000 */
[----:B-1----:R-:W-:Y:S02]  /*78dd0*/  IMAD.MOV.U32 R80, RZ, RZ, R9 ;  /* 0x000000ffff507224 */ /* 0x002fe400078e0009 */
[----:B------:R-:W-:Y:S01]  /*78de0*/  IMAD.MOV.U32 R81, RZ, RZ, R14 ;  /* 0x000000ffff517224 */ /* 0x000fe200078e000e */
[-C--:B------:R-:W-:Y:S01]  /*78df0*/  IADD3 R78, P2, R78, R2.reuse, RZ ;  /* 0x000000024e4e7210 */ /* 0x080fe20007f5e0ff */
[----:B------:R-:W4:Y:S04]  /*78e00*/  LDL.LU R14, [R1+0x24c8] ;  /* 0x0024c800010e7983 */ /* 0x000f280000300800 */
[----:B------:R1:W-:Y:S01]  /*78e10*/  LDGSTS.E [R5+0x1c008], desc[UR4][R80.64], P1 ;  /* 0x1c00800050057fae */ /* 0x0003e20008921844 */
[----:B------:R-:W-:-:S02]  /*78e20*/  IADD3 R13, P1, R13, R2, RZ ;  /* 0x000000020d0d7210 */ /* 0x000fc40007f3e0ff */
[----:B------:R-:W-:Y:S01]  /*78e30*/  ISETP.NE.U32.AND P0, PT, RZ, UR8, PT ;  /* 0x00000008ff007c0c */ /* 0x000fe2000bf05070 */
[----:B------:R-:W4:Y:S04]  /*78e40*/  LDL.LU R9, [R1+0x24d0] ;  /* 0x0024d00001097983 */ /* 0x000f280000300800 */
        /* <DEDUP_REMOVED lines=17> */
[----:B------:R3:W-:Y:S01]  /*78f60*/  STL [R1+0x28ac], R77 ;  /* 0x0028ac4d01007387 */ /* 0x0007e20000100800 */
[----:B-1----:R-:W-:Y:S02]  /*78f70*/  IMAD.MOV.U32 R78, RZ, RZ, R12 ;  /* 0x000000ffff4e7224 */ /* 0x002fe400078e000c */
[----:B------:R-:W-:Y:S01]  /*78f80*/  IMAD.MOV.U32 R79, RZ, RZ, R77 ;  /* 0x000000ffff4f7224 */ /* 0x000fe200078e004d */
[----:B------:R-:W-:Y:S04]  /*78f90*/  STL [R1+0x28b8], R6 ;  /* 0x0028b80601007387 */ /* 0x000fe80000100800 */
[----:B------:R1:W-:Y:S01]  /*78fa0*/  LDGSTS.E [R5+0x1800c], desc[UR4][R78.64], P0 ;  /* 0x1800c0004e057fae */ /* 0x0003e20008121844 */
[----:B---3--:R-:W3:Y:S03]  /*78fb0*/  S2R R77, SR_TID.X ;  /* 0x00000000004d7919 */ /* 0x008ee60000002100 */
[----:B------:R1:W-:Y:S02]  /*78fc0*/  STL [R1+0x28b4], R11 ;  /* 0x0028b40b01007387 */ /* 0x0003e40000100800 */
[----:B-1----:R-:W-:-:S02]  /*78fd0*/  IMAD.MOV.U32 R79, RZ, RZ, R11 ;  /* 0x000000ffff4f7224 */ /* 0x002fc400078e000b */
[----:B------:R-:W4:Y:S04]  /*78fe0*/  LDL.LU R11, [R1+0x24d8] ;  /* 0x0024d800010b7983 */ /* 0x000f280000300800 */
[----:B------:R-:W4:Y:S01]  /*78ff0*/  LDL.LU R12, [R1+0x24d4] ;  /* 0x0024d400010c7983 */ /* 0x000f220000300800 */
[----:B------:R-:W-:Y:S02]  /*79000*/  MOV R78, R6 ;  /* 0x00000006004e7202 */ /* 0x000fe40000000f00 */
[----:B--2---:R-:W-:Y:S01]  /*79010*/  IADD3 R10, P1, R10, R2, RZ ;  /* 0x000000020a0a7210 */ /* 0x004fe20007f3e0ff */
[----:B------:R-:W2:Y:S04]  /*79020*/  LDL.LU R80, [R1+0x24e0] ;  /* 0x0024e00001507983 */ /* 0x000ea80000300800 */
[----:B------:R1:W-:Y:S01]  /*79030*/  LDGSTS.E [R5+0x1c00c], desc[UR4][R78.64], P0 ;  /* 0x1c00c0004e057fae */ /* 0x0003e20008121844 */
[C---:B---3--:R-:W-:Y:S01]  /*79040*/  IMAD.SHL.U32 R6, R77.reuse, 0x10, RZ ;  /* 0x000000104d067824 */ /* 0x048fe200078e00ff */
[----:B------:R-:W-:-:S04]  /*79050*/  LOP3.LUT R77, R77, 0x7f, RZ, 0xc0, !PT ;  /* 0x0000007f4d4d7812 */ /* 0x000fc800078ec0ff */
[----:B------:R-:W-:-:S05]  /*79060*/  LOP3.LUT R6, R6, 0x70, RZ, 0xc0, !PT ;  /* 0x0000007006067812 */ /* 0x000fca00078ec0ff */
[----:B------:R-:W-:Y:S02]  /*79070*/  IMAD R6, R77, 0x80, R6 ;  /* 0x000000804d067824 */ /* 0x000fe400078e0206 */
[----:B----4-:R-:W-:-:S03]  /*79080*/  IMAD.X R76, R76, 0x1, R0, P1 ;  /* 0x000000014c4c7824 */ /* 0x010fc600008e0600 */
[----:B------:R-:W-:Y:S01]  /*79090*/  LOP3.LUT R6, R6, 0x50, RZ, 0x3c, !PT ;  /* 0x0000005006067812 */ /* 0x000fe200078e3cff */
[----:B------:R-:W-:Y:S04]  /*790a0*/  STL [R1+0x24c0], R10 ;  /* 0x0024c00a01007387 */ /* 0x000fe80000100800 */
[----:B-1----:R-:W-:Y:S01]  /*790b0*/  VIADD R5, R6, UR13 ;  /* 0x0000000d06057c36 */ /* 0x002fe20008000000 */
[----:B------:R1:W-:Y:S01]  /*790c0*/  STL [R1+0x24bc], R76 ;  /* 0x0024bc4c01007387 */ /* 0x0003e20000100800 */
[----:B------:R-:W-:-:S03]  /*790d0*/  IMAD.MOV.U32 R77, RZ, RZ, R76 ;  /* 0x000000ffff4d7224 */ /* 0x000fc600078e004c */
[----:B------:R-:W3:Y:S04]  /*790e0*/  LDL.LU R6, [R1+0x24e8] ;  /* 0x0024e80001067983 */ /* 0x000ee80000300800 */
        /* <DEDUP_REMOVED lines=28> */
[----:B------:R-:W-:-:S05]  /*792b0*/  IADD3 R11, P1, R11, R2, RZ ;  /* 0x000000020b0b7210 */ /* 0x000fca0007f3e0ff */
        /* <DEDUP_REMOVED lines=12> */
[-C--:B--2---:R-:W-:Y:S02]  /*79380*/  IADD3 R80, P1, R80, R2.reuse, RZ ;  /* 0x0000000250507210 */ /* 0x084fe40007f3e0ff */
[----:B---3--:R-:W-:Y:S02]  /*79390*/  IADD3 R6, P2, R6, R2, RZ ;  /* 0x0000000206067210 */ /* 0x008fe40007f5e0ff */
[----:B----4-:R-:W-:Y:S01]  /*793a0*/  IADD3.X R81, R81, R0, RZ, P1, !PT ;  /* 0x0000000051517210 */ /* 0x010fe20000ffe4ff */
[----:B------:R-:W-:Y:S02]  /*793b0*/  STL [R1+0x24e0], R80 ;  /* 0x0024e05001007387 */ /* 0x000fe40000100800 */
[----:B------:R-:W-:Y:S02]  /*793c0*/  IMAD.X R10, R10, 0x1, R0, P2 ;  /* 0x000000010a0a7824 */ /* 0x000fe400010e0600 */
[----:B------:R1:W-:Y:S04]  /*793d0*/  STL [R1+0x24dc], R81 ;  /* 0x0024dc5101007387 */ /* 0x0003e80000100800 */
[----:B------:R-:W-:Y:S04]  /*793e0*/  STL [R1+0x24e8], R6 ;  /* 0x0024e80601007387 */ /* 0x000fe80000100800 */
[----:B------:R1:W-:Y:S04]  /*793f0*/  LDGSTS.E [R5+0x4], desc[UR4][R80.64], P0 ;  /* 0x0000400050057fae */ /* 0x0003e80008121844 */
[----:B------:R2:W-:Y:S01]  /*79400*/  STL [R1+0x24e4], R10 ;  /* 0x0024e40a01007387 */ /* 0x0005e20000100800 */
[----:B-1----:R-:W-:-:S02]  /*79410*/  IMAD.MOV.U32 R81, RZ, RZ, R10 ;  /* 0x000000ffff517224 */ /* 0x002fc400078e000a */
[----:B------:R-:W-:Y:S01]  /*79420*/  IMAD.MOV.U32 R80, RZ, RZ, R6 ;  /* 0x000000ffff507224 */ /* 0x000fe200078e0006 */
[----:B--2---:R-:W2:Y:S04]  /*79430*/  LDL.LU R10, [R1+0x2514] ;  /* 0x00251400010a7983 */ /* 0x004ea80000300800 */
        /* <DEDUP_REMOVED lines=15> */
[----:B----4-:R-:W-:Y:S01]  /*79530*/  IMAD.MOV.U32 R79, RZ, RZ, R76 ;  /* 0x000000ffff4f7224 */ /* 0x010fe200078e004c */
[----:B------:R-:W-:Y:S01]  /*79540*/  IADD3 R15, P3, R15, R2, RZ ;  /* 0x000000020f0f7210 */ /* 0x000fe20007f7e0ff */
[----:B------:R1:W-:Y:S04]  /*79550*/  STL [R1+0x24f4], R76 ;  /* 0x0024f44c01007387 */ /* 0x0003e80000100800 */
[----:B------:R-:W-:Y:S01]  /*79560*/  IMAD.X R77, R77, 0x1, R0, P3 ;  /* 0x000000014d4d7824 */ /* 0x000fe200018e0600 */
[----:B------:R4:W-:Y:S04]  /*79570*/  LDGSTS.E [R5+0xc004], desc[UR4][R78.64], P0 ;  /* 0x0c0040004e057fae */ /* 0x0009e80008121844 */
[----:B------:R-:W-:Y:S04]  /*79580*/  STL [R1+0x2500], R15 ;  /* 0x0025000f01007387 */ /* 0x000fe80000100800 */
[----:B------:R1:W-:Y:S01]  /*79590*/  STL [R1+0x24fc], R77 ;  /* 0x0024fc4d01007387 */ /* 0x0003e20000100800 */
[----:B----4-:R-:W-:-:S03]  /*795a0*/  IMAD.MOV.U32 R78, RZ, RZ, R15 ;  /* 0x000000ffff4e7224 */ /* 0x010fc600078e000f */
[----:B-1----:R-:W4:Y:S01]  /*795b0*/  LDL.LU R76, [R1+0x2520] ;  /* 0x00252000014c7983 */ /* 0x002f220000300800 */
[-C--:B------:R-:W-:Y:S01]  /*795c0*/  IADD3 R11, P0, R11, R2.reuse, RZ ;  /* 0x000000020b0b7210 */ /* 0x080fe20007f1e0ff */
[----:B------:R-:W-:Y:S02]  /*795d0*/  IMAD.MOV.U32 R79, RZ, RZ, R77 ;  /* 0x000000ffff4f7224 */ /* 0x000fe400078e004d */
[----:B------:R-:W4:Y:S02]  /*795e0*/  LDL.LU R9, [R1+0x2528] ;  /* 0x0025280001097983 */ /* 0x000f240000300800 */
[----:B------:R-:W-:Y:S02]  /*795f0*/  IMAD.X R14, R14, 0x1, R0, P0 ;  /* 0x000000010e0e7824 */ /* 0x000fe400000e0600 */
[----:B------:R-:W4:Y:S04]  /*79600*/  LDL.LU R77, [R1+0x251c] ;  /* 0x00251c00014d7983 */ /* 0x000f280000300800 */
        /* <DEDUP_REMOVED lines=12> */
[----:B-1----:R-:W-:-:S03]  /*796d0*/  MOV R78, R12 ;  /* 0x0000000c004e7202 */ /* 0x002fc60000000f00 */
[----:B------:R-:W4:Y:S01]  /*796e0*/  LDL.LU R12, [R1+0x252c] ;  /* 0x00252c00010c7983 */ /* 0x000f220000300800 */
[----:B---3--:R-:W-:Y:S01]  /*796f0*/  IADD3 R6, P0, R6, R2, RZ ;  /* 0x0000000206067210 */ /* 0x008fe20007f1e0ff */
[----:B------:R-:W-:-:S04]  /*79700*/  IMAD.MOV.U32 R79, RZ, RZ, R13 ;  /* 0x000000ffff4f7224 */ /* 0x000fc800078e000d */
[----:B--2---:R-:W-:Y:S01]  /*79710*/  IMAD.X R10, R10, 0x1, R0, P0 ;  /* 0x000000010a0a7824 */ /* 0x004fe200000e0600 */
[----:B------:R-:W-:Y:S04]  /*79720*/  STL [R1+0x2518], R6 ;  /* 0x0025180601007387 */ /* 0x000fe80000100800 */
[----:B------:R1:W-:Y:S04]  /*79730*/  STL [R1+0x2514], R10 ;  /* 0x0025140a01007387 */ /* 0x0003e80000100800 */
[----:B------:R-:W2:Y:S04]  /*79740*/  LDL.LU R80, [R1+0x2538] ;  /* 0x0025380001507983 */ /* 0x000ea80000300800 */
[----:B------:R-:W-:Y:S01]  /*79750*/  LDGSTS.E [R5+0x8008], desc[UR4][R78.64], P1 ;  /* 0x080080004e057fae */ /* 0x000fe20008921844 */
[----:B------:R-:W-:-:S03]  /*79760*/  IMAD.MOV.U32 R83, RZ, RZ, R10 ;  /* 0x000000ffff537224 */ /* 0x000fc600078e000a */
[----:B------:R-:W3:Y:S04]  /*79770*/  LDL.LU R78, [R1+0x28c0] ;  /* 0x0028c000014e7983 */ /* 0x000ee80000300800 */
[----:B------:R-:W3:Y:S04]  /*79780*/  LDL.LU R81, [R1+0x2534] ;  /* 0x0025340001517983 */ /* 0x000ee80000300800 */
[----:B------:R-:W3:Y:S04]  /*79790*/  LDL.LU R79, [R1+0x28bc] ;  /* 0x0028bc00014f7983 */ /* 0x000ee80000300800 */
[----:B------:R-:W3:Y:S04]  /*797a0*/  LDL.LU R14, [R1+0x28c4] ;  /* 0x0028c400010e7983 */ /* 0x000ee80000300800 */
[----:B------:R-:W3:Y:S01]  /*797b0*/  LDL.LU R13, [R1+0x28c8] ;  /* 0x0028c800010d7983 */ /* 0x000ee20000300800 */
[----:B------:R-:W-:-:S03]  /*797c0*/  IMAD.MOV.U32 R82, RZ, RZ, R6 ;  /* 0x000000ffff527224 */ /* 0x000fc600078e0006 */
        /* <DEDUP_REMOVED lines=10> */
[-C--:B----4-:R-:W-:Y:S02]  /*79870*/  IADD3 R76, P1, R76, R2.reuse, RZ ;  /* 0x000000024c4c7210 */ /* 0x090fe40007f3e0ff */
        /* <DEDUP_REMOVED lines=10> */
[----:B----4-:R-:W4:Y:S01]  /*79920*/  LDL.LU R9, [R1+0x28d8] ;  /* 0x0028d80001097983 */ /* 0x010f220000300800 */
[----:B------:R-:W-:-:S03]  /*79930*/  IMAD.MOV.U32 R77, RZ, RZ, R15 ;  /* 0x000000ffff4d7224 */ /* 0x000fc600078e000f */
[----:B------:R-:W-:Y:S04]  /*79940*/  STL [R1+0x2530], R11 ;  /* 0x0025300b01007387 */ /* 0x000fe80000100800 */
[----:B------:R1:W-:Y:S01]  /*79950*/  LDGSTS.E [R5+0x400c], desc[UR4][R76.64], P0 ;  /* 0x0400c0004c057fae */ /* 0x0003e20008121844 */
[----:B------:R-:W-:-:S05]  /*79960*/  IMAD.X R12, R12, 0x1, R0, P1 ;  /* 0x000000010c0c7824 */ /* 0x000fca00008e0600 */
[----:B------:R2:W-:Y:S04]  /*79970*/  STL [R1+0x252c], R12 ;  /* 0x00252c0c01007387 */ /* 0x0005e80000100800 */
[----:B------:R-:W4:Y:S01]  /*79980*/  LDL.LU R15, [R1+0x28d4] ;  /* 0x0028d400010f7983 */ /* 0x000f220000300800 */
[----:B-1----:R-:W-:Y:S02]  /*79990*/  IMAD.MOV.U32 R76, RZ, RZ, R11 ;  /* 0x000000ffff4c7224 */ /* 0x002fe400078e000b */
[----:B------:R-:W-:Y:S01]  /*799a0*/  IMAD.MOV.U32 R77, RZ, RZ, R12 ;  /* 0x000000ffff4d7224 */ /* 0x000fe200078e000c */
[----:B------:R-:W-:-:S04]  /*799b0*/  ISETP.NE.U32.AND P1, PT, RZ, UR8, PT ;  /* 0x00000008ff007c0c */ /* 0x000fc8000bf25070 */
[----:B------:R-:W-:Y:S01]  /*799c0*/  LDGSTS.E [R5+0x800c], desc[UR4][R76.64], P0 ;  /* 0x0800c0004c057fae */ /* 0x000fe20008121844 */
[----:B--2---:R-:W-:-:S03]  /*799d0*/  IADD3 R80, P2, R80, R2, RZ ;  /* 0x0000000250507210 */ /* 0x004fc60007f5e0ff */
[----:B------:R-:W2:Y:S04]  /*799e0*/  LDL.LU R77, [R1+0x28dc] ;  /* 0x0028dc00014d7983 */ /* 0x000ea80000300800 */
[----:B------:R-:W2:Y:S04]  /*799f0*/  LDL.LU R12, [R1+0x28e0] ;  /* 0x0028e000010c7983 */ /* 0x000ea80000300800 */
[----:B------:R-:W2:Y:S01]  /*79a00*/  LDL.LU R76, [R1+0x28e4] ;  /* 0x0028e400014c7983 */ /* 0x000ea20000300800 */
[----:B---3--:R-:W-:-:S03]  /*79a10*/  IADD3 R78, P3, R78, R2, RZ ;  /* 0x000000024e4e7210 */ /* 0x008fc60007f7e0ff */
[----:B------:R-:W3:Y:S01]  /*79a20*/  LDL.LU R11, [R1+0x28e8] ;  /* 0x0028e800010b7983 */ /* 0x000ee20000300800 */
        /* <DEDUP_REMOVED lines=9> */
[----:B------:R-:W-:Y:S01]  /*79ac0*/  STL [R1+0x28bc], R79 ;  /* 0x0028bc4f01007387 */ /* 0x000fe20000100800 */
[----:B------:R-:W-:-:S03]  /*79ad0*/  IADD3.X R10, R10, R0, RZ, P2, !PT ;  /* 0x000000000a0a7210 */ /* 0x000fc600017fe4ff */
[----:B------:R1:W-:Y:S04]  /*79ae0*/  STL [R1+0x28c8], R13 ;  /* 0x0028c80d01007387 */ /* 0x0003e80000100800 */
[----:B------:R1:W-:Y:S04]  /*79af0*/  LDGSTS.E [R5+0x10000], desc[UR4][R78.64], P1 ;  /* 0x100000004e057fae */ /* 0x0003e80008921844 */
[----:B------:R1:W-:Y:S04]  /*79b00*/  STL [R1+0x28c4], R14 ;  /* 0x0028c40e01007387 */ /* 0x0003e80000100800 */
[----:B------:R-:W-:Y:S01]  /*79b10*/  STL [R1+0x28d0], R6 ;  /* 0x0028d00601007387 */ /* 0x000fe20000100800 */
[----:B-1----:R-:W-:-:S03]  /*79b20*/  IMAD.MOV.U32 R78, RZ, RZ, R13 ;  /* 0x000000ffff4e7224 */ /* 0x002fc600078e000d */
[----:B------:R-:W3:Y:S01]  /*79b30*/  LDL.LU R13, [R1+0x28f0] ;  /* 0x0028f000010d7983 */ /* 0x000ee20000300800 */
        /* <DEDUP_REMOVED lines=12> */
[----:B----4-:R-:W-:-:S05]  /*79c00*/  IADD3 R9, P0, R9, R2, RZ ;  /* 0x0000000209097210 */ /* 0x010fca0007f1e0ff */
[----:B------:R-:W-:Y:S01]  /*79c10*/  STL [R1+0x28d8], R9 ;  /* 0x0028d80901007387 */ /* 0x000fe20000100800 */
[----:B-1----:R-:W-:Y:S02]  /*79c20*/  IMAD.MOV.U32 R78, RZ, RZ, R9 ;  /* 0x000000ffff4e7224 */ /* 0x002fe400078e0009 */
[----:B------:R-:W-:-:S04]  /*79c30*/  IMAD.X R15, R15, 0x1, R0, P0 ;  /* 0x000000010f0f7824 */ /* 0x000fc800000e0600 */
[----:B------:R-:W-:Y:S01]  /*79c40*/  IMAD.MOV.U32 R79, RZ, RZ, R15 ;  /* 0x000000ffff4f7224 */ /* 0x000fe200078e000f */
[----:B------:R1:W-:Y:S04]  /*79c50*/  STL [R1+0x28d4], R15 ;  /* 0x0028d40f01007387 */ /* 0x0003e80000100800 */
[----:B------:R4:W-:Y:S04]  /*79c60*/  LDGSTS.E [R5+0x1c000], desc[UR4][R78.64], P1 ;  /* 0x1c0000004e057fae */ /* 0x0009e80008921844 */
[----:B-1----:R-:W4:Y:S04]  /*79c70*/  LDL.LU R15, [R1+0x28f4] ;  /* 0x0028f400010f7983 */ /* 0x002f280000300800 */
[----:B------:R-:W4:Y:S01]  /*79c80*/  LDL.LU R9, [R1+0x28fc] ;  /* 0x0028fc0001097983 */ /* 0x000f220000300800 */
[----:B------:R-:W-:-:S02]  /*79c90*/  ISETP.NE.U32.AND P0, PT, RZ, UR8, PT ;  /* 0x00000008ff007c0c */ /* 0x000fc4000bf05070 */
[----:B--2---:R-:W-:-:S05]  /*79ca0*/  IADD3 R12, P1, R12, R2, RZ ;  /* 0x000000020c0c7210 */ /* 0x004fca0007f3e0ff */
[--C-:B------:R-:W-:Y:S01]  /*79cb0*/  IMAD.X R77, R77, 0x1, R0.reuse, P1 ;  /* 0x000000014d4d7824 */ /* 0x100fe200008e0600 */
[----:B---3--:R-:W-:Y:S01]  /*79cc0*/  IADD3 R11, P2, R11, R2, RZ ;  /* 0x000000020b0b7210 */ /* 0x008fe20007f5e0ff */
[----:B------:R-:W-:Y:S04]  /*79cd0*/  STL [R1+0x28e0], R12 ;  /* 0x0028e00c01007387 */ /* 0x000fe80000100800 */
[----:B------:R-:W-:Y:S01]  /*79ce0*/  IMAD.X R76, R76, 0x1, R0, P2 ;  /* 0x000000014c4c7824 */ /* 0x000fe200010e0600 */
[----:B------:R1:W-:Y:S01]  /*79cf0*/  STL [R1+0x28dc], R77 ;  /* 0x0028dc4d01007387 */ /* 0x0003e20000100800 */
[----:B----4-:R-:W-:Y:S02]  /*79d00*/  IMAD.MOV.U32 R79, RZ, RZ, R77 ;  /* 0x000000ffff4f7224 */ /* 0x010fe400078e004d */
[----:B------:R-:W-:Y:S01]  /*79d10*/  IMAD.MOV.U32 R78, RZ, RZ, R12 ;  /* 0x000000ffff4e7224 */ /* 0x000fe200078e000c */
[----:B------:R-:W-:Y:S04]  /*79d20*/  STL [R1+0x28e8], R11 ;  /* 0x0028e80b01007387 */ /* 0x000fe80000100800 */
[----:B------:R2:W-:Y:S01]  /*79d30*/  STL [R1+0x28e4], R76 ;  /* 0x0028e44c01007387 */ /* 0x0005e20000100800 */
[----:B-1----:R-:W-:-:S03]  /*79d40*/  IMAD.MOV.U32 R77, RZ, RZ, R76 ;  /* 0x000000ffff4d7224 */ /* 0x002fc600078e004c */
[----:B------:R-:W3:Y:S04]  /*79d50*/  LDL.LU R80, [R1+0x2908] ;  /* 0x0029080001507983 */ /* 0x000ee80000300800 */
[----:B------:R-:W4:Y:S01]  /*79d60*/  LDL.LU R12, [R1+0x2910] ;  /* 0x00291000010c7983 */ /* 0x000f220000300800 */
[----:B--2---:R-:W-:-:S03]  /*79d70*/  IMAD.MOV.U32 R76, RZ, RZ, R11 ;  /* 0x000000ffff4c7224 */ /* 0x004fc600078e000b */
[----:B------:R1:W-:Y:S04]  /*79d80*/  LDGSTS.E [R5+0x10004], desc[UR4][R78.64], P0 ;  /* 0x100040004e057fae */ /* 0x0003e80008121844 */
[----:B------:R-:W-:Y:S04]  /*79d90*/  LDGSTS.E [R5+0x14004], desc[UR4][R76.64], P0 ;  /* 0x140040004c057fae */ /* 0x000fe80008121844 */
[----:B------:R-:W2:Y:S04]  /*79da0*/  LDL.LU R81, [R1+0x2904] ;  /* 0x0029040001517983 */ /* 0x000ea80000300800 */
[----:B------:R-:W2:Y:S01]  /*79db0*/  LDL.LU R76, [R1+0x290c] ;  /* 0x00290c00014c7983 */ /* 0x000ea20000300800 */
[----:B------:R-:W-:-:S03]  /*79dc0*/  IADD3 R13, P1, R13, R2, RZ ;  /* 0x000000020d0d7210 */ /* 0x000fc60007f3e0ff */
[----:B------:R-:W2:Y:S02]  /*79dd0*/  LDL.LU R11, [R1+0x2918] ;  /* 0x00291800010b7983 */ /* 0x000ea40000300800 */
[----:B------:R-:W-:Y:S02]  /*79de0*/  IMAD.X R14, R14, 0x1, R0, P1 ;  /* 0x000000010e0e7824 */ /* 0x000fe400008e0600 */
[----:B------:R-:W-:Y:S02]  /*79df0*/  STL [R1+0x28f0], R13 ;  /* 0x0028f00d01007387 */ /* 0x000fe40000100800 */
[----:B-1----:R-:W-:Y:S02]  /*79e00*/  IMAD.MOV.U32 R79, RZ, RZ, R14 ;  /* 0x000000ffff4f7224 */ /* 0x002fe400078e000e */
[----:B------:R1:W-:Y:S04]  /*79e10*/  STL [R1+0x28ec], R14 ;  /* 0x0028ec0e01007387 */ /* 0x0003e80000100800 */
[----:B-1----:R-:W2:Y:S01]  /*79e20*/  LDL.LU R14, [R1+0x2914] ;  /* 0x00291400010e7983 */ /* 0x002ea20000300800 */
[----:B------:R-:W-:-:S03]  /*79e30*/  MOV R78, R13 ;  /* 0x0000000d004e7202 */ /* 0x000fc60000000f00 */
        /* <DEDUP_REMOVED lines=11> */
[--C-:B------:R-:W-:Y:S02]  /*79ef0*/  IMAD.X R15, R15, 0x1, R0.reuse, P2 ;  /* 0x000000010f0f7824 */ /* 0x100fe400010e0600 */
        /* <DEDUP_REMOVED lines=14> */
[-C--:B------:R-:W-:Y:S02]  /*79fe0*/  IADD3 R80, P0, R80, R2.reuse, RZ ;  /* 0x0000000250507210 */ /* 0x080fe40007f1e0ff */
[----:B----4-:R-:W-:Y:S01]  /*79ff0*/  IADD3 R12, P2, R12, R2, RZ ;  /* 0x000000020c0c7210 */ /* 0x010fe20007f5e0ff */
        /* <DEDUP_REMOVED lines=9> */
[----:B-1----:R-:W-:-:S02]  /*7a090*/  IMAD.MOV.U32 R80, RZ, RZ, R12 ;  /* 0x000000ffff507224 */ /* 0x002fc400078e000c */
[----:B------:R-:W-:Y:S01]  /*7a0a0*/  IMAD.X R14, R14, 0x1, R0, P0 ;  /* 0x000000010e0e7824 */ /* 0x000fe200000e0600 */
[----:B--2---:R-:W2:Y:S01]  /*7a0b0*/  LDL.LU R12, [R1+0x2540] ;  /* 0x00254000010c7983 */ /* 0x004ea20000300800 */
[----:B------:R-:W-:-:S03]  /*7a0c0*/  IMAD.MOV.U32 R81, RZ, RZ, R76 ;  /* 0x000000ffff517224 */ /* 0x000fc600078e004c */
        /* <DEDUP_REMOVED lines=16> */
[----:B-1----:R-:W-:Y:S01]  /*7a1d0*/  IMAD.MOV.U32 R80, RZ, RZ, R13 ;  /* 0x000000ffff507224 */ /* 0x002fe200078e000d */
[----:B------:R-:W-:Y:S01]  /*7a1e0*/  IADD3.X R15, R15, R0, RZ, P1, !PT ;  /* 0x000000000f0f7210 */ /* 0x000fe20000ffe4ff */
[----:B------:R-:W-:-:S04]  /*7a1f0*/  IMAD.X R79, R79, 0x1, R0, P2 ;  /* 0x000000014f4f7824 */ /* 0x000fc800010e0600 */
        /* <DEDUP_REMOVED lines=11> */
[----:B------:R-:W-:Y:S04]  /*7a2b0*/  STL [R1+0x2930], R10 ;  /* 0x0029300a01007387 */ /* 0x000fe80000100800 */
[----:B------:R3:W-:Y:S01]  /*7a2c0*/  STL [R1+0x292c], R77 ;  /* 0x00292c4d01007387 */ /* 0x0007e20000100800 */
[----:B-1----:R-:W-:Y:S02]  /*7a2d0*/  IMAD.MOV.U32 R78, RZ, RZ, R10 ;  /* 0x000000ffff4e7224 */ /* 0x002fe400078e000a */
[----:B------:R-:W-:Y:S02]  /*7a2e0*/  IMAD.MOV.U32 R79, RZ, RZ, R77 ;  /* 0x000000ffff4f7224 */ /* 0x000fe400078e004d */
[----:B------:R-:W-:Y:S01]  /*7a2f0*/  IMAD.X R9, R9, 0x1, R0, P2 ;  /* 0x0000000109097824 */ /* 0x000fe200010e0600 */
[----:B------:R1:W-:Y:S01]  /*7a300*/  STL [R1+0x2938], R6 ;  /* 0x0029380601007387 */ /* 0x0003e20000100800 */
[----:B---3--:R-:W3:Y:S03]  /*7a310*/  S2R R77, SR_TID.X ;  /* 0x00000000004d7919 */ /* 0x008ee60000002100 */
[----:B------:R1:W-:Y:S04]  /*7a320*/  LDGSTS.E [R5+0x1800c], desc[UR4][R78.64], P0 ;  /* 0x1800c0004e057fae */ /* 0x0003e80008121844 */
[----:B------:R3:W-:Y:S01]  /*7a330*/  STL [R1+0x2934], R9 ;  /* 0x0029340901007387 */ /* 0x0007e20000100800 */
[----:B-1----:R-:W-:-:S03]  /*7a340*/  IMAD.MOV.U32 R78, RZ, RZ, R6 ;  /* 0x000000ffff4e7224 */ /* 0x002fc600078e0006 */
[----:B------:R-:W4:Y:S04]  /*7a350*/  LDL.LU R6, [R1+0x2558] ;  /* 0x0025580001067983 */ /* 0x000f280000300800 */
[----:B------:R-:W4:Y:S01]  /*7a360*/  LDL.LU R10, [R1+0x2554] ;  /* 0x00255400010a7983 */ /* 0x000f220000300800 */
[----:B------:R-:W-:Y:S01]  /*7a370*/  IMAD.MOV.U32 R79, RZ, RZ, R9 ;  /* 0x000000ffff4f7224 */ /* 0x000fe200078e0009 */
[----:B--2---:R-:W-:Y:S02]  /*7a380*/  IADD3 R12, P1, R12, R2, RZ ;  /* 0x000000020c0c7210 */ /* 0x004fe40007f3e0ff */
        /* <DEDUP_REMOVED lines=14> */
[----:B-1----:R-:W-:-:S03]  /*7a470*/  MOV R76, R12 ;  /* 0x0000000c004c7202 */ /* 0x002fc60000000f00 */
        /* <DEDUP_REMOVED lines=16> */
[----:B------:R-:W-:Y:S04]  /*7a580*/  STL [R1+0x254c], R13 ;  /* 0x00254c0d01007387 */ /* 0x000fe80000100800 */
        /* <DEDUP_REMOVED lines=9> */
[----:B------:R-:W-:-:S03]  /*7a620*/  IADD3 R6, P1, R6, R2, RZ ;  /* 0x0000000206067210 */ /* 0x000fc60007f3e0ff */
        /* <DEDUP_REMOVED lines=12> */
[----:B------:R-:W-:Y:S02]  /*7a6f0*/  ISETP.NE.U32.AND P0, PT, RZ, UR8, PT ;  /* 0x00000008ff007c0c */ /* 0x000fe4000bf05070 */
[----:B---3--:R-:W-:Y:S01]  /*7a700*/  IADD3 R9, P2, R9, R2, RZ ;  /* 0x0000000209097210 */ /* 0x008fe20007f5e0ff */
[--C-:B----4-:R-:W-:Y:S01]  /*7a710*/  IMAD.X R81, R81, 0x1, R0.reuse, P1 ;  /* 0x0000000151517824 */ /* 0x110fe200008e0600 */
[----:B------:R-:W-:Y:S03]  /*7a720*/  STL [R1+0x2560], R80 ;  /* 0x0025605001007387 */ /* 0x000fe60000100800 */
[----:B------:R-:W-:Y:S01]  /*7a730*/  IMAD.X R12, R12, 0x1, R0, P2 ;  /* 0x000000010c0c7824 */ /* 0x000fe200010e0600 */
[----:B------:R1:W-:Y:S04]  /*7a740*/  STL [R1+0x255c], R81 ;  /* 0x00255c5101007387 */ /* 0x0003e80000100800 */
[----:B------:R-:W-:Y:S04]  /*7a750*/  STL [R1+0x2568], R9 ;  /* 0x0025680901007387 */ /* 0x000fe80000100800 */
[----:B------:R1:W-:Y:S04]  /*7a760*/  LDGSTS.E [R5+0x4], desc[UR4][R80.64], P0 ;  /* 0x0000400050057fae */ /* 0x0003e80008121844 */
[----:B------:R3:W-:Y:S01]  /*7a770*/  STL [R1+0x2564], R12 ;  /* 0x0025640c01007387 */ /* 0x0007e20000100800 */
[----:B-1----:R-:W-:-:S02]  /*7a780*/  IMAD.MOV.U32 R81, RZ, RZ, R12 ;  /* 0x000000ffff517224 */ /* 0x002fc400078e000c */
[----:B------:R-:W-:Y:S01]  /*7a790*/  IMAD.MOV.U32 R80, RZ, RZ, R9 ;  /* 0x000000ffff507224 */ /* 0x000fe200078e0009 */
[----:B---3--:R-:W3:Y:S04]  /*7a7a0*/  LDL.LU R12, [R1+0x2594] ;  /* 0x00259400010c7983 */ /* 0x008ee80000300800 */
        /* <DEDUP_REMOVED lines=14> */
[----:B-1----:R-:W-:Y:S01]  /*7a890*/  MOV R78, R11 ;  /* 0x0000000b004e7202 */ /* 0x002fe20000000f00 */
[----:B------:R-:W-:Y:S01]  /*7a8a0*/  IMAD.MOV.U32 R79, RZ, RZ, R76 ;  /* 0x000000ffff4f7224 */ /* 0x000fe200078e004c */
[-C--:B------:R-:W-:Y:S01]  /*7a8b0*/  IADD3 R15, P3, R15, R2.reuse, RZ ;  /* 0x000000020f0f7210 */ /* 0x080fe20007f7e0ff */
[----:B------:R1:W-:Y:S04]  /*7a8c0*/  STL [R1+0x2574], R76 ;  /* 0x0025744c01007387 */ /* 0x0003e80000100800 */
[----:B------:R-:W-:Y:S01]  /*7a8d0*/  IMAD.X R77, R77, 0x1, R0, P3 ;  /* 0x000000014d4d7824 */ /* 0x000fe200018e0600 */
[----:B------:R1:W-:Y:S04]  /*7a8e0*/  LDGSTS.E [R5+0xc004], desc[UR4][R78.64], P0 ;  /* 0x0c0040004e057fae */ /* 0x0003e80008121844 */
[----:B------:R-:W-:Y:S01]  /*7a8f0*/  STL [R1+0x2580], R15 ;  /* 0x0025800f01007387 */ /* 0x000fe20000100800 */
[----:B------:R-:W-:-:S03]  /*7a900*/  IADD3 R6, P0, R6, R2, RZ ;  /* 0x0000000206067210 */ /* 0x000fc60007f1e0ff */
[----:B------:R2:W-:Y:S01]  /*7a910*/  STL [R1+0x257c], R77 ;  /* 0x00257c4d01007387 */ /* 0x0005e20000100800 */
[----:B-1----:R-:W-:Y:S02]  /*7a920*/  IMAD.MOV.U32 R78, RZ, RZ, R15 ;  /* 0x000000ffff4e7224 */ /* 0x002fe400078e000f */
[----:B------:R-:W-:Y:S01]  /*7a930*/  IMAD.MOV.U32 R79, RZ, RZ, R77 ;  /* 0x000000ffff4f7224 */ /* 0x000fe200078e004d */
[----:B------:R-:W3:Y:S01]  /*7a940*/  LDL.LU R76, [R1+0x25a0] ;  /* 0x0025a000014c7983 */ /* 0x000ee20000300800 */
[--C-:B------:R-:W-:Y:S01]  /*7a950*/  IMAD.X R14, R14, 0x1, R0.reuse, P0 ;  /* 0x000000010e0e7824 */ /* 0x100fe200000e0600 */
[----:B--2---:R-:W-:Y:S02]  /*7a960*/  IADD3 R10, P2, R10, R2, RZ ;  /* 0x000000020a0a7210 */ /* 0x004fe40007f5e0ff */
[----:B------:R-:W2:Y:S04]  /*7a970*/  LDL.LU R11, [R1+0x25a8] ;  /* 0x0025a800010b7983 */ /* 0x000ea80000300800 */
[----:B------:R-:W2:Y:S01]  /*7a980*/  LDL.LU R77, [R1+0x259c] ;  /* 0x00259c00014d7983 */ /* 0x000ea20000300800 */
[----:B------:R-:W-:-:S03]  /*7a990*/  IMAD.X R13, R13, 0x1, R0, P2 ;  /* 0x000000010d0d7824 */ /* 0x000fc600010e0600 */
[----:B------:R-:W2:Y:S04]  /*7a9a0*/  LDL.LU R15, [R1+0x25a4] ;  /* 0x0025a400010f7983 */ /* 0x000ea80000300800 */
[----:B------:R1:W-:Y:S04]  /*7a9b0*/  LDGSTS.E [R5+0x8], desc[UR4][R78.64], P1 ;  /* 0x000080004e057fae */ /* 0x0003e80008921844 */
[----:B------:R1:W-:Y:S04]  /*7a9c0*/  STL [R1+0x2588], R6 ;  /* 0x0025880601007387 */ /* 0x0003e80000100800 */
[----:B------:R-:W-:Y:S01]  /*7a9d0*/  STL [R1+0x2584], R14 ;  /* 0x0025840e01007387 */ /* 0x000fe20000100800 */
[----:B-1----:R-:W-:-:S03]  /*7a9e0*/  IMAD.MOV.U32 R78, RZ, RZ, R6 ;  /* 0x000000ffff4e7224 */ /* 0x002fc600078e0006 */
[----:B------:R1:W-:Y:S01]  /*7a9f0*/  STL [R1+0x2590], R10 ;  /* 0x0025900a01007387 */ /* 0x0003e20000100800 */
[----:B------:R-:W-:-:S03]  /*7aa00*/  IMAD.MOV.U32 R79, RZ, RZ, R14 ;  /* 0x000000ffff4f7224 */ /* 0x000fc600078e000e */
[----:B------:R-:W2:Y:S04]  /*7aa10*/  LDL.LU R6, [R1+0x25b0] ;  /* 0x0025b00001067983 */ /* 0x000ea80000300800 */
[----:B------:R1:W-:Y:S04]  /*7aa20*/  LDGSTS.E [R5+0x4008], desc[UR4][R78.64], P1 ;  /* 0x040080004e057fae */ /* 0x0003e80008921844 */
[----:B------:R3:W-:Y:S01]  /*7aa30*/  STL [R1+0x258c], R13 ;  /* 0x00258c0d01007387 */ /* 0x0007e20000100800 */
[----:B-1----:R-:W-:-:S03]  /*7aa40*/  IMAD.MOV.U32 R78, RZ, RZ, R10 ;  /* 0x000000ffff4e7224 */ /* 0x002fc600078e000a */
[----:B------:R-:W2:Y:S01]  /*7aa50*/  LDL.LU R10, [R1+0x25ac] ;  /* 0x0025ac00010a7983 */ /* 0x000ea20000300800 */
[----:B----4-:R-:W-:Y:S01]  /*7aa60*/  IADD3 R9, P0, R9, R2, RZ ;  /* 0x0000000209097210 */ /* 0x010fe20007f1e0ff */
[----:B------:R-:W-:-:S04]  /*7aa70*/  IMAD.MOV.U32 R79, RZ, RZ, R13 ;  /* 0x000000ffff4f7224 */ /* 0x000fc800078e000d */
[----:B---3--:R-:W-:Y:S01]  /*7aa80*/  IMAD.X R12, R12, 0x1, R0, P0 ;  /* 0x000000010c0c7824 */ /* 0x008fe200000e0600 */
[----:B------:R-:W-:Y:S04]  /*7aa90*/  STL [R1+0x2598], R9 ;  /* 0x0025980901007387 */ /* 0x000fe80000100800 */
[----:B------:R1:W-:Y:S04]  /*7aaa0*/  STL [R1+0x2594], R12 ;  /* 0x0025940c01007387 */ /* 0x0003e80000100800 */
[----:B------:R-:W3:Y:S01]  /*7aab0*/  LDL.LU R80, [R1+0x25b8] ;  /* 0x0025b80001507983 */ /* 0x000ee20000300800 */
[----:B------:R-:W-:-:S03]  /*7aac0*/  IMAD.MOV.U32 R13, RZ, RZ, R12 ;  /* 0x000000ffff0d7224 */ /* 0x000fc600078e000c */
[----:B------:R-:W-:Y:S01]  /*7aad0*/  LDGSTS.E [R5+0x8008], desc[UR4][R78.64], P1 ;  /* 0x080080004e057fae */ /* 0x000fe20008921844 */
[----:B-1----:R-:W-:-:S05]  /*7aae0*/  IMAD.MOV.U32 R12, RZ, RZ, R9 ;  /* 0x000000ffff0c7224 */ /* 0x002fca00078e0009 */
[----:B------:R-:W-:Y:S04]  /*7aaf0*/  LDGSTS.E [R5+0xc008], desc[UR4][R12.64], P1 ;  /* 0x0c0080000c057fae */ /* 0x000fe80008921844 */
[----:B------:R-:W4:Y:S04]  /*7ab00*/  LDL.LU R78, [R1+0x2940] ;  /* 0x00294000014e7983 */ /* 0x000f280000300800 */
[----:B------:R-:W4:Y:S04]  /*7ab10*/  LDL.LU R81, [R1+0x25b4] ;  /* 0x0025b40001517983 */ /* 0x000f280000300800 */
[----:B------:R-:W4:Y:S04]  /*7ab20*/  LDL.LU R79, [R1+0x293c] ;  /* 0x00293c00014f7983 */ /* 0x000f280000300800 */
        /* <DEDUP_REMOVED lines=11> */
[-C--:B------:R-:W-:Y:S02]  /*7abe0*/  IADD3 R76, P1, R76, R2.reuse, RZ ;  /* 0x000000024c4c7210 */ /* 0x080fe40007f3e0ff */
[----:B--2---:R-:W-:-:S03]  /*7abf0*/  IADD3 R11, P2, R11, R2, RZ ;  /* 0x000000020b0b7210 */ /* 0x004fc60007f5e0ff */
[--C-:B------:R-:W-:Y:S01]  /*7ac00*/  IMAD.X R77, R77, 0x1, R0.reuse, P1 ;  /* 0x000000014d4d7824 */ /* 0x100fe200008e0600 */
[----:B------:R1:W-:Y:S01]  /*7ac10*/  STL [R1+0x25a0], R76 ;  /* 0x0025a04c01007387 */ /* 0x0003e20000100800 */
[----:B------:R-:W-:-:S03]  /*7ac20*/  IMAD.X R15, R15, 0x1, R0, P2 ;  /* 0x000000010f0f7824 */ /* 0x000fc600010e0600 */
[----:B------:R-:W-:Y:S04]  /*7ac30*/  STL [R1+0x259c], R77 ;  /* 0x00259c4d01007387 */ /* 0x000fe80000100800 */
[----:B------:R2:W-:Y:S04]  /*7ac40*/  STL [R1+0x25a8], R11 ;  /* 0x0025a80b01007387 */ /* 0x0005e80000100800 */
[----:B------:R1:W-:Y:S04]  /*7ac50*/  LDGSTS.E [R5+0xc], desc[UR4][R76.64], P0 ;  /* 0x0000c0004c057fae */ /* 0x0003e80008121844 */
[----:B------:R2:W-:Y:S01]  /*7ac60*/  STL [R1+0x25a4], R15 ;  /* 0x0025a40f01007387 */ /* 0x0005e20000100800 */
[----:B------:R-:W-:-:S02]  /*7ac70*/  IADD3 R6, P1, R6, R2, RZ ;  /* 0x0000000206067210 */ /* 0x000fc40007f3e0ff */
[----:B-1----:R-:W-:Y:S02]  /*7ac80*/  MOV R76, R11 ;  /* 0x0000000b004c7202 */ /* 0x002fe40000000f00 */
[----:B--2---:R-:W2:Y:S01]  /*7ac90*/  LDL.LU R11, [R1+0x2958] ;  /* 0x00295800010b7983 */ /* 0x004ea20000300800 */
[----:B------:R-:W-:-:S03]  /*7aca0*/  IMAD.MOV.U32 R77, RZ, RZ, R15 ;  /* 0x000000ffff4d7224 */ /* 0x000fc600078e000f */
[----:B------:R-:W-:Y:S04]  /*7acb0*/  STL [R1+0x25b0], R6 ;  /* 0x0025b00601007387 */ /* 0x000fe80000100800 */
[----:B------:R1:W-:Y:S01]  /*7acc0*/  LDGSTS.E [R5+0x400c], desc[UR4][R76.64], P0 ;  /* 0x0400c0004c057fae */ /* 0x0003e20008121844 */
[----:B------:R-:W-:-:S05]  /*7acd0*/  IMAD.X R10, R10, 0x1, R0, P1 ;  /* 0x000000010a0a7824 */ /* 0x000fca00008e0600 */
[----:B------:R4:W-:Y:S04]  /*7ace0*/  STL [R1+0x25ac], R10 ;  /* 0x0025ac0a01007387 */ /* 0x0009e80000100800 */
[----:B------:R-:W2:Y:S01]  /*7acf0*/  LDL.LU R15, [R1+0x2954] ;  /* 0x00295400010f7983 */ /* 0x000ea20000300800 */
[----:B-1----:R-:W-:Y:S02]  /*7ad00*/  IMAD.MOV.U32 R76, RZ, RZ, R6 ;  /* 0x000000ffff4c7224 */ /* 0x002fe400078e0006 */
[----:B------:R-:W-:Y:S01]  /*7ad10*/  IMAD.MOV.U32 R77, RZ, RZ, R10 ;  /* 0x000000ffff4d7224 */ /* 0x000fe200078e000a */
[----:B---3--:R-:W-:-:S04]  /*7ad20*/  IADD3 R80, P2, R80, R2, RZ ;  /* 0x0000000250507210 */ /* 0x008fc80007f5e0ff */
[----:B------:R-:W-:Y:S01]  /*7ad30*/  LDGSTS.E [R5+0x800c], desc[UR4][R76.64], P0 ;  /* 0x0800c0004c057fae */ /* 0x000fe20008121844 */
[----:B------:R-:W-:-:S03]  /*7ad40*/  ISETP.NE.U32.AND P1, PT, RZ, UR8, PT ;  /* 0x00000008ff007c0c */ /* 0x000fc6000bf25070 */
[----:B------:R-:W3:Y:S01]  /*7ad50*/  LDL.LU R77, [R1+0x295c] ;  /* 0x00295c00014d7983 */ /* 0x000ee20000300800 */
[----:B----4-:R-:W-:-:S03]  /*7ad60*/  IADD3 R78, P3, R78, R2, RZ ;  /* 0x000000024e4e7210 */ /* 0x010fc60007f7e0ff */
[----:B------:R-:W4:Y:S01]  /*7ad70*/  LDL.LU R10, [R1+0x2960] ;  /* 0x00296000010a7983 */ /* 0x000f220000300800 */
[----:B------:R-:W-:-:S03]  /*7ad80*/  IMAD.X R81, R81, 0x1, R0, P2 ;  /* 0x0000000151517824 */ /* 0x000fc600010e0600 */
[----:B------:R-:W3:Y:S04]  /*7ad90*/  LDL.LU R76, [R1+0x2964] ;  /* 0x00296400014c7983 */ /* 0x000ee80000300800 */
[----:B------:R-:W-:Y:S01]  /*7ada0*/  LDGSTS.E [R5+0xc00c], desc[UR4][R80.64], P0 ;  /* 0x0c00c00050057fae */ /* 0x000fe20008121844 */
[----:B------:R-:W-:-:S03]  /*7adb0*/  IMAD.X R79, R79, 0x1, R0, P3 ;  /* 0x000000014f4f7824 */ /* 0x000fc600018e0600 */
[----:B------:R-:W3:Y:S01]  /*7adc0*/  LDL.LU R6, [R1+0x2968] ;  /* 0x0029680001067983 */ /* 0x000ee20000300800 */
[----:B------:R-:W-:-:S03]  /*7add0*/  IADD3 R12, P0, R12, R2, RZ ;  /* 0x000000020c0c7210 */ /* 0x000fc60007f1e0ff */
[----:B------:R-:W-:Y:S02]  /*7ade0*/  STL [R1+0x25b8], R80 ;  /* 0x0025b85001007387 */ /* 0x000fe40000100800 */
[----:B------:R-:W-:Y:S02]  /*7adf0*/  IMAD.X R14, R14, 0x1, R0, P0 ;  /* 0x000000010e0e7824 */ /* 0x000fe400000e0600 */
[----:B------:R-:W-:Y:S01]  /*7ae00*/  STL [R1+0x25b4], R81 ;  /* 0x0025b45101007387 */ /* 0x000fe20000100800 */
[----:B------:R-:W-:-:S03]  /*7ae10*/  IADD3 R9, P2, R9, R2, RZ ;  /* 0x0000000209097210 */ /* 0x000fc60007f5e0ff */
[----:B------:R1:W-:Y:S04]  /*7ae20*/  STL [R1+0x2940], R78 ;  /* 0x0029404e01007387 */ /* 0x0003e80000100800 */
[----:B------:R-:W-:Y:S01]  /*7ae30*/  STL [R1+0x293c], R79 ;  /* 0x00293c4f01007387 */ /* 0x000fe20000100800 */
[----:B------:R-:W-:-:S03]  /*7ae40*/  IMAD.X R13, R13, 0x1, R0, P2 ;  /* 0x000000010d0d7824 */ /* 0x000fc600010e0600 */
        /* <DEDUP_REMOVED lines=21> */
[----:B------:R-:W-:-:S05]  /*7afa0*/  IMAD.X R15, R15, 0x1, R0, P0 ;  /* 0x000000010f0f7824 */ /* 0x000fca00000e0600 */
[----:B------:R1:W-:Y:S01]  /*7afb0*/  STL [R1+0x2954], R15 ;  /* 0x0029540f01007387 */ /* 0x0003e20000100800 */
[----:B------:R-:W-:-:S05]  /*7afc0*/  MOV R79, R15 ;  /* 0x0000000f004f7202 */ /* 0x000fca0000000f00 */
[----:B------:R2:W-:Y:S04]  /*7afd0*/  LDGSTS.E [R5+0x1c000], desc[UR4][R78.64], P1 ;  /* 0x1c0000004e057fae */ /* 0x0005e80008921844 */
[----:B-1----:R-:W2:Y:S04]  /*7afe0*/  LDL.LU R15, [R1+0x2974] ;  /* 0x00297400010f7983 */ /* 0x002ea80000300800 */
[----:B------:R-:W2:Y:S01]  /*7aff0*/  LDL.LU R11, [R1+0x297c] ;  /* 0x00297c00010b7983 */ /* 0x000ea20000300800 */
[----:B------:R-:W-:Y:S02]  /*7b000*/  ISETP.NE.U32.AND P0, PT, RZ, UR8, PT ;  /* 0x00000008ff007c0c */ /* 0x000fe4000bf05070 */
[----:B----4-:R-:W-:-:S05]  /*7b010*/  IADD3 R10, P1, R10, R2, RZ ;  /* 0x000000020a0a7210 */ /* 0x010fca0007f3e0ff */
[--C-:B---3--:R-:W-:Y:S01]  /*7b020*/  IMAD.X R77, R77, 0x1, R0.reuse, P1 ;  /* 0x000000014d4d7824 */ /* 0x108fe200008e0600 */
        /* <DEDUP_REMOVED lines=14> */
[----:B------:R-:W2:Y:S01]  /*7b110*/  LDL.LU R81, [R1+0x2984] ;  /* 0x0029840001517983 */ /* 0x000ea20000300800 */
[----:B------:R-:W-:-:S03]  /*7b120*/  IADD3 R12, P1, R12, R2, RZ ;  /* 0x000000020c0c7210 */ /* 0x000fc60007f3e0ff */
[----:B------:R-:W2:Y:S02]  /*7b130*/  LDL.LU R76, [R1+0x298c] ;  /* 0x00298c00014c7983 */ /* 0x000ea40000300800 */
[----:B------:R-:W-:Y:S02]  /*7b140*/  IMAD.X R14, R14, 0x1, R0, P1 ;  /* 0x000000010e0e7824 */ /* 0x000fe400008e0600 */
[----:B------:R-:W2:Y:S02]  /*7b150*/  LDL.LU R6, [R1+0x2998] ;  /* 0x0029980001067983 */ /* 0x000ea40000300800 */
[----:B-1----:R-:W-:Y:S02]  /*7b160*/  IMAD.MOV.U32 R79, RZ, RZ, R14 ;  /* 0x000000ffff4f7224 */ /* 0x002fe400078e000e */
[----:B------:R-:W-:Y:S04]  /*7b170*/  STL [R1+0x2970], R12 ;  /* 0x0029700c01007387 */ /* 0x000fe80000100800 */
[----:B------:R1:W-:Y:S04]  /*7b180*/  STL [R1+0x296c], R14 ;  /* 0x00296c0e01007387 */ /* 0x0003e80000100800 */
[----:B-1----:R-:W2:Y:S01]  /*7b190*/  LDL.LU R14, [R1+0x2994] ;  /* 0x00299400010e7983 */ /* 0x002ea20000300800 */
[----:B------:R-:W-:Y:S01]  /*7b1a0*/  IADD3 R13, P2, R13, R2, RZ ;  /* 0x000000020d0d7210 */ /* 0x000fe20007f5e0ff */
[----:B------:R-:W-:-:S02]  /*7b1b0*/  IMAD.MOV.U32 R78, RZ, RZ, R12 ;  /* 0x000000ffff4e7224 */ /* 0x000fc400078e000c */
[----:B------:R-:W2:Y:S01]  /*7b1c0*/  LDL.LU R12, [R1+0x29a0] ;  /* 0x0029a000010c7983 */ /* 0x000ea20000300800 */
[----:B------:R-:W-:-:S03]  /*7b1d0*/  IADD3 R9, P3, R9, R2, RZ ;  /* 0x0000000209097210 */ /* 0x000fc60007f7e0ff */
[----:B------:R-:W-:Y:S01]  /*7b1e0*/  LDGSTS.E [R5+0x18004], desc[UR4][R78.64], P0 ;  /* 0x180040004e057fae */ /* 0x000fe20008121844 */
[----:B------:R-:W-:-:S03]  /*7b1f0*/  IMAD.MOV.U32 R82, RZ, RZ, R13 ;  /* 0x000000ffff527224 */ /* 0x000fc600078e000d */
        /* <DEDUP_REMOVED lines=17> */
[----:B-1----:R-:W-:Y:S01]  /*7b310*/  MOV R83, R11 ;  /* 0x0000000b00537202 */ /* 0x002fe20000000f00 */
[----:B------:R-:W-:Y:S01]  /*7b320*/  IMAD.MOV.U32 R82, RZ, RZ, R9 ;  /* 0x000000ffff527224 */ /* 0x000fe200078e0009 */
[----:B---3--:R-:W3:Y:S04]  /*7b330*/  LDL.LU R11, [R1+0x29b4] ;  /* 0x0029b400010b7983 */ /* 0x008ee80000300800 */
[----:B------:R-:W3:Y:S01]  /*7b340*/  LDL.LU R9, [R1+0x29b8] ;  /* 0x0029b80001097983 */ /* 0x000ee20000300800 */
[----:B------:R-:W-:-:S02]  /*7b350*/  IADD3 R80, P0, R80, R2, RZ ;  /* 0x0000000250507210 */ /* 0x000fc40007f1e0ff */
[----:B----4-:R-:W-:Y:S01]  /*7b360*/  IADD3 R10, P2, R10, R2, RZ ;  /* 0x000000020a0a7210 */ /* 0x010fe20007f5e0ff */
[----:B------:R-:W-:Y:S02]  /*7b370*/  LDGSTS.E [R5+0x10008], desc[UR4][R82.64], P1 ;  /* 0x1000800052057fae */ /* 0x000fe40008921844 */
[--C-:B--2---:R-:W-:Y:S02]  /*7b380*/  IMAD.X R81, R81, 0x1, R0.reuse, P0 ;  /* 0x0000000151517824 */ /* 0x104fe400000e0600 */
[----:B------:R1:W-:Y:S01]  /*7b390*/  STL [R1+0x2988], R80 ;  /* 0x0029885001007387 */ /* 0x0003e20000100800 */
[----:B------:R-:W-:-:S03]  /*7b3a0*/  IMAD.X R76, R76, 0x1, R0, P2 ;  /* 0x000000014c4c7824 */ /* 0x000fc600010e0600 */
[----:B------:R-:W-:Y:S01]  /*7b3b0*/  STL [R1+0x2984], R81 ;  /* 0x0029845101007387 */ /* 0x000fe20000100800 */
[----:B------:R-:W-:-:S03]  /*7b3c0*/  IADD3 R6, P0, R6, R2, RZ ;  /* 0x0000000206067210 */ /* 0x000fc60007f1e0ff */
[----:B------:R2:W-:Y:S04]  /*7b3d0*/  STL [R1+0x2990], R10 ;  /* 0x0029900a01007387 */ /* 0x0005e80000100800 */
[----:B------:R1:W-:Y:S04]  /*7b3e0*/  LDGSTS.E [R5+0x14008], desc[UR4][R80.64], P1 ;  /* 0x1400800050057fae */ /* 0x0003e80008921844 */
[----:B------:R4:W-:Y:S01]  /*7b3f0*/  STL [R1+0x298c], R76 ;  /* 0x00298c4c01007387 */ /* 0x0009e20000100800 */
[----:B-1----:R-:W-:Y:S02]  /*7b400*/  IMAD.MOV.U32 R80, RZ, RZ, R10 ;  /* 0x000000ffff507224 */ /* 0x002fe400078e000a */
        /* <DEDUP_REMOVED lines=11> */
[----:B------:R-:W-:-:S03]  /*7b4c0*/  IMAD.MOV.U32 R81, RZ, RZ, R14 ;  /* 0x000000ffff517224 */ /* 0x000fc600078e000e */
[----:B------:R-:W-:Y:S01]  /*7b4d0*/  ISETP.NE.U32.AND P0, PT, RZ, UR8, PT ;  /* 0x00000008ff007c0c */ /* 0x000fe2000bf05070 */
[----:B------:R-:W4:Y:S04]  /*7b4e0*/  LDL.LU R14, [R1+0x25c8] ;  /* 0x0025c800010e7983 */ /* 0x000f280000300800 */
[----:B------:R1:W-:Y:S01]  /*7b4f0*/  LDGSTS.E [R5+0x1c008], desc[UR4][R80.64], P1 ;  /* 0x1c00800050057fae */ /* 0x0003e20008921844 */
[-C--:B------:R-:W-:Y:S02]  /*7b500*/  IADD3 R12, P1, R12, R2.reuse, RZ ;  /* 0x000000020c0c7210 */ /* 0x080fe40007f3e0ff */
[----:B------:R-:W-:Y:S01]  /*7b510*/  IADD3 R78, P2, R78, R2, RZ ;  /* 0x000000024e4e7210 */ /* 0x000fe20007f5e0ff */
[----:B------:R-:W4:Y:S04]  /*7b520*/  LDL.LU R6, [R1+0x25d0] ;  /* 0x0025d00001067983 */ /* 0x000f280000300800 */
[----:B------:R-:W-:Y:S01]  /*7b530*/  STL [R1+0x29a0], R12 ;  /* 0x0029a00c01007387 */ /* 0x000fe20000100800 */
[----:B-1----:R-:W-:-:S02]  /*7b540*/  IMAD.MOV.U32 R80, RZ, RZ, R12 ;  /* 0x000000ffff507224 */ /* 0x002fc400078e000c */
[--C-:B------:R-:W-:Y:S02]  /*7b550*/  IMAD.X R15, R15, 0x1, R0.reuse, P1 ;  /* 0x000000010f0f7824 */ /* 0x100fe400008e0600 */
[----:B------:R-:W-:-:S03]  /*7b560*/  IMAD.X R79, R79, 0x1, R0, P2 ;  /* 0x000000014f4f7824 */ /* 0x000fc600010e0600 */
[----:B------:R1:W-:Y:S01]  /*7b570*/  STL [R1+0x299c], R15 ;  /* 0x00299c0f01007387 */ /* 0x0003e20000100800 */
[----:B------:R-:W-:Y:S01]  /*7b580*/  IMAD.MOV.U32 R81, RZ, RZ, R15 ;  /* 0x000000ffff517224 */ /* 0x000fe200078e000f */
[----:B------:R-:W-:Y:S02]  /*7b590*/  IADD3 R13, P1, R13, R2, RZ ;  /* 0x000000020d0d7210 */ /* 0x000fe40007f3e0ff */
[----:B------:R-:W-:Y:S03]  /*7b5a0*/  STL [R1+0x29a8], R78 ;  /* 0x0029a84e01007387 */ /* 0x000fe60000100800 */
[----:B------:R-:W-:Y:S01]  /*7b5b0*/  IMAD.X R77, R77, 0x1, R0, P1 ;  /* 0x000000014d4d7824 */ /* 0x000fe200008e0600 */
[----:B-1----:R-:W4:Y:S04]  /*7b5c0*/  LDL.LU R15, [R1+0x25c4] ;  /* 0x0025c400010f7983 */ /* 0x002f280000300800 */
[----:B------:R1:W-:Y:S04]  /*7b5d0*/  STL [R1+0x29a4], R79 ;  /* 0x0029a44f01007387 */ /* 0x0003e80000100800 */
[----:B------:R-:W4:Y:S04]  /*7b5e0*/  LDL.LU R12, [R1+0x25cc] ;  /* 0x0025cc00010c7983 */ /* 0x000f280000300800 */
[----:B------:R-:W-:Y:S04]  /*7b5f0*/  LDGSTS.E [R5+0x1000c], desc[UR4][R80.64], P0 ;  /* 0x1000c00050057fae */ /* 0x000fe80008121844 */
[----:B------:R1:W-:Y:S04]  /*7b600*/  LDGSTS.E [R5+0x1400c], desc[UR4][R78.64], P0 ;  /* 0x1400c0004e057fae */ /* 0x0003e80008121844 */
[----:B------:R-:W-:Y:S04]  /*7b610*/  STL [R1+0x29b0], R13 ;  /* 0x0029b00d01007387 */ /* 0x000fe80000100800 */
[----:B------:R3:W-:Y:S01]  /*7b620*/  STL [R1+0x29ac], R77 ;  /* 0x0029ac4d01007387 */ /* 0x0007e20000100800 */
[----:B-1----:R-:W-:-:S02]  /*7b630*/  MOV R79, R77 ;  /* 0x0000004d004f7202 */ /* 0x002fc40000000f00 */
[----:B---3--:R-:W1:Y:S01]  /*7b640*/  S2R R77, SR_TID.X ;  /* 0x00000000004d7919 */ /* 0x008e620000002100 */
[----:B------:R-:W-:Y:S01]  /*7b650*/  IADD3 R9, P2, R9, R2, RZ ;  /* 0x0000000209097210 */ /* 0x000fe20007f5e0ff */
[----:B------:R-:W-:-:S04]  /*7b660*/  IMAD.MOV.U32 R78, RZ, RZ, R13 ;  /* 0x000000ffff4e7224 */ /* 0x000fc800078e000d */
[----:B------:R-:W-:Y:S01]  /*7b670*/  IMAD.X R11, R11, 0x1, R0, P2 ;  /* 0x000000010b0b7824 */ /* 0x000fe200010e0600 */
[----:B------:R3:W-:Y:S04]  /*7b680*/  LDGSTS.E [R5+0x1800c], desc[UR4][R78.64], P0 ;  /* 0x1800c0004e057fae */ /* 0x0007e80008121844 */
[----:B------:R-:W-:Y:S04]  /*7b690*/  STL [R1+0x29b8], R9 ;  /* 0x0029b80901007387 */ /* 0x000fe80000100800 */
[----:B------:R3:W-:Y:S02]  /*7b6a0*/  STL [R1+0x29b4], R11 ;  /* 0x0029b40b01007387 */ /* 0x0007e40000100800 */
[----:B---3--:R-:W-:-:S02]  /*7b6b0*/  IMAD.MOV.U32 R78, RZ, RZ, R9 ;  /* 0x000000ffff4e7224 */ /* 0x008fc400078e0009 */
[----:B------:R-:W-:Y:S02]  /*7b6c0*/  IMAD.MOV.U32 R79, RZ, RZ, R11 ;  /* 0x000000ffff4f7224 */ /* 0x000fe400078e000b */
[----:B------:R-:W3:Y:S04]  /*7b6d0*/  LDL.LU R11, [R1+0x25d8] ;  /* 0x0025d800010b7983 */ /* 0x000ee80000300800 */
[----:B------:R-:W3:Y:S01]  /*7b6e0*/  LDL.LU R13, [R1+0x25d4] ;  /* 0x0025d400010d7983 */ /* 0x000ee20000300800 */
[C---:B-1----:R-:W-:Y:S01]  /*7b6f0*/  IMAD.SHL.U32 R9, R77.reuse, 0x10, RZ ;  /* 0x000000104d097824 */ /* 0x042fe200078e00ff */
[----:B------:R-:W-:Y:S02]  /*7b700*/  LOP3.LUT R77, R77, 0x7f, RZ, 0xc0, !PT ;  /* 0x0000007f4d4d7812 */ /* 0x000fe400078ec0ff */
[----:B------:R-:W3:Y:S02]  /*7b710*/  LDL.LU R80, [R1+0x25e0] ;  /* 0x0025e00001507983 */ /* 0x000ee40000300800 */
[----:B------:R-:W-:-:S02]  /*7b720*/  LOP3.LUT R9, R9, 0x70, RZ, 0xc0, !PT ;  /* 0x0000007009097812 */ /* 0x000fc400078ec0ff */
[----:B------:R1:W-:Y:S01]  /*7b730*/  LDGSTS.E [R5+0x1c00c], desc[UR4][R78.64], P0 ;  /* 0x1c00c0004e057fae */ /* 0x0003e20008121844 */
[----:B--2---:R-:W-:Y:S02]  /*7b740*/  IADD3 R10, P1, R10, R2, RZ ;  /* 0x000000020a0a7210 */ /* 0x004fe40007f3e0ff */
[----:B------:R-:W-:-:S03]  /*7b750*/  IMAD R9, R77, 0x80, R9 ;  /* 0x000000804d097824 */ /* 0x000fc600078e0209 */
[----:B----4-:R-:W-:Y:S02]  /*7b760*/  IMAD.X R76, R76, 0x1, R0, P1 ;  /* 0x000000014c4c7824 */ /* 0x010fe400008e0600 */
[----:B------:R-:W-:Y:S01]  /*7b770*/  LOP3.LUT R9, R9, 0x70, RZ, 0x3c, !PT ;  /* 0x0000007009097812 */ /* 0x000fe200078e3cff */
[----:B------:R-:W-:Y:S04]  /*7b780*/  STL [R1+0x25c0], R10 ;  /* 0x0025c00a01007387 */ /* 0x000fe80000100800 */
[----:B-1----:R-:W-:Y:S01]  /*7b790*/  VIADD R5, R9, UR13 ;  /* 0x0000000d09057c36 */ /* 0x002fe20008000000 */
        /* <DEDUP_REMOVED lines=9> */
[----:B------:R-:W-:-:S05]  /*7b830*/  IADD3 R14, P1, R14, R2, RZ ;  /* 0x000000020e0e7210 */ /* 0x000fca0007f3e0ff */
[----:B------:R-:W-:Y:S02]  /*7b840*/  ISETP.NE.U32.AND P0, PT, RZ, UR8, PT ;  /* 0x00000008ff007c0c */ /* 0x000fe4000bf05070 */
[----:B------:R-:W-:Y:S01]  /*7b850*/  IADD3 R6, P2, R6, R2, RZ ;  /* 0x0000000206067210 */ /* 0x000fe20007f5e0ff */
[----:B------:R1:W-:Y:S10]  /*7b860*/  STL [R1+0x25c8], R14 ;  /* 0x0025c80e01007387 */ /* 0x0003f40000100800 */
[----:B------:R-:W-:Y:S01]  /*7b870*/  LDGSTS.E [R5], desc[UR4][R76.64], P0 ;  /* 0x000000004c057fae */ /* 0x000fe20008121844 */
[----:B------:R-:W-:-:S04]  /*7b880*/  UISETP.GT.AND UP1, UPT, UR12, 0x1d, UPT ;  /* 0x0000001d0c00788c */ /* 0x000fc8000bf24270 */
[----:B------:R-:W-:-:S04]  /*7b890*/  USEL UR8, URZ, 0x4, !UP1 ;  /* 0x000000043f087887 */ /* 0x000fc8000c800000 */
[----:B------:R-:W-:Y:S01]  /*7b8a0*/  USEL UR8, UR8, URZ, !UP0 ;  /* 0x0000003f08087287 */ /* 0x000fe2000c000000 */
[----:B------:R-:W-:-:S05]  /*7b8b0*/  IMAD.X R15, R15, 0x1, R0, P1 ;  /* 0x000000010f0f7824 */ /* 0x000fca00008e0600 */
[----:B------:R1:W-:Y:S01]  /*7b8c0*/  STL [R1+0x25c4], R15 ;  /* 0x0025c40f01007387 */ /* 0x0003e20000100800 */
[----:B------:R-:W-:-:S03]  /*7b8d0*/  IMAD.X R12, R12, 0x1, R0, P2 ;  /* 0x000000010c0c7824 */ /* 0x000fc600010e0600 */
[----:B------:R1:W-:Y:S04]  /*7b8e0*/  LDGSTS.E [R5+0x4000], desc[UR4][R14.64], P0 ;  /* 0x040000000e057fae */ /* 0x0003e80008121844 */
[----:B------:R1:W-:Y:S04]  /*7b8f0*/  STL [R1+0x25d0], R6 ;  /* 0x0025d00601007387 */ /* 0x0003e80000100800 */
[----:B------:R3:W-:Y:S01]  /*7b900*/  STL [R1+0x25cc], R12 ;  /* 0x0025cc0c01007387 */ /* 0x0007e20000100800 */
[----:B-1----:R-:W-:-:S03]  /*7b910*/  IMAD.MOV.U32 R14, RZ, RZ, R6 ;  /* 0x000000ffff0e7224 */ /* 0x002fc600078e0006 */
[----:B------:R-:W4:Y:S01]  /*7b920*/  LDL.LU R78, [R1+0x25f0] ;  /* 0x0025f000014e7983 */ /* 0x000f220000300800 */
[----:B------:R-:W-:-:S03]  /*7b930*/  IMAD.MOV.U32 R15, RZ, RZ, R12 ;  /* 0x000000ffff0f7224 */ /* 0x000fc600078e000c */
[----:B------:R-:W4:Y:S04]  /*7b940*/  LDL.LU R79, [R1+0x25ec] ;  /* 0x0025ec00014f7983 */ /* 0x000f280000300800 */
[----:B------:R-:W-:Y:S04]  /*7b950*/  LDGSTS.E [R5+0x8000], desc[UR4][R14.64], P0 ;  /* 0x080000000e057fae */ /* 0x000fe80008121844 */
[----:B------:R-:W4:Y:S04]  /*7b960*/  LDL.LU R15, [R1+0x25f4] ;  /* 0x0025f400010f7983 */ /* 0x000f280000300800 */
[----:B------:R-:W4:Y:S04]  /*7b970*/  LDL.LU R6, [R1+0x25f8] ;  /* 0x0025f80001067983 */ /* 0x000f280000300800 */
[----:B------:R-:W4:Y:S04]  /*7b980*/  LDL.LU R77, [R1+0x25fc] ;  /* 0x0025fc00014d7983 */ /* 0x000f280000300800 */
[----:B---3--:R-:W3:Y:S01]  /*7b990*/  LDL.LU R12, [R1+0x2600] ;  /* 0x00260000010c7983 */ /* 0x008ee20000300800 */
[----:B------:R-:W-:-:S05]  /*7b9a0*/  IADD3 R11, P1, R11, R2, RZ ;  /* 0x000000020b0b7210 */ /* 0x000fca0007f3e0ff */
[----:B------:R-:W-:Y:S02]  /*7b9b0*/  IMAD.X R13, R13, 0x1, R0, P1 ;  /* 0x000000010d0d7824 */ /* 0x000fe400008e0600 */
[----:B------:R-:W-:-:S03]  /*7b9c0*/  IMAD.MOV.U32 R82, RZ, RZ, R11 ;  /* 0x000000ffff527224 */ /* 0x000fc600078e000b */
[----:B------:R-:W-:Y:S01]  /*7b9d0*/  MOV R83, R13 ;  /* 0x0000000d00537202 */ /* 0x000fe20000000f00 */
[----:B------:R1:W-:Y:S01]  /*7b9e0*/  STL [R1+0x25d8], R11 ;  /* 0x0025d80b01007387 */ /* 0x0003e20000100800 */
[----:B------:R-:W-:-:S03]  /*7b9f0*/  IADD3 R80, P1, R80, R2, RZ ;  /* 0x0000000250507210 */ /* 0x000fc60007f3e0ff */
[----:B------:R-:W-:Y:S01]  /*7ba00*/  LDGSTS.E [R5+0xc000], desc[UR4][R82.64], P0 ;  /* 0x0c00000052057fae */ /* 0x000fe20008121844 */
[----:B------:R-:W-:-:S03]  /*7ba10*/  ISETP.NE.U32.AND P0, PT, RZ, UR8, PT ;  /* 0x00000008ff007c0c */ /* 0x000fc6000bf05070 */
[----:B------:R2:W-:Y:S04]  /*7ba20*/  STL [R1+0x25d4], R13 ;  /* 0x0025d40d01007387 */ /* 0x0005e80000100800 */
[----:B------:R-:W3:Y:S04]  /*7ba30*/  LDL.LU R76, [R1+0x2604] ;  /* 0x00260400014c7983 */ /* 0x000ee80000300800 */
[----:B-1----:R-:W3:Y:S04]  /*7ba40*/  LDL.LU R11, [R1+0x2608] ;  /* 0x00260800010b7983 */ /* 0x002ee80000300800 */
[----:B------:R-:W3:Y:S01]  /*7ba50*/  LDL.LU R14, [R1+0x260c] ;  /* 0x00260c00010e7983 */ /* 0x000ee20000300800 */
[----:B--2---:R-:W-:-:S03]  /*7ba60*/  IADD3 R9, P2, R9, R2, RZ ;  /* 0x0000000209097210 */ /* 0x004fc60007f5e0ff */
[----:B------:R-:W2:Y:S01]  /*7ba70*/  LDL.LU R13, [R1+0x2610] ;  /* 0x00261000010d7983 */ /* 0x000ea20000300800 */
[--C-:B----4-:R-:W-:Y:S02]  /*7ba80*/  IMAD.X R81, R81, 0x1, R0.reuse, P1 ;  /* 0x0000000151517824 */ /* 0x110fe400008e0600 */
[----:B------:R-:W-:Y:S01]  /*7ba90*/  IMAD.X R10, R10, 0x1, R0, P2 ;  /* 0x000000010a0a7824 */ /* 0x000fe200010e0600 */
[----:B------:R-:W-:Y:S04]  /*7baa0*/  STL [R1+0x25e0], R80 ;  /* 0x0025e05001007387 */ /* 0x000fe80000100800 */
[----:B------:R1:W-:Y:S04]  /*7bab0*/  STL [R1+0x25dc], R81 ;  /* 0x0025dc5101007387 */ /* 0x0003e80000100800 */
[----:B------:R-:W-:Y:S04]  /*7bac0*/  STL [R1+0x25e8], R9 ;  /* 0x0025e80901007387 */ /* 0x000fe80000100800 */
[----:B------:R1:W-:Y:S04]  /*7bad0*/  LDGSTS.E [R5+0x4], desc[UR4][R80.64], P0 ;  /* 0x0000400050057fae */ /* 0x0003e80008121844 */
[----:B------:R4:W-:Y:S01]  /*7bae0*/  STL [R1+0x25e4], R10 ;  /* 0x0025e40a01007387 */ /* 0x0009e20000100800 */
[----:B-1----:R-:W-:-:S02]  /*7baf0*/  IMAD.MOV.U32 R81, RZ, RZ, R10 ;  /* 0x000000ffff517224 */ /* 0x002fc400078e000a */
[----:B------:R-:W-:Y:S01]  /*7bb00*/  IMAD.MOV.U32 R80, RZ, RZ, R9 ;  /* 0x000000ffff507224 */ /* 0x000fe200078e0009 */
[----:B----4-:R-:W4:Y:S04]  /*7bb10*/  LDL.LU R10, [R1+0x2614] ;  /* 0x00261400010a7983 */ /* 0x010f280000300800 */
[----:B------:R-:W4:Y:S01]  /*7bb20*/  LDL.LU R9, [R1+0x2618] ;  /* 0x0026180001097983 */ /* 0x000f220000300800 */
[----:B------:R-:W-:-:S03]  /*7bb30*/  UISETP.GT.AND UP1, UPT, UR12, 0x1e, UPT ;  /* 0x0000001e0c00788c */ /* 0x000fc6000bf24270 */
[----:B------:R-:W-:Y:S01]  /*7bb40*/  LDGSTS.E [R5+0x4004], desc[UR4][R80.64], P0 ;  /* 0x0400400050057fae */ /* 0x000fe20008121844 */
[----:B------:R-:W-:-:S04]  /*7bb50*/  USEL UR8, URZ, 0x4, !UP1 ;  /* 0x000000043f087887 */ /* 0x000fc8000c800000 */
[----:B------:R-:W-:Y:S01]  /*7bb60*/  USEL UR8, UR8, URZ, !UP0 ;  /* 0x0000003f08087287 */ /* 0x000fe2000c000000 */
[----:B------:R-:W-:-:S05]  /*7bb70*/  IADD3 R78, P1, R78, R2, RZ ;  /* 0x000000024e4e7210 */ /* 0x000fca0007f3e0ff */
[----:B------:R-:W-:Y:S01]  /*7bb80*/  IMAD.X R79, R79, 0x1, R0, P1 ;  /* 0x000000014f4f7824 */ /* 0x000fe200008e0600 */
[----:B------:R1:W-:Y:S04]  /*7bb90*/  STL [R1+0x25f0], R78 ;  /* 0x0025f04e01007387 */ /* 0x0003e80000100800 */
[----:B------:R1:W-:Y:S04]  /*7bba0*/  STL [R1+0x25ec], R79 ;  /* 0x0025ec4f01007387 */ /* 0x0003e80000100800 */
[----:B------:R1:W-:Y:S01]  /*7bbb0*/  LDGSTS.E [R5+0x8004], desc[UR4][R78.64], P0 ;  /* 0x080040004e057fae */ /* 0x0003e20008121844 */
[----:B------:R-:W-:-:S05]  /*7bbc0*/  IADD3 R6, P2, R6, R2, RZ ;  /* 0x0000000206067210 */ /* 0x000fca0007f5e0ff */
[--C-:B------:R-:W-:Y:S01]  /*7bbd0*/  IMAD.X R15, R15, 0x1, R0.reuse, P2 ;  /* 0x000000010f0f7824 */ /* 0x100fe200010e0600 */
[----:B---3--:R-:W-:Y:S01]  /*7bbe0*/  IADD3 R12, P3, R12, R2, RZ ;  /* 0x000000020c0c7210 */ /* 0x008fe20007f7e0ff */
[----:B------:R-:W-:Y:S04]  /*7bbf0*/  STL [R1+0x25f8], R6 ;  /* 0x0025f80601007387 */ /* 0x000fe80000100800 */
[----:B------:R-:W-:Y:S01]  /*7bc00*/  IMAD.X R77, R77, 0x1, R0, P3 ;  /* 0x000000014d4d7824 */ /* 0x000fe200018e0600 */
[----:B------:R3:W-:Y:S01]  /*7bc10*/  STL [R1+0x25f4], R15 ;  /* 0x0025f40f01007387 */ /* 0x0007e20000100800 */
[----:B-1----:R-:W-:Y:S02]  /*7bc20*/  IMAD.MOV.U32 R78, RZ, RZ, R6 ;  /* 0x000000ffff4e7224 */ /* 0x002fe400078e0006 */
[----:B------:R-:W-:Y:S01]  /*7bc30*/  IMAD.MOV.U32 R79, RZ, RZ, R15 ;  /* 0x000000ffff4f7224 */ /* 0x000fe200078e000f */
[----:B------:R-:W-:Y:S04]  /*7bc40*/  STL [R1+0x2600], R12 ;  /* 0x0026000c01007387 */ /* 0x000fe80000100800 */
[----:B------:R1:W-:Y:S04]  /*7bc50*/  STL [R1+0x25fc], R77 ;  /* 0x0025fc4d01007387 */ /* 0x0003e80000100800 */
[----:B---3--:R-:W3:Y:S04]  /*7bc60*/  LDL.LU R15, [R1+0x2620] ;  /* 0x00262000010f7983 */ /* 0x008ee80000300800 */
[----:B------:R1:W-:Y:S04]  /*7bc70*/  LDGSTS.E [R5+0xc004], desc[UR4][R78.64], P0 ;  /* 0x0c0040004e057fae */ /* 0x0003e80008121844 */
[----:B------:R-:W3:Y:S01]  /*7bc80*/  LDL.LU R6, [R1+0x2628] ;  /* 0x0026280001067983 */ /* 0x000ee20000300800 */
[----:B------:R-:W-:Y:S01]  /*7bc90*/  ISETP.NE.U32.AND P1, PT, RZ, UR8, PT ;  /* 0x00000008ff007c0c */ /* 0x000fe2000bf25070 */
[----:B-1----:R-:W-:-:S02]  /*7bca0*/  IMAD.MOV.U32 R79, RZ, RZ, R77 ;  /* 0x000000ffff4f7224 */ /* 0x002fc400078e004d */
[----:B------:R-:W3:Y:S01]  /*7bcb0*/  LDL.LU R77, [R1+0x261c] ;  /* 0x00261c00014d7983 */ /* 0x000ee20000300800 */
[----:B------:R-:W-:-:S03]  /*7bcc0*/  IMAD.MOV.U32 R78, RZ, RZ, R12 ;  /* 0x000000ffff4e7224 */ /* 0x000fc600078e000c */
[----:B------:R-:W3:Y:S01]  /*7bcd0*/  LDL.LU R12, [R1+0x2624] ;  /* 0x00262400010c7983 */ /* 0x000ee20000300800 */
[-C--:B------:R-:W-:Y:S02]  /*7bce0*/  IADD3 R11, P0, R11, R2.reuse, RZ ;  /* 0x000000020b0b7210 */ /* 0x080fe40007f1e0ff */
[----:B--2---:R-:W-:-:S03]  /*7bcf0*/  IADD3 R13, P2, R13, R2, RZ ;  /* 0x000000020d0d7210 */ /* 0x004fc60007f5e0ff */
[----:B------:R1:W-:Y:S01]  /*7bd00*/  LDGSTS.E [R5+0x8], desc[UR4][R78.64], P1 ;  /* 0x000080004e057fae */ /* 0x0003e20008921844 */
[--C-:B------:R-:W-:Y:S02]  /*7bd10*/  IMAD.X R76, R76, 0x1, R0.reuse, P0 ;  /* 0x000000014c4c7824 */ /* 0x100fe400000e0600 */
[----:B------:R-:W-:Y:S01]  /*7bd20*/  IMAD.X R14, R14, 0x1, R0, P2 ;  /* 0x000000010e0e7824 */ /* 0x000fe200010e0600 */
[----:B------:R2:W-:Y:S04]  /*7bd30*/  STL [R1+0x2608], R11 ;  /* 0x0026080b01007387 */ /* 0x0005e80000100800 */
[----:B------:R-:W-:Y:S01]  /*7bd40*/  STL [R1+0x2604], R76 ;  /* 0x0026044c01007387 */ /* 0x000fe20000100800 */
[----:B-1----:R-:W-:Y:S01]  /*7bd50*/  IMAD.MOV.U32 R78, RZ, RZ, R11 ;  /* 0x000000ffff4e7224 */ /* 0x002fe200078e000b */
[----:B------:R-:W-:-:S02]  /*7bd60*/  MOV R79, R76 ;  /* 0x0000004c004f7202 */ /* 0x000fc40000000f00 */
[----:B------:R-:W-:Y:S04]  /*7bd70*/  STL [R1+0x2610], R13 ;  /* 0x0026100d01007387 */ /* 0x000fe80000100800 */
[----:B------:R1:W-:Y:S04]  /*7bd80*/  STL [R1+0x260c], R14 ;  /* 0x00260c0e01007387 */ /* 0x0003e80000100800 */
[----:B--2---:R-:W2:Y:S04]  /*7bd90*/  LDL.LU R11, [R1+0x2630] ;  /* 0x00263000010b7983 */ /* 0x004ea80000300800 */
[----:B------:R1:W-:Y:S01]  /*7bda0*/  LDGSTS.E [R5+0x4008], desc[UR4][R78.64], P1 ;  /* 0x040080004e057fae */ /* 0x0003e20008921844 */
[----:B----4-:R-:W-:-:S05]  /*7bdb0*/  IADD3 R9, P0, R9, R2, RZ ;  /* 0x0000000209097210 */ /* 0x010fca0007f1e0ff */
[----:B------:R-:W-:Y:S02]  /*7bdc0*/  IMAD.X R10, R10, 0x1, R0, P0 ;  /* 0x000000010a0a7824 */ /* 0x000fe400000e0600 */
[----:B-1----:R-:W-:Y:S02]  /*7bdd0*/  IMAD.MOV.U32 R79, RZ, RZ, R14 ;  /* 0x000000ffff4f7224 */ /* 0x002fe400078e000e */
[----:B------:R-:W-:Y:S01]  /*7bde0*/  IMAD.MOV.U32 R78, RZ, RZ, R13 ;  /* 0x000000ffff4e7224 */ /* 0x000fe200078e000d */
[----:B------:R-:W4:Y:S04]  /*7bdf0*/  LDL.LU R14, [R1+0x262c] ;  /* 0x00262c00010e7983 */ /* 0x000f280000300800 */
[----:B------:R1:W-:Y:S04]  /*7be00*/  STL [R1+0x2618], R9 ;  /* 0x0026180901007387 */ /* 0x0003e80000100800 */
[----:B------:R1:W-:Y:S04]  /*7be10*/  STL [R1+0x2614], R10 ;  /* 0x0026140a01007387 */ /* 0x0003e80000100800 */
[----:B------:R-:W4:Y:S04]  /*7be20*/  LDL.LU R80, [R1+0x2638] ;  /* 0x0026380001507983 */ /* 0x000f280000300800 */
[----:B------:R-:W-:Y:S01]  /*7be30*/  LDGSTS.E [R5+0x8008], desc[UR4][R78.64], P1 ;  /* 0x080080004e057fae */ /* 0x000fe20008921844 */
[----:B------:R-:W-:-:S03]  /*7be40*/  IMAD.MOV.U32 R82, RZ, RZ, R9 ;  /* 0x000000ffff527224 */ /* 0x000fc600078e0009 */
[----:B------:R-:W4:Y:S04]  /*7be50*/  LDL.LU R78, [R1+0x29c0] ;  /* 0x0029c000014e7983 */ /* 0x000f280000300800 */
[----:B------:R-:W4:Y:S04]  /*7be60*/  LDL.LU R81, [R1+0x2634] ;  /* 0x0026340001517983 */ /* 0x000f280000300800 */
[----:B------:R-:W4:Y:S04]  /*7be70*/  LDL.LU R79, [R1+0x29bc] ;  /* 0x0029bc00014f7983 */ /* 0x000f280000300800 */
[----:B------:R-:W4:Y:S04]  /*7be80*/  LDL.LU R76, [R1+0x29c4] ;  /* 0x0029c400014c7983 */ /* 0x000f280000300800 */
[----:B-1----:R-:W4:Y:S01]  /*7be90*/  LDL.LU R9, [R1+0x29c8] ;  /* 0x0029c80001097983 */ /* 0x002f220000300800 */
[----:B------:R-:W-:-:S03]  /*7bea0*/  IMAD.MOV.U32 R83, RZ, RZ, R10 ;  /* 0x000000ffff537224 */ /* 0x000fc600078e000a */
[----:B------:R-:W4:Y:S04]  /*7beb0*/  LDL.LU R13, [R1+0x29cc] ;  /* 0x0029cc00010d7983 */ /* 0x000f280000300800 */
[----:B------:R-:W4:Y:S01]  /*7bec0*/  LDL.LU R10, [R1+0x29d0] ;  /* 0x0029d000010a7983 */ /* 0x000f220000300800 */
[----:B------:R-:W-:-:S03]  /*7bed0*/  UISETP.GT.AND UP1, UPT, UR12, 0x1f, UPT ;  /* 0x0000001f0c00788c */ /* 0x000fc6000bf24270 */
[----:B------:R1:W-:Y:S01]  /*7bee0*/  LDGSTS.E [R5+0xc008], desc[UR4][R82.64], P1 ;  /* 0x0c00800052057fae */ /* 0x0003e20008921844 */
        /* <DEDUP_REMOVED lines=8> */
[----:B-1----:R-:W-:Y:S01]  /*7bf70*/  IMAD.MOV.U32 R82, RZ, RZ, R15 ;  /* 0x000000ffff527224 */ /* 0x002fe200078e000f */
[----:B------:R-:W-:Y:S01]  /*7bf80*/  STL [R1+0x2620], R15 ;  /* 0x0026200f01007387 */ /* 0x000fe20000100800 */
[----:B------:R-:W-:-:S04]  /*7bf90*/  IMAD.X R77, R77, 0x1, R0, P1 ;  /* 0x000000014d4d7824 */ /* 0x000fc800008e0600 */
[----:B------:R-:W-:Y:S02]  /*7bfa0*/  IMAD.MOV.U32 R83, RZ, RZ, R77 ;  /* 0x000000ffff537224 */ /* 0x000fe400078e004d */
[----:B------:R-:W-:Y:S01]  /*7bfb0*/  IMAD.X R12, R12, 0x1, R0, P2 ;  /* 0x000000010c0c7824 */ /* 0x000fe200010e0600 */
[----:B------:R-:W-:Y:S04]  /*7bfc0*/  STL [R1+0x261c], R77 ;  /* 0x00261c4d01007387 */ /* 0x000fe80000100800 */
[----:B------:R-:W-:Y:S04]  /*7bfd0*/  STL [R1+0x2628], R6 ;  /* 0x0026280601007387 */ /* 0x000fe80000100800 */
[----:B------:R1:W-:Y:S04]  /*7bfe0*/  LDGSTS.E [R5+0xc], desc[UR4][R82.64], P0 ;  /* 0x0000c00052057fae */ /* 0x0003e80008121844 */
[----:B------:R3:W-:Y:S01]  /*7bff0*/  STL [R1+0x2624], R12 ;  /* 0x0026240c01007387 */ /* 0x0007e20000100800 */
[----:B-1----:R-:W-:-:S02]  /*7c000*/  IMAD.MOV.U32 R83, RZ, RZ, R12 ;  /* 0x000000ffff537224 */ /* 0x002fc400078e000c */
[----:B------:R-:W-:Y:S01]  /*7c010*/  IMAD.MOV.U32 R82, RZ, RZ, R6 ;  /* 0x000000ffff527224 */ /* 0x000fe200078e0006 */
[----:B---3--:R-:W3:Y:S04]  /*7c020*/  LDL.LU R12, [R1+0x29d4] ;  /* 0x0029d400010c7983 */ /* 0x008ee80000300800 */
[----:B------:R-:W3:Y:S01]  /*7c030*/  LDL.LU R6, [R1+0x29d8] ;  /* 0x0029d80001067983 */ /* 0x000ee20000300800 */
[----:B--2---:R-:W-:-:S03]  /*7c040*/  IADD3 R11, P1, R11, R2, RZ ;  /* 0x000000020b0b7210 */ /* 0x004fc60007f3e0ff */
[----:B------:R-:W-:Y:S04]  /*7c050*/  LDGSTS.E [R5+0x400c], desc[UR4][R82.64], P0 ;  /* 0x0400c00052057fae */ /* 0x000fe80008121844 */
[----:B------:R-:W-:Y:S01]  /*7c060*/  STL [R1+0x2630], R11 ;  /* 0x0026300b01007387 */ /* 0x000fe20000100800 */
[----:B----4-:R-:W-:-:S04]  /*7c070*/  IMAD.X R14, R14, 0x1, R0, P1 ;  /* 0x000000010e0e7824 */ /* 0x010fc800008e0600 */
[----:B------:R-:W-:Y:S01]  /*7c080*/  IMAD.MOV.U32 R15, RZ, RZ, R14 ;  /* 0x000000ffff0f7224 */ /* 0x000fe200078e000e */
[----:B------:R1:W-:Y:S01]  /*7c090*/  STL [R1+0x262c], R14 ;  /* 0x00262c0e01007387 */ /* 0x0003e20000100800 */
[----:B------:R-:W-:-:S03]  /*7c0a0*/  ISETP.NE.U32.AND P1, PT, RZ, UR8, PT ;  /* 0x00000008ff007c0c */ /* 0x000fc6000bf25070 */
[----:B------:R-:W2:Y:S01]  /*7c0b0*/  LDL.LU R77, [R1+0x29dc] ;  /* 0x0029dc00014d7983 */ /* 0x000ea20000300800 */
[----:B------:R-:W-:Y:S01]  /*7c0c0*/  IADD3 R80, P2, R80, R2, RZ ;  /* 0x0000000250507210 */ /* 0x000fe20007f5e0ff */
[----:B-1----:R-:W-:-:S05]  /*7c0d0*/  IMAD.MOV.U32 R14, RZ, RZ, R11 ;  /* 0x000000ffff0e7224 */ /* 0x002fca00078e000b */
[----:B------:R-:W-:Y:S01]  /*7c0e0*/  LDGSTS.E [R5+0x800c], desc[UR4][R14.64], P0 ;  /* 0x0800c0000e057fae */ /* 0x000fe20008121844 */
[----:B------:R-:W-:Y:S02]  /*7c0f0*/  IADD3 R78, P3, R78, R2, RZ ;  /* 0x000000024e4e7210 */ /* 0x000fe40007f7e0ff */
[----:B------:R-:W-:Y:S01]  /*7c100*/  IADD3.X R81, R81, R0, RZ, P2, !PT ;  /* 0x0000000051517210 */ /* 0x000fe200017fe4ff */
[----:B------:R-:W4:Y:S04]  /*7c110*/  LDL.LU R15, [R1+0x29e0] ;  /* 0x0029e000010f7983 */ /* 0x000f280000300800 */
[----:B------:R-:W-:Y:S01]  /*7c120*/  LDGSTS.E [R5+0xc00c], desc[UR4][R80.64], P0 ;  /* 0x0c00c00050057fae */ /* 0x000fe20008121844 */
[----:B------:R-:W-:-:S03]  /*7c130*/  IMAD.X R79, R79, 0x1, R0, P3 ;  /* 0x000000014f4f7824 */ /* 0x000fc600018e0600 */
[----:B------:R-:W2:Y:S01]  /*7c140*/  LDL.LU R14, [R1+0x29e4] ;  /* 0x0029e400010e7983 */ /* 0x000ea20000300800 */
[----:B------:R-:W-:-:S03]  /*7c150*/  IADD3 R9, P0, R9, R2, RZ ;  /* 0x0000000209097210 */ /* 0x000fc60007f1e0ff */
[----:B------:R-:W2:Y:S04]  /*7c160*/  LDL.LU R11, [R1+0x29e8] ;  /* 0x0029e800010b7983 */ /* 0x000ea80000300800 */
[----:B------:R-:W-:Y:S01]  /*7c170*/  STL [R1+0x2638], R80 ;  /* 0x0026385001007387 */ /* 0x000fe20000100800 */
[--C-:B------:R-:W-:Y:S01]  /*7c180*/  IMAD.X R76, R76, 0x1, R0.reuse, P0 ;  /* 0x000000014c4c7824 */ /* 0x100fe200000e0600 */
[----:B------:R-:W-:Y:S02]  /*7c190*/  IADD3 R10, P2, R10, R2, RZ ;  /* 0x000000020a0a7210 */ /* 0x000fe40007f5e0ff */
[----:B------:R-:W-:Y:S04]  /*7c1a0*/  STL [R1+0x2634], R81 ;  /* 0x0026345101007387 */ /* 0x000fe80000100800 */
[----:B------:R1:W-:Y:S01]  /*7c1b0*/  STL [R1+0x29c0], R78 ;  /* 0x0029c04e01007387 */ /* 0x0003e20000100800 */
[----:B------:R-:W-:-:S03]  /*7c1c0*/  IMAD.X R13, R13, 0x1, R0, P2 ;  /* 0x000000010d0d7824 */ /* 0x000fc600010e0600 */
[----:B------:R1:W-:Y:S04]  /*7c1d0*/  STL [R1+0x29bc], R79 ;  /* 0x0029bc4f01007387 */ /* 0x0003e80000100800 */
        /* <DEDUP_REMOVED lines=11> */
[----:B------:R-:W-:Y:S01]  /*7c290*/  IMAD.MOV.U32 R79, RZ, RZ, R13 ;  /* 0x000000ffff4f7224 */ /* 0x000fe200078e000d */
[----:B------:R-:W-:-:S04]  /*7c2a0*/  UISETP.GT.AND UP1, UPT, UR12, 0x3d, UPT ;  /* 0x0000003d0c00788c */ /* 0x000fc8000bf24270 */
[----:B------:R1:W-:Y:S01]  /*7c2b0*/  LDGSTS.E [R5+0x18000], desc[UR4][R78.64], P1 ;  /* 0x180000004e057fae */ /* 0x0003e20008921844 */
[----:B------:R-:W-:-:S04]  /*7c2c0*/  USEL UR8, URZ, 0x4, !UP1 ;  /* 0x000000043f087887 */ /* 0x000fc8000c800000 */
[----:B------:R-:W-:Y:S01]  /*7c2d0*/  USEL UR8, UR8, URZ, !UP0 ;  /* 0x0000003f08087287 */ /* 0x000fe2000c000000 */
[----:B---3--:R-:W-:-:S05]  /*7c2e0*/  IADD3 R6, P0, R6, R2, RZ ;  /* 0x0000000206067210 */ /* 0x008fca0007f1e0ff */
[----:B------:R-:W-:Y:S01]  /*7c2f0*/  IMAD.X R12, R12, 0x1, R0, P0 ;  /* 0x000000010c0c7824 */ /* 0x000fe200000e0600 */
[----:B------:R3:W-:Y:S01]  /*7c300*/  STL [R1+0x29d8], R6 ;  /* 0x0029d80601007387 */ /* 0x0007e20000100800 */
[----:B-1----:R-:W-:-:S03]  /*7c310*/  IMAD.MOV.U32 R78, RZ, RZ, R6 ;  /* 0x000000ffff4e7224 */ /* 0x002fc600078e0006 */
[----:B------:R1:W-:Y:S04]  /*7c320*/  STL [R1+0x29d4], R12 ;  /* 0x0029d40c01007387 */ /* 0x0003e80000100800 */
[----:B------:R-:W2:Y:S04]  /*7c330*/  LDL.LU R13, [R1+0x29f8] ;  /* 0x0029f800010d7983 */ /* 0x000ea80000300800 */
[----:B---3--:R-:W3:Y:S01]  /*7c340*/  LDL.LU R6, [R1+0x2a00] ;  /* 0x002a000001067983 */ /* 0x008ee20000300800 */
[----:B------:R-:W-:-:S03]  /*7c350*/  IMAD.MOV.U32 R79, RZ, RZ, R12 ;  /* 0x000000ffff4f7224 */ /* 0x000fc600078e000c */
[----:B------:R-:W3:Y:S04]  /*7c360*/  LDL.LU R76, [R1+0x29f4] ;  /* 0x0029f400014c7983 */ /* 0x000ee80000300800 */
[----:B-1----:R-:W3:Y:S01]  /*7c370*/  LDL.LU R12, [R1+0x29fc] ;  /* 0x0029fc00010c7983 */ /* 0x002ee20000300800 */
[----:B------:R-:W-:-:S03]  /*7c380*/  ISETP.NE.U32.AND P0, PT, RZ, UR8, PT ;  /* 0x00000008ff007c0c */ /* 0x000fc6000bf05070 */
[----:B------:R1:W-:Y:S01]  /*7c390*/  LDGSTS.E [R5+0x1c000], desc[UR4][R78.64], P1 ;  /* 0x1c0000004e057fae */ /* 0x0003e20008921844 */
[----:B----4-:R-:W-:-:S05]  /*7c3a0*/  IADD3 R15, P1, R15, R2, RZ ;  /* 0x000000020f0f7210 */ /* 0x010fca0007f3e0ff */
[----:B--2---:R-:W-:Y:S01]  /*7c3b0*/  IMAD.X R77, R77, 0x1, R0, P1 ;  /* 0x000000014d4d7824 */ /* 0x004fe200008e0600 */
[----:B------:R-:W-:Y:S01]  /*7c3c0*/  IADD3 R11, P2, R11, R2, RZ ;  /* 0x000000020b0b7210 */ /* 0x000fe20007f5e0ff */
[----:B------:R2:W-:Y:S01]  /*7c3d0*/  STL [R1+0x29e0], R15 ;  /* 0x0029e00f01007387 */ /* 0x0005e20000100800 */
[----:B-1----:R-:W-:-:S03]  /*7c3e0*/  IMAD.MOV.U32 R78, RZ, RZ, R15 ;  /* 0x000000ffff4e7224 */ /* 0x002fc600078e000f */
[----:B------:R-:W-:Y:S01]  /*7c3f0*/  IMAD.X R14, R14, 0x1, R0, P2 ;  /* 0x000000010e0e7824 */ /* 0x000fe200010e0600 */
[----:B------:R-:W-:Y:S01]  /*7c400*/  STL [R1+0x29dc], R77 ;  /* 0x0029dc4d01007387 */ /* 0x000fe20000100800 */
[----:B------:R-:W-:-:S03]  /*7c410*/  IMAD.MOV.U32 R79, RZ, RZ, R77 ;  /* 0x000000ffff4f7224 */ /* 0x000fc600078e004d */
[----:B------:R-:W-:Y:S01]  /*7c420*/  STL [R1+0x29e8], R11 ;  /* 0x0029e80b01007387 */ /* 0x000fe20000100800 */
[----:B--2---:R-:W-:-:S03]  /*7c430*/  MOV R15, R14 ;  /* 0x0000000e000f7202 */ /* 0x004fc60000000f00 */
[----:B------:R1:W-:Y:S04]  /*7c440*/  STL [R1+0x29e4], R14 ;  /* 0x0029e40e01007387 */ /* 0x0003e80000100800 */
[----:B------:R-:W2:Y:S04]  /*7c450*/  LDL.LU R80, [R1+0x2a08] ;  /* 0x002a080001507983 */ /* 0x000ea80000300800 */
[----:B------:R4:W-:Y:S01]  /*7c460*/  LDGSTS.E [R5+0x10004], desc[UR4][R78.64], P0 ;  /* 0x100040004e057fae */ /* 0x0009e20008121844 */
[----:B-1----:R-:W-:-:S05]  /*7c470*/  IMAD.MOV.U32 R14, RZ, RZ, R11 ;  /* 0x000000ffff0e7224 */ /* 0x002fca00078e000b */
[----:B------:R1:W-:Y:S04]  /*7c480*/  LDGSTS.E [R5+0x14004], desc[UR4][R14.64], P0 ;  /* 0x140040000e057fae */ /* 0x0003e80008121844 */
[----:B------:R-:W4:Y:S01]  /*7c490*/  LDL.LU R78, [R1+0x2a10] ;  /* 0x002a1000014e7983 */ /* 0x000f220000300800 */
[----:B------:R-:W-:-:S03]  /*7c4a0*/  IADD3 R9, P1, R9, R2, RZ ;  /* 0x0000000209097210 */ /* 0x000fc60007f3e0ff */
[----:B------:R-:W4:Y:S04]  /*7c4b0*/  LDL.LU R81, [R1+0x2a04] ;  /* 0x002a040001517983 */ /* 0x000f280000300800 */
[----:B------:R-:W4:Y:S04]  /*7c4c0*/  LDL.LU R79, [R1+0x2a0c] ;  /* 0x002a0c00014f7983 */ /* 0x000f280000300800 */
[----:B------:R-:W1:Y:S04]  /*7c4d0*/  LDL.LU R15, [R1+0x2a18] ;  /* 0x002a1800010f7983 */ /* 0x000e680000300800 */
[----:B------:R-:W-:Y:S01]  /*7c4e0*/  STL [R1+0x29f0], R9 ;  /* 0x0029f00901007387 */ /* 0x000fe20000100800 */
[----:B------:R-:W-:-:S05]  /*7c4f0*/  IMAD.X R10, R10, 0x1, R0, P1 ;  /* 0x000000010a0a7824 */ /* 0x000fca00008e0600 */
[----:B------:R3:W-:Y:S04]  /*7c500*/  STL [R1+0x29ec], R10 ;  /* 0x0029ec0a01007387 */ /* 0x0007e80000100800 */
[----:B------:R-:W4:Y:S01]  /*7c510*/  LDL.LU R77, [R1+0x2a14] ;  /* 0x002a1400014d7983 */ /* 0x000f220000300800 */
[----:B------:R-:W-:-:S03]  /*7c520*/  IMAD.MOV.U32 R11, RZ, RZ, R10 ;  /* 0x000000ffff0b7224 */ /* 0x000fc600078e000a */
[----:B------:R-:W4:Y:S01]  /*7c530*/  LDL.LU R14, [R1+0x2a1c] ;  /* 0x002a1c00010e7983 */ /* 0x000f220000300800 */
[----:B---3--:R-:W-:-:S05]  /*7c540*/  IMAD.MOV.U32 R10, RZ, RZ, R9 ;  /* 0x000000ffff0a7224 */ /* 0x008fca00078e0009 */
[----:B------:R-:W-:Y:S04]  /*7c550*/  LDGSTS.E [R5+0x18004], desc[UR4][R10.64], P0 ;  /* 0x180040000a057fae */ /* 0x000fe80008121844 */
[----:B------:R-:W3:Y:S04]  /*7c560*/  LDL.LU R11, [R1+0x2a20] ;  /* 0x002a2000010b7983 */ /* 0x000ee80000300800 */
[----:B------:R-:W3:Y:S04]  /*7c570*/  LDL.LU R10, [R1+0x2a24] ;  /* 0x002a2400010a7983 */ /* 0x000ee80000300800 */
[----:B------:R-:W3:Y:S01]  /*7c580*/  LDL.LU R9, [R1+0x2a28] ;  /* 0x002a280001097983 */ /* 0x000ee20000300800 */
        /* <DEDUP_REMOVED lines=8> */
[----:B------:R-:W-:-:S03]  /*7c610*/  IADD3 R6, P3, R6, R2, RZ ;  /* 0x0000000206067210 */ /* 0x000fc60007f7e0ff */
[--C-:B------:R-:W-:Y:S01]  /*7c620*/  IMAD.X R76, R76, 0x1, R0.reuse, P2 ;  /* 0x000000014c4c7824 */ /* 0x100fe200010e0600 */
[----:B------:R2:W-:Y:S01]  /*7c630*/  STL [R1+0x29f8], R13 ;  /* 0x0029f80d01007387 */ /* 0x0005e20000100800 */
[----:B------:R-:W-:-:S03]  /*7c640*/  IMAD.X R12, R12, 0x1, R0, P3 ;  /* 0x000000010c0c7824 */ /* 0x000fc600018e0600 */
[----:B------:R2:W-:Y:S01]  /*7c650*/  STL [R1+0x29f4], R76 ;  /* 0x0029f44c01007387 */ /* 0x0005e20000100800 */
[----:B------:R-:W-:Y:S02]  /*7c660*/  IMAD.MOV.U32 R82, RZ, RZ, R13 ;  /* 0x000000ffff527224 */ /* 0x000fe400078e000d */
[----:B------:R-:W-:Y:S01]  /*7c670*/  IMAD.MOV.U32 R83, RZ, RZ, R76 ;  /* 0x000000ffff537224 */ /* 0x000fe200078e004c */
[----:B------:R-:W-:Y:S01]  /*7c680*/  STL [R1+0x2a00], R6 ;  /* 0x002a000601007387 */ /* 0x000fe20000100800 */
[----:B--2---:R-:W-:-:S03]  /*7c690*/  IMAD.MOV.U32 R13, RZ, RZ, R12 ;  /* 0x000000ffff0d7224 */ /* 0x004fc600078e000c */
[----:B------:R2:W-:Y:S04]  /*7c6a0*/  STL [R1+0x29fc], R12 ;  /* 0x0029fc0c01007387 */ /* 0x0005e80000100800 */
[----:B------:R-:W-:Y:S04]  /*7c6b0*/  LDGSTS.E [R5+0x1c004], desc[UR4][R82.64], P0 ;  /* 0x1c00400052057fae */ /* 0x000fe80008121844 */
[----:B------:R-:W3:Y:S01]  /*7c6c0*/  LDL.LU R76, [R1+0x2a2c] ;  /* 0x002a2c00014c7983 */ /* 0x000ee20000300800 */
[----:B--2---:R-:W-:-:S05]  /*7c6d0*/  IMAD.MOV.U32 R12, RZ, RZ, R6 ;  /* 0x000000ffff0c7224 */ /* 0x004fca00078e0006 */
[----:B------:R-:W-:Y:S04]  /*7c6e0*/  LDGSTS.E [R5+0x10008], desc[UR4][R12.64], P1 ;  /* 0x100080000c057fae */ /* 0x000fe80008921844 */
[----:B------:R-:W2:Y:S04]  /*7c6f0*/  LDL.LU R13, [R1+0x2a30] ;  /* 0x002a3000010d7983 */ /* 0x000ea80000300800 */
[----:B------:R-:W2:Y:S04]  /*7c700*/  LDL.LU R12, [R1+0x2a34] ;  /* 0x002a3400010c7983 */ /* 0x000ea80000300800 */
[----:B------:R-:W2:Y:S01]  /*7c710*/  LDL.LU R6, [R1+0x2a38] ;  /* 0x002a380001067983 */ /* 0x000ea20000300800 */
[----:B------:R-:W-:-:S05]  /*7c720*/  IADD3 R80, P0, R80, R2, RZ ;  /* 0x0000000250507210 */ /* 0x000fca0007f1e0ff */
[----:B------:R-:W-:Y:S01]  /*7c730*/  STL [R1+0x2a08], R80 ;  /* 0x002a085001007387 */ /* 0x000fe20000100800 */
[----:B----4-:R-:W-:Y:S01]  /*7c740*/  IADD3 R78, P2, R78, R2, RZ ;  /* 0x000000024e4e7210 */ /* 0x010fe20007f5e0ff */
[----:B------:R-:W-:-:S04]  /*7c750*/  IMAD.X R81, R81, 0x1, R0, P0 ;  /* 0x0000000151517824 */ /* 0x000fc800000e0600 */
[--C-:B------:R-:W-:Y:S01]  /*7c760*/  IMAD.X R79, R79, 0x1, R0.reuse, P2 ;  /* 0x000000014f4f7824 */ /* 0x100fe200010e0600 */
[----:B-1----:R-:W-:Y:S01]  /*7c770*/  IADD3 R15, P0, R15, R2, RZ ;  /* 0x000000020f0f7210 */ /* 0x002fe20007f1e0ff */
[----:B------:R-:W-:Y:S04]  /*7c780*/  STL [R1+0x2a04], R81 ;  /* 0x002a045101007387 */ /* 0x000fe80000100800 */
[----:B------:R-:W-:Y:S04]  /*7c790*/  STL [R1+0x2a10], R78 ;  /* 0x002a104e01007387 */ /* 0x000fe80000100800 */
[----:B------:R-:W-:Y:S04]  /*7c7a0*/  LDGSTS.E [R5+0x14008], desc[UR4][R80.64], P1 ;  /* 0x1400800050057fae */ /* 0x000fe80008921844 */
[----:B------:R1:W-:Y:S04]  /*7c7b0*/  STL [R1+0x2a0c], R79 ;  /* 0x002a0c4f01007387 */ /* 0x0003e80000100800 */
[----:B------:R1:W-:Y:S01]  /*7c7c0*/  LDGSTS.E [R5+0x18008], desc[UR4][R78.64], P1 ;  /* 0x180080004e057fae */ /* 0x0003e20008921844 */
[----:B------:R-:W-:-:S03]  /*7c7d0*/  IMAD.X R77, R77, 0x1, R0, P0 ;  /* 0x000000014d4d7824 */ /* 0x000fc600000e0600 */
[----:B------:R-:W-:Y:S04]  /*7c7e0*/  STL [R1+0x2a18], R15 ;  /* 0x002a180f01007387 */ /* 0x000fe80000100800 */
[----:B------:R4:W-:Y:S01]  /*7c7f0*/  STL [R1+0x2a14], R77 ;  /* 0x002a144d01007387 */ /* 0x0009e20000100800 */
[----:B-1----:R-:W-:Y:S01]  /*7c800*/  MOV R79, R77 ;  /* 0x0000004d004f7202 */ /* 0x002fe20000000f00 */
[----:B------:R-:W-:Y:S02]  /*7c810*/  IMAD.MOV.U32 R78, RZ, RZ, R15 ;  /* 0x000000ffff4e7224 */ /* 0x000fe400078e000f */
[----:B----4-:R-:W4:Y:S04]  /*7c820*/  LDL.LU R77, [R1+0x2a3c] ;  /* 0x002a3c00014d7983 */ /* 0x010f280000300800 */
[----:B------:R-:W4:Y:S04]  /*7c830*/  LDL.LU R15, [R1+0x2a40] ;  /* 0x002a4000010f7983 */ /* 0x000f280000300800 */
[----:B------:R1:W-:Y:S01]  /*7c840*/  LDGSTS.E [R5+0x1c008], desc[UR4][R78.64], P1 ;  /* 0x1c0080004e057fae */ /* 0x0003e20008921844 */
[----:B---3--:R-:W-:-:S02]  /*7c850*/  IADD3 R11, P1, R11, R2, RZ ;  /* 0x000000020b0b7210 */ /* 0x008fc40007f3e0ff */
[----:B------:R-:W-:Y:S02]  /*7c860*/  ISETP.NE.U32.AND P0, PT, RZ, UR8, PT ;  /* 0x00000008ff007c0c */ /* 0x000fe4000bf05070 */
[----:B------:R-:W-:Y:S01]  /*7c870*/  IADD3 R9, P2, R9, R2, RZ ;  /* 0x0000000209097210 */ /* 0x000fe20007f5e0ff */
[--C-:B------:R-:W-:Y:S01]  /*7c880*/  IMAD.X R14, R14, 0x1, R0.reuse, P1 ;  /* 0x000000010e0e7824 */ /* 0x100fe200008e0600 */
[----:B------:R3:W-:Y:S03]  /*7c890*/  STL [R1+0x2a20], R11 ;  /* 0x002a200b01007387 */ /* 0x0007e60000100800 */
[----:B------:R-:W-:Y:S01]  /*7c8a0*/  IMAD.X R10, R10, 0x1, R0, P2 ;  /* 0x000000010a0a7824 */ /* 0x000fe200010e0600 */
[----:B------:R-:W-:Y:S01]  /*7c8b0*/  STL [R1+0x2a1c], R14 ;  /* 0x002a1c0e01007387 */ /* 0x000fe20000100800 */
[----:B-1----:R-:W-:Y:S02]  /*7c8c0*/  IMAD.MOV.U32 R78, RZ, RZ, R11 ;  /* 0x000000ffff4e7224 */ /* 0x002fe400078e000b */
[----:B------:R-:W-:Y:S01]  /*7c8d0*/  IMAD.MOV.U32 R79, RZ, RZ, R14 ;  /* 0x000000ffff4f7224 */ /* 0x000fe200078e000e */
[----:B------:R-:W-:Y:S01]  /*7c8e0*/  STL [R1+0x2a28], R9 ;  /* 0x002a280901007387 */ /* 0x000fe20000100800 */
[----:B---3--:R-:W-:-:S03]  /*7c8f0*/  IMAD.MOV.U32 R11, RZ, RZ, R10 ;  /* 0x000000ffff0b7224 */ /* 0x008fc600078e000a */
[----:B------:R1:W-:Y:S04]  /*7c900*/  STL [R1+0x2a24], R10 ;  /* 0x002a240a01007387 */ /* 0x0003e80000100800 */
[----:B------:R-:W-:Y:S04]  /*7c910*/  LDGSTS.E [R5+0x1000c], desc[UR4][R78.64], P0 ;  /* 0x1000c0004e057fae */ /* 0x000fe80008121844 */
[----:B------:R-:W3:Y:S01]  /*7c920*/  LDL.LU R80, [R1+0x2a5c] ;  /* 0x002a5c0001507983 */ /* 0x000ee20000300800 */
[----:B-1----:R-:W-:-:S05]  /*7c930*/  IMAD.MOV.U32 R10, RZ, RZ, R9 ;  /* 0x000000ffff0a7224 */ /* 0x002fca00078e0009 */
[----:B------:R1:W-:Y:S04]  /*7c940*/  LDGSTS.E [R5+0x1400c], desc[UR4][R10.64], P0 ;  /* 0x1400c0000a057fae */ /* 0x0003e80008121844 */
[----:B------:R-:W3:Y:S04]  /*7c950*/  LDL.LU R11, [R1+0x2a60] ;  /* 0x002a6000010b7983 */ /* 0x000ee80000300800 */
[----:B------:R-:W3:Y:S04]  /*7c960*/  LDL.LU R14, [R1+0x2a7c] ;  /* 0x002a7c00010e7983 */ /* 0x000ee80000300800 */
[----:B------:R-:W3:Y:S01]  /*7c970*/  LDL.LU R9, [R1+0x2a80] ;  /* 0x002a800001097983 */ /* 0x000ee20000300800 */
[----:B-1----:R-:W1:Y:S01]  /*7c980*/  S2R R10, SR_TID.X ;  /* 0x00000000000a7919 */ /* 0x002e620000002100 */
[----:B--2---:R-:W-:-:S05]  /*7c990*/  IADD3 R13, P1, R13, R2, RZ ;  /* 0x000000020d0d7210 */ /* 0x004fca0007f3e0ff */
[--C-:B------:R-:W-:Y:S01]  /*7c9a0*/  IMAD.X R76, R76, 0x1, R0.reuse, P1 ;  /* 0x000000014c4c7824 */ /* 0x100fe200008e0600 */
[----:B------:R-:W-:Y:S01]  /*7c9b0*/  IADD3 R6, P2, R6, R2, RZ ;  /* 0x0000000206067210 */ /* 0x000fe20007f5e0ff */
[----:B------:R2:W-:Y:S04]  /*7c9c0*/  STL [R1+0x2a30], R13 ;  /* 0x002a300d01007387 */ /* 0x0005e80000100800 */
[----:B------:R-:W-:Y:S01]  /*7c9d0*/  IMAD.X R12, R12, 0x1, R0, P2 ;  /* 0x000000010c0c7824 */ /* 0x000fe200010e0600 */
[----:B------:R-:W-:Y:S01]  /*7c9e0*/  STL [R1+0x2a2c], R76 ;  /* 0x002a2c4c01007387 */ /* 0x000fe20000100800 */
[----:B------:R-:W-:Y:S02]  /*7c9f0*/  IMAD.MOV.U32 R78, RZ, RZ, R13 ;  /* 0x000000ffff4e7224 */ /* 0x000fe400078e000d */
[----:B------:R-:W-:Y:S01]  /*7ca00*/  IMAD.MOV.U32 R79, RZ, RZ, R76 ;  /* 0x000000ffff4f7224 */ /* 0x000fe200078e004c */
[----:B------:R-:W-:Y:S01]  /*7ca10*/  STL [R1+0x2a38], R6 ;  /* 0x002a380601007387 */ /* 0x000fe20000100800 */
[----:B--2---:R-:W-:-:S03]  /*7ca20*/  IMAD.MOV.U32 R13, RZ, RZ, R12 ;  /* 0x000000ffff0d7224 */ /* 0x004fc600078e000c */
[----:B------:R2:W-:Y:S04]  /*7ca30*/  STL [R1+0x2a34], R12 ;  /* 0x002a340c01007387 */ /* 0x0005e80000100800 */
[----:B------:R-:W-:Y:S01]  /*7ca40*/  LDGSTS.E [R5+0x1800c], desc[UR4][R78.64], P0 ;  /* 0x1800c0004e057fae */ /* 0x000fe20008121844 */
[----:B--2---:R-:W-:Y:S01]  /*7ca50*/  IMAD.MOV.U32 R12, RZ, RZ, R6 ;  /* 0x000000ffff0c7224 */ /* 0x004fe200078e0006 */
[----:B-1----:R-:W-:-:S04]  /*7ca60*/  LOP3.LUT R6, R10, 0x3f, RZ, 0xc0, !PT ;  /* 0x0000003f0a067812 */ /* 0x002fc800078ec0ff */
[----:B------:R1:W-:Y:S01]  /*7ca70*/  LDGSTS.E [R5+0x1c00c], desc[UR4][R12.64], P0 ;  /* 0x1c00c0000c057fae */ /* 0x0003e20008121844 */
[----:B------:R-:W-:Y:S02]  /*7ca80*/  ISETP.GE.AND P0, PT, R6, UR12, PT ;  /* 0x0000000c06007c0c */ /* 0x000fe4000bf06270 */
[----:B------:R-:W-:Y:S01]  /*7ca90*/  PLOP3.LUT P1, PT, PT, PT, UP0, 0x80, 0x0 ;  /* 0x000000000000781c */ /* 0x000fe20003f2f008 */
[----:B------:R-:W2:Y:S04]  /*7caa0*/  LDL.LU R78, [R1+0x2aa0] ;  /* 0x002aa000014e7983 */ /* 0x000ea80000300800 */
[----:B------:R-:W0:Y:S01]  /*7cab0*/  LDGDEPBAR ;  /* 0x00000000000079af */ /* 0x000e220000000000 */
[----:B-1----:R-:W-:-:S03]  /*7cac0*/  SEL R5, RZ, 0x4, P0 ;  /* 0x00000004ff057807 */ /* 0x002fc60000000000 */
[----:B------:R-:W2:Y:S01]  /*7cad0*/  LDL.LU R12, [R1+0x2ac0] ;  /* 0x002ac000010c7983 */ /* 0x000ea20000300800 */
[----:B------:R-:W-:-:S03]  /*7cae0*/  SEL R5, R5, RZ, !P1 ;  /* 0x000000ff05057207 */ /* 0x000fc60004800000 */
[----:B------:R-:W2:Y:S04]  /*7caf0*/  LDL.LU R79, [R1+0x2a9c] ;  /* 0x002a9c00014f7983 */ /* 0x000ea80000300800 */
[----:B------:R-:W2:Y:S04]  /*7cb00*/  LDL.LU R76, [R1+0x2abc] ;  /* 0x002abc00014c7983 */ /* 0x000ea80000300800 */
[----:B------:R-:W2:Y:S04]  /*7cb10*/  LDL.LU R13, [R1+0x2ae0] ;  /* 0x002ae000010d7983 */ /* 0x000ea80000300800 */
[----:B------:R-:W2:Y:S01]  /*7cb20*/  LDL.LU R10, [R1+0x2b00] ;  /* 0x002b0000010a7983 */ /* 0x000ea20000300800 */
[----:B----4-:R-:W-:-:S05]  /*7cb30*/  IADD3 R15, P1, R15, R4, RZ ;  /* 0x000000040f0f7210 */ /* 0x010fca0007f3e0ff */
[----:B------:R-:W-:Y:S01]  /*7cb40*/  IMAD.X R77, R77, 0x1, R3, P1 ;  /* 0x000000014d4d7824 */ /* 0x000fe200008e0603 */
[----:B------:R-:W-:Y:S01]  /*7cb50*/  STL [R1+0x2a40], R15 ;  /* 0x002a400f01007387 */ /* 0x000fe20000100800 */
[----:B------:R-:W-:Y:S02]  /*7cb60*/  MOV R82, R15 ;  /* 0x0000000f00527202 */ /* 0x000fe40000000f00 */
[----:B------:R-:W-:Y:S01]  /*7cb70*/  IMAD.MOV.U32 R83, RZ, RZ, R77 ;  /* 0x000000ffff537224 */ /* 0x000fe200078e004d */
[----:B------:R1:W-:Y:S04]  /*7cb80*/  STL [R1+0x2a3c], R77 ;  /* 0x002a3c4d01007387 */ /* 0x0003e80000100800 */
[----:B-1----:R-:W4:Y:S04]  /*7cb90*/  LDL.LU R77, [R1+0x2adc] ;  /* 0x002adc00014d7983 */ /* 0x002f280000300800 */
[----:B------:R-:W4:Y:S01]  /*7cba0*/  LDL.LU R15, [R1+0x2afc] ;  /* 0x002afc00010f7983 */ /* 0x000f220000300800 */
[----:B------:R-:W-:Y:S01]  /*7cbb0*/  ISETP.NE.U32.AND P0, PT, R5, RZ, PT ;  /* 0x000000ff0500720c */ /* 0x000fe20003f05070 */
[----:B------:R-:W-:-:S05]  /*7cbc0*/  IMAD.U32 R6, RZ, RZ, UR13 ;  /* 0x0000000dff067e24 */ /* 0x000fca000f8e00ff */
[----:B------:R-:W-:-:S07]  /*7cbd0*/  IADD3 R6, R7, 0x100000, R6 ;  /* 0x0010000007067810 */ /* 0x000fce0007ffe006 */
[----:B------:R-:W-:Y:S01]  /*7cbe0*/  LDGSTS.E [R6], desc[UR4][R82.64], P0 ;  /* 0x0000000052067fae */ /* 0x000fe20008121844 */
[----:B---3--:R-:W-:-:S05]  /*7cbf0*/  IADD3 R11, P1, R11, R4, RZ ;  /* 0x000000040b0b7210 */ /* 0x008fca0007f3e0ff */
[--C-:B------:R-:W-:Y:S01]  /*7cc00*/  IMAD.X R80, R80, 0x1, R3.reuse, P1 ;  /* 0x0000000150507824 */ /* 0x100fe200008e0603 */
[----:B------:R-:W-:Y:S01]  /*7cc10*/  IADD3 R9, P2, R9, R4, RZ ;  /* 0x0000000409097210 */ /* 0x000fe20007f5e0ff */
[----:B------:R-:W-:Y:S02]  /*7cc20*/  STL [R1+0x2a60], R11 ;  /* 0x002a600b01007387 */ /* 0x000fe40000100800 */
[----:B------:R-:W-:Y:S02]  /*7cc30*/  IMAD.MOV.U32 R81, RZ, RZ, R80 ;  /* 0x000000ffff517224 */ /* 0x000fe400078e0050 */
[----:B------:R-:W-:Y:S01]  /*7cc40*/  IMAD.X R14, R14, 0x1, R3, P2 ;  /* 0x000000010e0e7824 */ /* 0x000fe200010e0603 */
[----:B------:R1:W-:Y:S04]  /*7cc50*/  STL [R1+0x2a5c], R80 ;  /* 0x002a5c5001007387 */ /* 0x0003e80000100800 */
[----:B------:R-:W-:Y:S04]  /*7cc60*/  STL [R1+0x2a80], R9 ;  /* 0x002a800901007387 */ /* 0x000fe80000100800 */
[----:B------:R3:W-:Y:S01]  /*7cc70*/  STL [R1+0x2a7c], R14 ;  /* 0x002a7c0e01007387 */ /* 0x0007e20000100800 */
[----:B-1----:R-:W-:-:S03]  /*7cc80*/  IMAD.MOV.U32 R80, RZ, RZ, R11 ;  /* 0x000000ffff507224 */ /* 0x002fc600078e000b */
[----:B------:R-:W4:Y:S04]  /*7cc90*/  LDL.LU R11, [R1+0x2b20] ;  /* 0x002b2000010b7983 */ /* 0x000f280000300800 */
[----:B------:R1:W-:Y:S04]  /*7cca0*/  LDGSTS.E [R6+0x400], desc[UR4][R80.64], P0 ;  /* 0x0040000050067fae */ /* 0x0003e80008121844 */
[----:B------:R-:W4:Y:S01]  /*7ccb0*/  LDL.LU R5, [R1+0x2b40] ;  /* 0x002b400001057983 */ /* 0x000f220000300800 */
[----:B-1----:R-:W-:-:S03]  /*7ccc0*/  IMAD.MOV.U32 R81, RZ, RZ, R14 ;  /* 0x000000ffff517224 */ /* 0x002fc600078e000e */
[----:B---3--:R-:W3:Y:S01]  /*7ccd0*/  LDL.LU R14, [R1+0x2b1c] ;  /* 0x002b1c00010e7983 */ /* 0x008ee20000300800 */
[----:B------:R-:W-:-:S03]  /*7cce0*/  IMAD.MOV.U32 R80, RZ, RZ, R9 ;  /* 0x000000ffff507224 */ /* 0x000fc600078e0009 */
[----:B------:R-:W3:Y:S04]  /*7ccf0*/  LDL.LU R9, [R1+0x2b3c] ;  /* 0x002b3c0001097983 */ /* 0x000ee80000300800 */
[----:B------:R-:W-:Y:S01]  /*7cd00*/  LDGSTS.E [R6+0x800], desc[UR4][R80.64], P0 ;  /* 0x0080000050067fae */ /* 0x000fe20008121844 */
[-C--:B--2---:R-:W-:Y:S02]  /*7cd10*/  IADD3 R78, P1, R78, R4.reuse, RZ ;  /* 0x000000044e4e7210 */ /* 0x084fe40007f3e0ff */
[----:B------:R-:W-:-:S03]  /*7cd20*/  IADD3 R12, P2, R12, R4, RZ ;  /* 0x000000040c0c7210 */ /* 0x000fc60007f5e0ff */
[--C-:B------:R-:W-:Y:S01]  /*7cd30*/  IMAD.X R79, R79, 0x1, R3.reuse, P1 ;  /* 0x000000014f4f7824 */ /* 0x100fe200008e0603 */
[----:B------:R1:W-:Y:S01]  /*7cd40*/  STL [R1+0x2aa0], R78 ;  /* 0x002aa04e01007387 */ /* 0x0003e20000100800 */
[----:B------:R-:W-:-:S03]  /*7cd50*/  IMAD.X R76, R76, 0x1, R3, P2 ;  /* 0x000000014c4c7824 */ /* 0x000fc600010e0603 */
[----:B------:R2:W-:Y:S01]  /*7cd60*/  STL [R1+0x2a9c], R79 ;  /* 0x002a9c4f01007387 */ /* 0x0005e20000100800 */
[----:B------:R-:W-:-:S03]  /*7cd70*/  IADD3 R13, P1, R13, R4, RZ ;  /* 0x000000040d0d7210 */ /* 0x000fc60007f3e0ff */
[----:B------:R-:W-:Y:S04]  /*7cd80*/  STL [R1+0x2ac0], R12 ;  /* 0x002ac00c01007387 */ /* 0x000fe80000100800 */
[----:B------:R2:W-:Y:S01]  /*7cd90*/  STL [R1+0x2abc], R76 ;  /* 0x002abc4c01007387 */ /* 0x0005e20000100800 */
[----:B------:R-:W-:-:S03]  /*7cda0*/  IADD3 R10, P2, R10, R4, RZ ;  /* 0x000000040a0a7210 */ /* 0x000fc60007f5e0ff */
[----:B------:R-:W3:Y:S04]  /*7cdb0*/  LDL.LU R83, [R1+0x2b5c] ;  /* 0x002b5c0001537983 */ /* 0x000ee80000300800 */
[----:B------:R-:W3:Y:S04]  /*7cdc0*/  LDL.LU R82, [R1+0x2b60] ;  /* 0x002b600001527983 */ /* 0x000ee80000300800 */
[----:B------:R-:W3:Y:S04]  /*7cdd0*/  LDL.LU R81, [R1+0x2b7c] ;  /* 0x002b7c0001517983 */ /* 0x000ee80000300800 */
[----:B------:R-:W3:Y:S04]  /*7cde0*/  LDL.LU R80, [R1+0x2b80] ;  /* 0x002b800001507983 */ /* 0x000ee80000300800 */
[----:B------:R1:W-:Y:S02]  /*7cdf0*/  LDGSTS.E [R6+0xc00], desc[UR4][R78.64], P0 ;  /* 0x00c000004e067fae */ /* 0x0003e40008121844 */
[----:B-1----:R-:W-:-:S02]  /*7ce00*/  IMAD.MOV.U32 R78, RZ, RZ, R12 ;  /* 0x000000ffff4e7224 */ /* 0x002fc400078e000c */
[----:B--2---:R-:W-:Y:S02]  /*7ce10*/  IMAD.MOV.U32 R79, RZ, RZ, R76 ;  /* 0x000000ffff4f7224 */ /* 0x004fe400078e004c */
[----:B------:R-:W2:Y:S01]  /*7ce20*/  LDL.LU R76, [R1+0x2ba0] ;  /* 0x002ba000014c7983 */ /* 0x000ea20000300800 */
[----:B----4-:R-:W-:-:S03]  /*7ce30*/  IMAD.X R77, R77, 0x1, R3, P1 ;  /* 0x000000014d4d7824 */ /* 0x010fc600008e0603 */
[----:B------:R-:W4:Y:S01]  /*7ce40*/  LDL.LU R12, [R1+0x2bc0] ;  /* 0x002bc000010c7983 */ /* 0x000f220000300800 */
[----:B------:R-:W-:-:S03]  /*7ce50*/  IMAD.X R15, R15, 0x1, R3, P2 ;  /* 0x000000010f0f7824 */ /* 0x000fc600010e0603 */
[----:B------:R-:W-:Y:S04]  /*7ce60*/  STL [R1+0x2ae0], R13 ;  /* 0x002ae00d01007387 */ /* 0x000fe80000100800 */
[----:B------:R1:W-:Y:S04]  /*7ce70*/  STL [R1+0x2adc], R77 ;  /* 0x002adc4d01007387 */ /* 0x0003e80000100800 */
[----:B------:R1:W-:Y:S04]  /*7ce80*/  LDGSTS.E [R6+0x1000], desc[UR4][R78.64], P0 ;  /* 0x010000004e067fae */ /* 0x0003e80008121844 */
[----:B------:R1:W-:Y:S04]  /*7ce90*/  STL [R1+0x2b00], R10 ;  /* 0x002b000a01007387 */ /* 0x0003e80000100800 */
[----:B------:R3:W-:Y:S01]  /*7cea0*/  STL [R1+0x2afc], R15 ;  /* 0x002afc0f01007387 */ /* 0x0007e20000100800 */
[----:B-1----:R-:W-:Y:S01]  /*7ceb0*/  MOV R79, R77 ;  /* 0x0000004d004f7202 */ /* 0x002fe20000000f00 */
[----:B------:R-:W-:-:S02]  /*7cec0*/  IMAD.MOV.U32 R78, RZ, RZ, R13 ;  /* 0x000000ffff4e7224 */ /* 0x000fc400078e000d */
[----:B------:R-:W4:Y:S04]  /*7ced0*/  LDL.LU R77, [R1+0x2b9c] ;  /* 0x002b9c00014d7983 */ /* 0x000f280000300800 */
[----:B------:R-:W4:Y:S04]  /*7cee0*/  LDL.LU R13, [R1+0x2bbc] ;  /* 0x002bbc00010d7983 */ /* 0x000f280000300800 */
[----:B------:R1:W-:Y:S02]  /*7cef0*/  LDGSTS.E [R6+0x1400], desc[UR4][R78.64], P0 ;  /* 0x014000004e067fae */ /* 0x0003e40008121844 */
[----:B-1----:R-:W-:-:S02]  /*7cf00*/  IMAD.MOV.U32 R78, RZ, RZ, R10 ;  /* 0x000000ffff4e7224 */ /* 0x002fc400078e000a */
[----:B------:R-:W-:-:S05]  /*7cf10*/  IMAD.MOV.U32 R79, RZ, RZ, R15 ;  /* 0x000000ffff4f7224 */ /* 0x000fca00078e000f */
[----:B------:R-:W-:Y:S01]  /*7cf20*/  LDGSTS.E [R6+0x1800], desc[UR4][R78.64], P0 ;  /* 0x018000004e067fae */ /* 0x000fe20008121844 */
[-C--:B------:R-:W-:Y:S02]  /*7cf30*/  IADD3 R11, P1, R11, R4.reuse, RZ ;  /* 0x000000040b0b7210 */ /* 0x080fe40007f3e0ff */
[----:B------:R-:W-:Y:S01]  /*7cf40*/  IADD3 R5, P2, R5, R4, RZ ;  /* 0x0000000405057210 */ /* 0x000fe20007f5e0ff */
[----:B------:R-:W4:Y:S04]  /*7cf50*/  LDL.LU R78, [R1+0x2be0] ;  /* 0x002be000014e7983 */ /* 0x000f280000300800 */
[----:B------:R-:W4:Y:S01]  /*7cf60*/  LDL.LU R10, [R1+0x2c00] ;  /* 0x002c0000010a7983 */ /* 0x000f220000300800 */
[----:B---3--:R-:W-:-:S03]  /*7cf70*/  IMAD.X R14, R14, 0x1, R3, P1 ;  /* 0x000000010e0e7824 */ /* 0x008fc600008e0603 */
[----:B------:R-:W-:Y:S04]  /*7cf80*/  STL [R1+0x2b20], R11 ;  /* 0x002b200b01007387 */ /* 0x000fe80000100800 */
[----:B------:R1:W-:Y:S01]  /*7cf90*/  STL [R1+0x2b1c], R14 ;  /* 0x002b1c0e01007387 */ /* 0x0003e20000100800 */
[----:B------:R-:W-:-:S03]  /*7cfa0*/  IMAD.X R9, R9, 0x1, R3, P2 ;  /* 0x0000000109097824 */ /* 0x000fc600010e0603 */
[----:B------:R-:W-:Y:S04]  /*7cfb0*/  STL [R1+0x2b40], R5 ;  /* 0x002b400501007387 */ /* 0x000fe80000100800 */
[----:B------:R-:W3:Y:S01]  /*7cfc0*/  LDL.LU R79, [R1+0x2bdc] ;  /* 0x002bdc00014f7983 */ /* 0x000ee20000300800 */
[----:B------:R-:W-:Y:S02]  /*7cfd0*/  IMAD.MOV.U32 R15, RZ, RZ, R14 ;  /* 0x000000ffff0f7224 */ /* 0x000fe400078e000e */
[----:B-1----:R-:W-:Y:S01]  /*7cfe0*/  IMAD.MOV.U32 R14, RZ, RZ, R11 ;  /* 0x000000ffff0e7224 */ /* 0x002fe200078e000b */
[----:B------:R1:W-:Y:S04]  /*7cff0*/  STL [R1+0x2b3c], R9 ;  /* 0x002b3c0901007387 */ /* 0x0003e80000100800 */
[----:B------:R-:W3:Y:S04]  /*7d000*/  LDL.LU R11, [R1+0x2bfc] ;  /* 0x002bfc00010b7983 */ /* 0x000ee80000300800 */
[----:B------:R1:W-:Y:S02]  /*7d010*/  LDGSTS.E [R6+0x1c00], desc[UR4][R14.64], P0 ;  /* 0x01c000000e067fae */ /* 0x0003e40008121844 */
[----:B-1----:R-:W-:-:S02]  /*7d020*/  IMAD.MOV.U32 R14, RZ, RZ, R5 ;  /* 0x000000ffff0e7224 */ /* 0x002fc400078e0005 */
[----:B------:R-:W-:-:S05]  /*7d030*/  IMAD.MOV.U32 R15, RZ, RZ, R9 ;  /* 0x000000ffff0f7224 */ /* 0x000fca00078e0009 */
[----:B------:R1:W-:Y:S04]  /*7d040*/  LDGSTS.E [R6+0x2000], desc[UR4][R14.64], P0 ;  /* 0x020000000e067fae */ /* 0x0003e80008121844 */
[----:B------:R-:W3:Y:S04]  /*7d050*/  LDL.LU R15, [R1+0x2c1c] ;  /* 0x002c1c00010f7983 */ /* 0x000ee80000300800 */
[----:B------:R-:W1:Y:S04]  /*7d060*/  LDL.LU R14, [R1+0x2c20] ;  /* 0x002c2000010e7983 */ /* 0x000e680000300800 */
[----:B------:R-:W3:Y:S04]  /*7d070*/  LDL.LU R9, [R1+0x2c3c] ;  /* 0x002c3c0001097983 */ /* 0x000ee80000300800 */
[----:B------:R-:W3:Y:S01]  /*7d080*/  LDL.LU R5, [R1+0x2c40] ;  /* 0x002c400001057983 */ /* 0x000ee20000300800 */
[----:B------:R-:W-:-:S05]  /*7d090*/  IADD3 R82, P1, R82, R4, RZ ;  /* 0x0000000452527210 */ /* 0x000fca0007f3e0ff */
[--C-:B------:R-:W-:Y:S01]  /*7d0a0*/  IMAD.X R83, R83, 0x1, R3.reuse, P1 ;  /* 0x0000000153537824 */ /* 0x100fe200008e0603 */
[-C--:B------:R-:W-:Y:S01]  /*7d0b0*/  IADD3 R80, P2, R80, R4.reuse, RZ ;  /* 0x0000000450507210 */ /* 0x080fe20007f5e0ff */
[----:B------:R-:W-:Y:S04]  /*7d0c0*/  STL [R1+0x2b60], R82 ;  /* 0x002b605201007387 */ /* 0x000fe80000100800 */
[----:B------:R-:W-:Y:S01]  /*7d0d0*/  IMAD.X R81, R81, 0x1, R3, P2 ;  /* 0x0000000151517824 */ /* 0x000fe200010e0603 */
[----:B------:R-:W-:Y:S04]  /*7d0e0*/  STL [R1+0x2b5c], R83 ;  /* 0x002b5c5301007387 */ /* 0x000fe80000100800 */
[----:B------:R-:W-:Y:S01]  /*7d0f0*/  STL [R1+0x2b80], R80 ;  /* 0x002b805001007387 */ /* 0x000fe20000100800 */
[----:B--2---:R-:W-:-:S03]  /*7d100*/  IADD3 R76, P1, R76, R4, RZ ;  /* 0x000000044c4c7210 */ /* 0x004fc60007f3e0ff */
[----:B------:R-:W-:Y:S01]  /*7d110*/  LDGSTS.E [R6+0x2400], desc[UR4][R82.64], P0 ;  /* 0x0240000052067fae */ /* 0x000fe20008121844 */
[----:B----4-:R-:W-:-:S03]  /*7d120*/  IADD3 R12, P2, R12, R4, RZ ;  /* 0x000000040c0c7210 */ /* 0x010fc60007f5e0ff */
[----:B------:R-:W-:Y:S04]  /*7d130*/  STL [R1+0x2b7c], R81 ;  /* 0x002b7c5101007387 */ /* 0x000fe80000100800 */
[----:B------:R-:W-:Y:S04]  /*7d140*/  STL [R1+0x2ba0], R76 ;  /* 0x002ba04c01007387 */ /* 0x000fe80000100800 */
[----:B------:R-:W-:Y:S01]  /*7d150*/  LDGSTS.E [R6+0x2800], desc[UR4][R80.64], P0 ;  /* 0x0280000050067fae */ /* 0x000fe20008121844 */
[--C-:B------:R-:W-:Y:S02]  /*7d160*/  IMAD.X R77, R77, 0x1, R3.reuse, P1 ;  /* 0x000000014d4d7824 */ /* 0x100fe400008e0603 */
[----:B------:R-:W-:-:S03]  /*7d170*/  IMAD.X R13, R13, 0x1, R3, P2 ;  /* 0x000000010d0d7824 */ /* 0x000fc600010e0603 */
[----:B------:R2:W-:Y:S04]  /*7d180*/  STL [R1+0x2b9c], R77 ;  /* 0x002b9c4d01007387 */ /* 0x0005e80000100800 */
[----:B------:R-:W-:Y:S04]  /*7d190*/  STL [R1+0x2bc0], R12 ;  /* 0x002bc00c01007387 */ /* 0x000fe80000100800 */
[----:B------:R-:W-:Y:S04]  /*7d1a0*/  LDGSTS.E [R6+0x2c00], desc[UR4][R76.64], P0 ;  /* 0x02c000004c067fae */ /* 0x000fe80008121844 */
[----:B------:R4:W-:Y:S04]  /*7d1b0*/  STL [R1+0x2bbc], R13 ;  /* 0x002bbc0d01007387 */ /* 0x0009e80000100800 */
[----:B------:R-:W-:Y:S04]  /*7d1c0*/  LDGSTS.E [R6+0x3000], desc[UR4][R12.64], P0 ;  /* 0x030000000c067fae */ /* 0x000fe80008121844 */
[----:B--2---:R-:W2:Y:S04]  /*7d1d0*/  LDL.LU.64 R76, [R1+0x2220] ;  /* 0x00222000014c7983 */ /* 0x004ea80000300a00 */
[----:B------:R-:W2:Y:S04]  /*7d1e0*/  LDL.LU.64 R88, [R1+0x2200] ;  /* 0x0022000001587983 */ /* 0x000ea80000300a00 */
[----:B----4-:R-:W4:Y:S01]  /*7d1f0*/  LDL.LU.64 R12, [R1+0x21e0] ;  /* 0x0021e000010c7983 */ /* 0x010f220000300a00 */
[----:B------:R-:W-:-:S02]  /*7d200*/  IADD3 R78, P1, R78, R4, RZ ;  /* 0x000000044e4e7210 */ /* 0x000fc40007f3e0ff */
[----:B------:R-:W-:-:S03]  /*7d210*/  IADD3 R10, P2, R10, R4, RZ ;  /* 0x000000040a0a7210 */ /* 0x000fc60007f5e0ff */
[----:B------:R-:W-:Y:S01]  /*7d220*/  STL [R1+0x2be0], R78 ;  /* 0x002be04e01007387 */ /* 0x000fe20000100800 */
[----:B---3--:R-:W-:-:S05]  /*7d230*/  IMAD.X R79, R79, 0x1, R3, P1 ;  /* 0x000000014f4f7824 */ /* 0x008fca00008e0603 */
[----:B------:R-:W-:Y:S01]  /*7d240*/  STL [R1+0x2bdc], R79 ;  /* 0x002bdc4f01007387 */ /* 0x000fe20000100800 */
[----:B------:R-:W-:-:S03]  /*7d250*/  IMAD.X R11, R11, 0x1, R3, P2 ;  /* 0x000000010b0b7824 */ /* 0x000fc600010e0603 */
[----:B------:R-:W-:Y:S04]  /*7d260*/  STL [R1+0x2c00], R10 ;  /* 0x002c000a01007387 */ /* 0x000fe80000100800 */
[----:B------:R-:W3:Y:S04]  /*7d270*/  LDL.LU.64 R86, [R1+0x21c0] ;  /* 0x0021c00001567983 */ /* 0x000ee80000300a00 */
[----:B------:R-:W-:Y:S04]  /*7d280*/  LDGSTS.E [R6+0x3400], desc[UR4][R78.64], P0 ;  /* 0x034000004e067fae */ /* 0x000fe80008121844 */
[----:B------:R1:W-:Y:S04]  /*7d290*/  STL [R1+0x2bfc], R11 ;  /* 0x002bfc0b01007387 */ /* 0x0003e80000100800 */
[----:B------:R-:W-:Y:S04]  /*7d2a0*/  LDGSTS.E [R6+0x3800], desc[UR4][R10.64], P0 ;  /* 0x038000000a067fae */ /* 0x000fe80008121844 */
[----:B-1----:R-:W3:Y:S04]  /*7d2b0*/  LDL.LU.64 R10, [R1+0x21a0] ;  /* 0x0021a000010a7983 */ /* 0x002ee80000300a00 */
[----:B------:R-:W3:Y:S01]  /*7d2c0*/  LDL.LU.64 R84, [R1+0x2180] ;  /* 0x0021800001547983 */ /* 0x000ee20000300a00 */
[----:B------:R-:W-:-:S04]  /*7d2d0*/  IADD3 R14, P1, R14, R4, RZ ;  /* 0x000000040e0e7210 */ /* 0x000fc80007f3e0ff */
[----:B------:R-:W-:Y:S01]  /*7d2e0*/  IADD3.X R15, R15, R3, RZ, P1, !PT ;  /* 0x000000030f0f7210 */ /* 0x000fe20000ffe4ff */
[----:B------:R1:W-:Y:S01]  /*7d2f0*/  STL [R1+0x2c20], R14 ;  /* 0x002c200e01007387 */ /* 0x0003e20000100800 */
[----:B------:R-:W-:-:S03]  /*7d300*/  IADD3 R5, P2, R5, R4, RZ ;  /* 0x0000000405057210 */ /* 0x000fc60007f5e0ff */
[----:B------:R1:W-:Y:S04]  /*7d310*/  STL [R1+0x2c1c], R15 ;  /* 0x002c1c0f01007387 */ /* 0x0003e80000100800 */
[----:B------:R2:W-:Y:S01]  /*7d320*/  STL [R1+0x2c40], R5 ;  /* 0x002c400501007387 */ /* 0x0005e20000100800 */
[----:B------:R-:W-:-:S03]  /*7d330*/  IMAD.X R9, R9, 0x1, R3, P2 ;  /* 0x0000000109097824 */ /* 0x000fc600010e0603 */
[----:B------:R-:W3:Y:S04]  /*7d340*/  LDL.LU.64 R80, [R1+0x2160] ;  /* 0x0021600001507983 */ /* 0x000ee80000300a00 */
[----:B------:R3:W-:Y:S04]  /*7d350*/  STL [R1+0x2c3c], R9 ;  /* 0x002c3c0901007387 */ /* 0x0007e80000100800 */
[----:B------:R1:W-:Y:S04]  /*7d360*/  LDGSTS.E [R6+0x3c00], desc[UR4][R14.64], P0 ;  /* 0x03c000000e067fae */ /* 0x0003e80008121844 */
[----:B------:R-:W3:Y:S01]  /*7d370*/  LDL.LU.64 R78, [R1+0x2140] ;  /* 0x00214000014e7983 */ /* 0x000ee20000300a00 */
[----:B-1----:R-:W-:-:S02]  /*7d380*/  IMAD.MOV.U32 R14, RZ, RZ, R5 ;  /* 0x000000ffff0e7224 */ /* 0x002fc400078e0005 */
[----:B------:R-:W-:-:S05]  /*7d390*/  IMAD.MOV.U32 R15, RZ, RZ, R9 ;  /* 0x000000ffff0f7224 */ /* 0x000fca00078e0009 */
[----:B------:R1:W-:Y:S04]  /*7d3a0*/  LDGSTS.E [R6+0x4000], desc[UR4][R14.64], P0 ;  /* 0x040000000e067fae */ /* 0x0003e80008121844 */
[----:B------:R-:W3:Y:S04]  /*7d3b0*/  LDL.LU.64 R14, [R1+0x2120] ;  /* 0x00212000010e7983 */ /* 0x000ee80000300a00 */
[----:B------:R-:W3:Y:S04]  /*7d3c0*/  LDL.LU.64 R96, [R1+0x2100] ;  /* 0x0021000001607983 */ /* 0x000ee80000300a00 */
[----:B------:R-:W3:Y:S04]  /*7d3d0*/  LDL.LU R83, [R1+0x2a44] ;  /* 0x002a440001537983 */ /* 0x000ee80000300800 */
[----:B------:R-:W3:Y:S01]  /*7d3e0*/  LDL.LU R82, [R1+0x2a48] ;  /* 0x002a480001527983 */ /* 0x000ee20000300800 */
[----:B--2---:R-:W-:-:S05]  /*7d3f0*/  IADD3 R138, P1, R76, R4, RZ ;  /* 0x000000044c8a7210 */ /* 0x004fca0007f3e0ff */
[----:B------:R-:W-:Y:S02]  /*7d400*/  IMAD.X R5, R77, 0x1, R3, P1 ;  /* 0x000000014d057824 */ /* 0x000fe400008e0603 */
[----:B------:R-:W2:Y:S01]  /*7d410*/  LDL.LU.64 R76, [R1+0x20e0] ;  /* 0x0020e000014c7983 */ /* 0x000ea20000300a00 */
[----:B------:R-:W-:-:S03]  /*7d420*/  IADD3 R136, P1, R88, R4, RZ ;  /* 0x0000000458887210 */ /* 0x000fc60007f3e0ff */
[----:B------:R-:W2:Y:S02]  /*7d430*/  LDL.LU.64 R94, [R1+0x20c0] ;  /* 0x0020c000015e7983 */ /* 0x000ea40000300a00 */
[--C-:B------:R-:W-:Y:S01]  /*7d440*/  IMAD.X R137, R89, 0x1, R3.reuse, P1 ;  /* 0x0000000159897824 */ /* 0x100fe200008e0603 */
[-C--:B----4-:R-:W-:Y:S01]  /*7d450*/  IADD3 R134, P1, R12, R4.reuse, RZ ;  /* 0x000000040c867210 */ /* 0x090fe20007f3e0ff */
[----:B------:R-:W4:Y:S04]  /*7d460*/  LDL.LU.64 R92, [R1+0x20a0] ;  /* 0x0020a000015c7983 */ /* 0x000f280000300a00 */
[----:B------:R-:W-:Y:S02]  /*7d470*/  IMAD.X R135, R13, 0x1, R3, P1 ;  /* 0x000000010d877824 */ /* 0x000fe400008e0603 */
[----:B------:R-:W4:Y:S04]  /*7d480*/  LDL.LU.64 R12, [R1+0x2080] ;  /* 0x00208000010c7983 */ /* 0x000f280000300a00 */
[----:B------:R-:W4:Y:S04]  /*7d490*/  LDL.LU.64 R90, [R1+0x2060] ;  /* 0x00206000015a7983 */ /* 0x000f280000300a00 */
[----:B------:R-:W4:Y:S01]  /*7d4a0*/  LDL.LU.64 R88, [R1+0x2040] ;  /* 0x0020400001587983 */ /* 0x000f220000300a00 */
[----:B---3--:R-:W-:-:S05]  /*7d4b0*/  IADD3 R132, P1, R86, R4, RZ ;  /* 0x0000000456847210 */ /* 0x008fca0007f3e0ff */
[----:B------:R-:W-:Y:S01]  /*7d4c0*/  IMAD.X R133, R87, 0x1, R3, P1 ;  /* 0x0000000157857824 */ /* 0x000fe200008e0603 */
[----:B------:R-:W-:-:S05]  /*7d4d0*/  IADD3 R130, P1, R10, R4, RZ ;  /* 0x000000040a827210 */ /* 0x000fca0007f3e0ff */
[----:B------:R-:W-:Y:S02]  /*7d4e0*/  IMAD.X R131, R11, 0x1, R3, P1 ;  /* 0x000000010b837824 */ /* 0x000fe400008e0603 */
[----:B------:R-:W3:Y:S01]  /*7d4f0*/  LDL.LU.64 R10, [R1+0x2020] ;  /* 0x00202000010a7983 */ /* 0x000ee20000300a00 */
[----:B------:R-:W-:-:S03]  /*7d500*/  IADD3 R128, P1, R84, R4, RZ ;  /* 0x0000000454807210 */ /* 0x000fc60007f3e0ff */
[----:B------:R-:W3:Y:S02]  /*7d510*/  LDL.LU.64 R86, [R1+0x2000] ;  /* 0x0020000001567983 */ /* 0x000ee40000300a00 */
[----:B------:R-:W-:Y:S02]  /*7d520*/  IMAD.X R129, R85, 0x1, R3, P1 ;  /* 0x0000000155817824 */ /* 0x000fe400008e0603 */
[----:B------:R-:W3:Y:S01]  /*7d530*/  LDL.LU.64 R84, [R1+0x1fe0] ;  /* 0x001fe00001547983 */ /* 0x000ee20000300a00 */
[----:B------:R-:W-:-:S05]  /*7d540*/  IADD3 R126, P1, R80, R4, RZ ;  /* 0x00000004507e7210 */ /* 0x000fca0007f3e0ff */
[----:B------:R-:W-:Y:S02]  /*7d550*/  IMAD.X R127, R81, 0x1, R3, P1 ;  /* 0x00000001517f7824 */ /* 0x000fe400008e0603 */
[----:B------:R-:W3:Y:S01]  /*7d560*/  LDL.LU.64 R80, [R1+0x1fc0] ;  /* 0x001fc00001507983 */ /* 0x000ee20000300a00 */
[----:B------:R-:W-:-:S05]  /*7d570*/  IADD3 R124, P1, R78, R4, RZ ;  /* 0x000000044e7c7210 */ /* 0x000fca0007f3e0ff */
[----:B------:R-:W-:Y:S02]  /*7d580*/  IMAD.X R125, R79, 0x1, R3, P1 ;  /* 0x000000014f7d7824 */ /* 0x000fe400008e0603 */
[----:B------:R-:W3:Y:S01]  /*7d590*/  LDL.LU.64 R78, [R1+0x1fa0] ;  /* 0x001fa000014e7983 */ /* 0x000ee20000300a00 */
[----:B------:R-:W-:-:S05]  /*7d5a0*/  IADD3 R122, P1, R14, R4, RZ ;  /* 0x000000040e7a7210 */ /* 0x000fca0007f3e0ff */
[--C-:B------:R-:W-:Y:S01]  /*7d5b0*/  IMAD.X R123, R15, 0x1, R3.reuse, P1 ;  /* 0x000000010f7b7824 */ /* 0x100fe200008e0603 */
[-C--:B------:R-:W-:Y:S01]  /*7d5c0*/  IADD3 R120, P1, R96, R4.reuse, RZ ;  /* 0x0000000460787210 */ /* 0x080fe20007f3e0ff */
[----:B------:R-:W3:Y:S04]  /*7d5d0*/  LDL.LU.64 R14, [R1+0x1f80] ;  /* 0x001f8000010e7983 */ /* 0x000ee80000300a00 */
[----:B------:R-:W-:Y:S01]  /*7d5e0*/  IMAD.X R121, R97, 0x1, R3, P1 ;  /* 0x0000000161797824 */ /* 0x000fe200008e0603 */
[----:B--2---:R-:W-:-:S05]  /*7d5f0*/  IADD3 R118, P1, R76, R4, RZ ;  /* 0x000000044c767210 */ /* 0x004fca0007f3e0ff */
[----:B------:R-:W-:Y:S01]  /*7d600*/  IMAD.X R119, R77, 0x1, R3, P1 ;  /* 0x000000014d777824 */ /* 0x000fe200008e0603 */
[-C--:B------:R-:W-:Y:S01]  /*7d610*/  IADD3 R116, P1, R94, R4.reuse, RZ ;  /* 0x000000045e747210 */ /* 0x080fe20007f3e0ff */
[----:B------:R-:W2:Y:S03]  /*7d620*/  LDL.LU.64 R76, [R1+0x1f60] ;  /* 0x001f6000014c7983 */ /* 0x000ea60000300a00 */
[----:B------:R-:W-:Y:S02]  /*7d630*/  IADD3.X R117, R95, R3, RZ, P1, !PT ;  /* 0x000000035f757210 */ /* 0x000fe40000ffe4ff */
[----:B----4-:R-:W-:-:S05]  /*7d640*/  IADD3 R114, P1, R92, R4, RZ ;  /* 0x000000045c727210 */ /* 0x010fca0007f3e0ff */
[----:B------:R-:W-:Y:S01]  /*7d650*/  IMAD.X R115, R93, 0x1, R3, P1 ;  /* 0x000000015d737824 */ /* 0x000fe200008e0603 */
[----:B------:R-:W-:-:S05]  /*7d660*/  IADD3 R112, P1, R12, R4, RZ ;  /* 0x000000040c707210 */ /* 0x000fca0007f3e0ff */
[--C-:B------:R-:W-:Y:S01]  /*7d670*/  IMAD.X R113, R13, 0x1, R3.reuse, P1 ;  /* 0x000000010d717824 */ /* 0x100fe200008e0603 */
[-C--:B------:R-:W-:Y:S01]  /*7d680*/  IADD3 R110, P1, R90, R4.reuse, RZ ;  /* 0x000000045a6e7210 */ /* 0x080fe20007f3e0ff */
[----:B------:R-:W4:Y:S04]  /*7d690*/  LDL.LU.64 R12, [R1+0x1f40] ;  /* 0x001f4000010c7983 */ /* 0x000f280000300a00 */
[----:B------:R-:W-:Y:S01]  /*7d6a0*/  IMAD.X R111, R91, 0x1, R3, P1 ;  /* 0x000000015b6f7824 */ /* 0x000fe200008e0603 */
[----:B------:R-:W-:-:S05]  /*7d6b0*/  IADD3 R108, P1, R88, R4, RZ ;  /* 0x00000004586c7210 */ /* 0x000fca0007f3e0ff */
[----:B------:R-:W-:Y:S01]  /*7d6c0*/  IMAD.X R109, R89, 0x1, R3, P1 ;  /* 0x00000001596d7824 */ /* 0x000fe200008e0603 */
[----:B---3--:R-:W-:-:S05]  /*7d6d0*/  IADD3 R106, P1, R10, R4, RZ ;  /* 0x000000040a6a7210 */ /* 0x008fca0007f3e0ff */
[----:B------:R-:W-:Y:S02]  /*7d6e0*/  IMAD.X R107, R11, 0x1, R3, P1 ;  /* 0x000000010b6b7824 */ /* 0x000fe400008e0603 */
[----:B------:R-:W3:Y:S01]  /*7d6f0*/  LDL.LU.64 R10, [R1+0x1f20] ;  /* 0x001f2000010a7983 */ /* 0x000ee20000300a00 */
[----:B------:R-:W-:-:S05]  /*7d700*/  IADD3 R104, P1, R86, R4, RZ ;  /* 0x0000000456687210 */ /* 0x000fca0007f3e0ff */
[--C-:B------:R-:W-:Y:S01]  /*7d710*/  IMAD.X R105, R87, 0x1, R3.reuse, P1 ;  /* 0x0000000157697824 */ /* 0x100fe200008e0603 */
[-C--:B------:R-:W-:Y:S01]  /*7d720*/  IADD3 R102, P1, R84, R4.reuse, RZ ;  /* 0x0000000454667210 */ /* 0x080fe20007f3e0ff */
[----:B------:R-:W3:Y:S04]  /*7d730*/  LDL.LU.64 R86, [R1+0x1f00] ;  /* 0x001f000001567983 */ /* 0x000ee80000300a00 */
[----:B------:R-:W-:Y:S01]  /*7d740*/  IMAD.X R103, R85, 0x1, R3, P1 ;  /* 0x0000000155677824 */ /* 0x000fe200008e0603 */
[----:B------:R-:W-:-:S05]  /*7d750*/  IADD3 R100, P1, R80, R4, RZ ;  /* 0x0000000450647210 */ /* 0x000fca0007f3e0ff */
[----:B------:R-:W-:Y:S01]  /*7d760*/  IMAD.X R101, R81, 0x1, R3, P1 ;  /* 0x0000000151657824 */ /* 0x000fe200008e0603 */
[----:B------:R-:W-:-:S05]  /*7d770*/  IADD3 R98, P1, R78, R4, RZ ;  /* 0x000000044e627210 */ /* 0x000fca0007f3e0ff */
[----:B------:R-:W-:Y:S02]  /*7d780*/  IMAD.X R99, R79, 0x1, R3, P1 ;  /* 0x000000014f637824 */ /* 0x000fe400008e0603 */
[----:B------:R-:W3:Y:S01]  /*7d790*/  LDL.LU.64 R78, [R1+0x1ee0] ;  /* 0x001ee000014e7983 */ /* 0x000ee20000300a00 */
[----:B------:R-:W-:-:S05]  /*7d7a0*/  IADD3 R96, P1, R14, R4, RZ ;  /* 0x000000040e607210 */ /* 0x000fca0007f3e0ff */
[----:B------:R-:W-:Y:S02]  /*7d7b0*/  IMAD.X R97, R15, 0x1, R3, P1 ;  /* 0x000000010f617824 */ /* 0x000fe400008e0603 */
[----:B------:R-:W3:Y:S04]  /*7d7c0*/  LDL.LU.64 R14, [R1+0x1ec0] ;  /* 0x001ec000010e7983 */ /* 0x000ee80000300a00 */
[----:B------:R-:W1:Y:S04]  /*7d7d0*/  LDL.LU.64 R84, [R1+0x1ea0] ;  /* 0x001ea00001547983 */ /* 0x000e680000300a00 */
[----:B------:R-:W3:Y:S01]  /*7d7e0*/  LDL.LU.64 R80, [R1+0x1e80] ;  /* 0x001e800001507983 */ /* 0x000ee20000300a00 */
[----:B--2---:R-:W-:-:S05]  /*7d7f0*/  IADD3 R94, P1, R76, R4, RZ ;  /* 0x000000044c5e7210 */ /* 0x004fca0007f3e0ff */
[----:B------:R-:W-:Y:S02]  /*7d800*/  IMAD.X R95, R77, 0x1, R3, P1 ;  /* 0x000000014d5f7824 */ /* 0x000fe400008e0603 */
[----:B------:R-:W2:Y:S01]  /*7d810*/  LDL.LU.64 R76, [R1+0x1e60] ;  /* 0x001e6000014c7983 */ /* 0x000ea20000300a00 */
[----:B----4-:R-:W-:-:S05]  /*7d820*/  IADD3 R92, P1, R12, R4, RZ ;  /* 0x000000040c5c7210 */ /* 0x010fca0007f3e0ff */
[----:B------:R-:W-:Y:S02]  /*7d830*/  IMAD.X R93, R13, 0x1, R3, P1 ;  /* 0x000000010d5d7824 */ /* 0x000fe400008e0603 */
[----:B------:R-:W4:Y:S01]  /*7d840*/  LDL.LU.64 R12, [R1+0x1e40] ;  /* 0x001e4000010c7983 */ /* 0x000f220000300a00 */
[----:B---3--:R-:W-:-:S05]  /*7d850*/  IADD3 R90, P1, R10, R4, RZ ;  /* 0x000000040a5a7210 */ /* 0x008fca0007f3e0ff */
[----:B------:R-:W-:Y:S02]  /*7d860*/  IMAD.X R91, R11, 0x1, R3, P1 ;  /* 0x000000010b5b7824 */ /* 0x000fe400008e0603 */
[----:B------:R-:W3:Y:S04]  /*7d870*/  LDL.LU.64 R10, [R1+0x1e20] ;  /* 0x001e2000010a7983 */ /* 0x000ee80000300a00 */
[----:B------:R-:W3:Y:S01]  /*7d880*/  LDL.LU.64 R140, [R1+0x1e00] ;  /* 0x001e0000018c7983 */ /* 0x000ee20000300a00 */
[----:B------:R-:W-:-:S05]  /*7d890*/  IADD3 R88, P1, R86, R4, RZ ;  /* 0x0000000456587210 */ /* 0x000fca0007f3e0ff */
[----:B------:R-:W-:Y:S01]  /*7d8a0*/  IMAD.X R89, R87, 0x1, R3, P1 ;  /* 0x0000000157597824 */ /* 0x000fe200008e0603 */
[----:B------:R-:W-:-:S04]  /*7d8b0*/  IADD3 R86, P1, R78, R4, RZ ;  /* 0x000000044e567210 */ /* 0x000fc80007f3e0ff */
[----:B------:R-:W-:Y:S02]  /*7d8c0*/  IADD3.X R87, R79, R3, RZ, P1, !PT ;  /* 0x000000034f577210 */ /* 0x000fe40000ffe4ff */
[----:B------:R-:W-:-:S05]  /*7d8d0*/  IADD3 R78, P1, R14, R4, RZ ;  /* 0x000000040e4e7210 */ /* 0x000fca0007f3e0ff */
[----:B------:R-:W-:Y:S01]  /*7d8e0*/  IMAD.X R79, R15, 0x1, R3, P1 ;  /* 0x000000010f4f7824 */ /* 0x000fe200008e0603 */
[----:B-1----:R-:W-:-:S05]  /*7d8f0*/  IADD3 R14, P1, R84, R4, RZ ;  /* 0x00000004540e7210 */ /* 0x002fca0007f3e0ff */
[----:B------:R-:W-:Y:S01]  /*7d900*/  IMAD.X R15, R85, 0x1, R3, P1 ;  /* 0x00000001550f7824 */ /* 0x000fe200008e0603 */
[----:B------:R-:W-:-:S05]  /*7d910*/  IADD3 R84, P1, R80, R4, RZ ;  /* 0x0000000450547210 */ /* 0x000fca0007f3e0ff */
[----:B------:R-:W-:Y:S02]  /*7d920*/  IMAD.X R85, R81, 0x1, R3, P1 ;  /* 0x0000000151557824 */ /* 0x000fe400008e0603 */
[----:B------:R-:W-:-:S05]  /*7d930*/  IMAD.MOV.U32 R139, RZ, RZ, R5 ;  /* 0x000000ffff8b7224 */ /* 0x000fca00078e0005 */
        /* <DEDUP_REMOVED lines=28> */
[----:B------:R1:W-:Y:S04]  /*7db00*/  LDGSTS.E [R6+0x13400], desc[UR4][R14.64], P0 ;  /* 0x134000000e067fae */ /* 0x0003e80008121844 */
[----:B------:R-:W-:Y:S01]  /*7db10*/  LDGSTS.E [R6+0x13800], desc[UR4][R84.64], P0 ;  /* 0x1380000054067fae */ /* 0x000fe20008121844 */
[----:B--2---:R-:W-:-:S05]  /*7db20*/  IADD3 R80, P1, R76, R4, RZ ;  /* 0x000000044c507210 */ /* 0x004fca0007f3e0ff */
[----:B------:R-:W-:-:S05]  /*7db30*/  IMAD.X R81, R77, 0x1, R3, P1 ;  /* 0x000000014d517824 */ /* 0x000fca00008e0603 */
[----:B------:R2:W-:Y:S01]  /*7db40*/  LDGSTS.E [R6+0x13c00], desc[UR4][R80.64], P0 ;  /* 0x13c0000050067fae */ /* 0x0005e20008121844 */
[----:B----4-:R-:W-:-:S05]  /*7db50*/  IADD3 R76, P1, R12, R4, RZ ;  /* 0x000000040c4c7210 */ /* 0x010fca0007f3e0ff */
[----:B------:R-:W-:-:S05]  /*7db60*/  IMAD.X R77, R13, 0x1, R3, P1 ;  /* 0x000000010d4d7824 */ /* 0x000fca00008e0603 */
[----:B------:R-:W-:Y:S01]  /*7db70*/  LDGSTS.E [R6+0x14000], desc[UR4][R76.64], P0 ;  /* 0x140000004c067fae */ /* 0x000fe20008121844 */
[----:B---3--:R-:W-:-:S05]  /*7db80*/  IADD3 R12, P1, R10, R4, RZ ;  /* 0x000000040a0c7210 */ /* 0x008fca0007f3e0ff */
[----:B------:R-:W-:Y:S01]  /*7db90*/  IMAD.X R13, R11, 0x1, R3, P1 ;  /* 0x000000010b0d7824 */ /* 0x000fe200008e0603 */
[----:B------:R-:W-:-:S04]  /*7dba0*/  IADD3 R10, P1, R140, R4, RZ ;  /* 0x000000048c0a7210 */ /* 0x000fc80007f3e0ff */
[----:B------:R-:W-:Y:S01]  /*7dbb0*/  LDGSTS.E [R6+0x14400], desc[UR4][R12.64], P0 ;  /* 0x144000000c067fae */ /* 0x000fe20008121844 */
[----:B------:R-:W-:Y:S01]  /*7dbc0*/  IMAD.X R11, R141, 0x1, R3, P1 ;  /* 0x000000018d0b7824 */ /* 0x000fe200008e0603 */
[----:B------:R-:W-:-:S04]  /*7dbd0*/  IADD3 R9, P1, R244, R4, RZ ;  /* 0x00000004f4097210 */ /* 0x000fc80007f3e0ff */
[----:B------:R-:W-:Y:S01]  /*7dbe0*/  LDGSTS.E [R6+0x14800], desc[UR4][R10.64], P0 ;  /* 0x148000000a067fae */ /* 0x000fe20008121844 */
[----:B------:R-:W-:Y:S01]  /*7dbf0*/  IMAD.X R244, R245, 0x1, R3, P1 ;  /* 0x00000001f5f47824 */ /* 0x000fe200008e0603 */
[----:B------:R-:W-:-:S05]  /*7dc00*/  IADD3 R151, P1, R236, R4, RZ ;  /* 0x00000004ec977210 */ /* 0x000fca0007f3e0ff */
        /* <DEDUP_REMOVED lines=11> */
[----:B------:R-:W-:-:S04]  /*7dcc0*/  IADD3 R145, P1, R188, R4, RZ ;  /* 0x00000004bc917210 */ /* 0x000fc80007f3e0ff */
[----:B------:R-:W-:Y:S02]  /*7dcd0*/  IADD3.X R188, R189, R3, RZ, P1, !PT ;  /* 0x00000003bdbc7210 */ /* 0x000fe40000ffe4ff */
        /* <DEDUP_REMOVED lines=39> */
[----:B------:R-:W-:Y:S01]  /*7df50*/  STL.64 [R1+0x1ee0], R86 ;  /* 0x001ee05601007387 */ /* 0x000fe20000100a00 */
[----:B------:R-:W-:-:S03]  /*7df60*/  IMAD.MOV.U32 R244, RZ, RZ, R9 ;  /* 0x000000fffff47224 */ /* 0x000fc600078e0009 */
[----:B------:R3:W-:Y:S04]  /*7df70*/  STL.64 [R1+0x1ec0], R78 ;  /* 0x001ec04e01007387 */ /* 0x0007e80000100a00 */
[----:B------:R4:W-:Y:S04]  /*7df80*/  STL.64 [R1+0x1ea0], R14 ;  /* 0x001ea00e01007387 */ /* 0x0009e80000100a00 */
[----:B------:R-:W-:Y:S04]  /*7df90*/  STL.64 [R1+0x1e80], R84 ;  /* 0x001e805401007387 */ /* 0x000fe80000100a00 */
[----:B------:R1:W-:Y:S04]  /*7dfa0*/  STL.64 [R1+0x1e60], R80 ;  /* 0x001e605001007387 */ /* 0x0003e80000100a00 */
[----:B------:R-:W2:Y:S04]  /*7dfb0*/  LDL.LU R9, [R1+0x3300] ;  /* 0x0033000001097983 */ /* 0x000ea80000300800 */
[----:B------:R-:W-:Y:S04]  /*7dfc0*/  STL.64 [R1+0x1e40], R76 ;  /* 0x001e404c01007387 */ /* 0x000fe80000100a00 */
[----:B------:R1:W-:Y:S04]  /*7dfd0*/  STL.64 [R1+0x1e20], R12 ;  /* 0x001e200c01007387 */ /* 0x0003e80000100a00 */
[----:B------:R1:W-:Y:S04]  /*7dfe0*/  STL.64 [R1+0x1e00], R10 ;  /* 0x001e000a01007387 */ /* 0x0003e80000100a00 */
[----:B---3--:R-:W3:Y:S04]  /*7dff0*/  LDL.LU R78, [R1+0x2a68] ;  /* 0x002a6800014e7983 */ /* 0x008ee80000300800 */
[----:B----4-:R-:W4:Y:S04]  /*7e000*/  LDL.LU R15, [R1+0x2a88] ;  /* 0x002a8800010f7983 */ /* 0x010f280000300800 */
[----:B-1----:R-:W2:Y:S04]  /*7e010*/  LDL.LU R81, [R1+0x2a64] ;  /* 0x002a640001517983 */ /* 0x002ea80000300800 */
        /* <DEDUP_REMOVED lines=9> */
[----:B------:R-:W-:Y:S01]  /*7e0b0*/  IMAD.MOV.U32 R237, RZ, RZ, R236 ;  /* 0x000000ffffed7224 */ /* 0x000fe200078e00ec */
[----:B------:R-:W-:Y:S01]  /*7e0c0*/  IADD3 R141, P2, R20, R4, RZ ;  /* 0x00000004148d7210 */ /* 0x000fe20007f5e0ff */
[----:B------:R-:W-:Y:S01]  /*7e0d0*/  IMAD.MOV.U32 R236, RZ, RZ, R151 ;  /* 0x000000ffffec7224 */ /* 0x000fe200078e0097 */
[----:B------:R-:W-:Y:S01]  /*7e0e0*/  LDGSTS.E [R6+0x14c00], desc[UR4][R244.64], P0 ;  /* 0x14c00000f4067fae */ /* 0x000fe20008121844 */
[----:B------:R-:W-:-:S02]  /*7e0f0*/  IMAD.MOV.U32 R229, RZ, RZ, R228 ;  /* 0x000000ffffe57224 */ /* 0x000fc400078e00e4 */
[----:B------:R-:W-:Y:S01]  /*7e100*/  IMAD.MOV.U32 R228, RZ, RZ, R150 ;  /* 0x000000ffffe47224 */ /* 0x000fe200078e0096 */
[----:B------:R-:W-:Y:S01]  /*7e110*/  LDGSTS.E [R6+0x15000], desc[UR4][R236.64], P0 ;  /* 0x15000000ec067fae */ /* 0x000fe20008121844 */
[----:B------:R-:W-:Y:S01]  /*7e120*/  IMAD.MOV.U32 R221, RZ, RZ, R220 ;  /* 0x000000ffffdd7224 */ /* 0x000fe200078e00dc */
[----:B------:R-:W-:Y:S01]  /*7e130*/  MOV R220, R149 ;  /* 0x0000009500dc7202 */ /* 0x000fe20000000f00 */
[----:B------:R-:W-:Y:S01]  /*7e140*/  IMAD.MOV.U32 R213, RZ, RZ, R212 ;  /* 0x000000ffffd57224 */ /* 0x000fe200078e00d4 */
[----:B------:R-:W-:Y:S01]  /*7e150*/  LDGSTS.E [R6+0x15400], desc[UR4][R228.64], P0 ;  /* 0x15400000e4067fae */ /* 0x000fe20008121844 */
[----:B------:R-:W-:Y:S02]  /*7e160*/  IMAD.MOV.U32 R212, RZ, RZ, R148 ;  /* 0x000000ffffd47224 */ /* 0x000fe400078e0094 */
[----:B------:R-:W-:Y:S01]  /*7e170*/  IMAD.MOV.U32 R205, RZ, RZ, R204 ;  /* 0x000000ffffcd7224 */ /* 0x000fe200078e00cc */
[----:B------:R-:W-:Y:S01]  /*7e180*/  LDGSTS.E [R6+0x15800], desc[UR4][R220.64], P0 ;  /* 0x15800000dc067fae */ /* 0x000fe20008121844 */
[----:B------:R-:W-:-:S02]  /*7e190*/  IMAD.MOV.U32 R204, RZ, RZ, R147 ;  /* 0x000000ffffcc7224 */ /* 0x000fc400078e0093 */
[----:B------:R-:W-:Y:S01]  /*7e1a0*/  IMAD.MOV.U32 R197, RZ, RZ, R196 ;  /* 0x000000ffffc57224 */ /* 0x000fe200078e00c4 */
[----:B------:R-:W-:Y:S01]  /*7e1b0*/  MOV R5, UR13 ;  /* 0x0000000d00057c02 */ /* 0x000fe20008000f00 */
[----:B------:R-:W-:Y:S01]  /*7e1c0*/  IMAD.MOV.U32 R196, RZ, RZ, R146 ;  /* 0x000000ffffc47224 */ /* 0x000fe200078e0092 */
[----:B------:R-:W-:Y:S01]  /*7e1d0*/  LDGSTS.E [R6+0x15c00], desc[UR4][R212.64], P0 ;  /* 0x15c00000d4067fae */ /* 0x000fe20008121844 */
[----:B------:R-:W-:Y:S02]  /*7e1e0*/  IMAD.MOV.U32 R189, RZ, RZ, R188 ;  /* 0x000000ffffbd7224 */ /* 0x000fe400078e00bc */
[----:B------:R-:W-:Y:S01]  /*7e1f0*/  IMAD.X R20, R21, 0x1, R3, P2 ;  /* 0x0000000115147824 */ /* 0x000fe200010e0603 */
[----:B------:R-:W-:Y:S01]  /*7e200*/  LDGSTS.E [R6+0x16000], desc[UR4][R204.64], P0 ;  /* 0x16000000cc067fae */ /* 0x000fe20008121844 */
[----:B------:R-:W-:Y:S02]  /*7e210*/  IMAD.MOV.U32 R188, RZ, RZ, R145 ;  /* 0x000000ffffbc7224 */ /* 0x000fe400078e0091 */
[----:B------:R-:W-:Y:S01]  /*7e220*/  IMAD.MOV.U32 R181, RZ, RZ, R180 ;  /* 0x000000ffffb57224 */ /* 0x000fe200078e00b4 */
[----:B------:R-:W-:Y:S01]  /*7e230*/  LDGSTS.E [R6+0x16400], desc[UR4][R196.64], P0 ;  /* 0x16400000c4067fae */ /* 0x000fe20008121844 */
[----:B------:R-:W-:-:S02]  /*7e240*/  IMAD.MOV.U32 R165, RZ, RZ, R164 ;  /* 0x000000ffffa57224 */ /* 0x000fc400078e00a4 */
[----:B------:R-:W-:Y:S01]  /*7e250*/  IMAD.MOV.U32 R180, RZ, RZ, R144 ;  /* 0x000000ffffb47224 */ /* 0x000fe200078e0090 */
[----:B------:R-:W-:Y:S01]  /*7e260*/  LDGSTS.E [R6+0x16800], desc[UR4][R188.64], P0 ;  /* 0x16800000bc067fae */ /* 0x000fe20008121844 */
[----:B------:R-:W-:Y:S02]  /*7e270*/  IMAD.MOV.U32 R173, RZ, RZ, R172 ;  /* 0x000000ffffad7224 */ /* 0x000fe400078e00ac */
[----:B------:R-:W-:Y:S01]  /*7e280*/  IMAD.MOV.U32 R164, RZ, RZ, R140 ;  /* 0x000000ffffa47224 */ /* 0x000fe200078e008c */
[----:B------:R-:W-:Y:S01]  /*7e290*/  LOP3.LUT R140, R7, 0x20, RZ, 0x3c, !PT ;  /* 0x00000020078c7812 */ /* 0x000fe200078e3cff */
[----:B------:R-:W-:Y:S01]  /*7e2a0*/  IMAD.MOV.U32 R172, RZ, RZ, R143 ;  /* 0x000000ffffac7224 */ /* 0x000fe200078e008f */
[----:B------:R-:W-:Y:S01]  /*7e2b0*/  LDGSTS.E [R6+0x16c00], desc[UR4][R180.64], P0 ;  /* 0x16c00000b4067fae */ /* 0x000fe20008121844 */
[----:B------:R-:W-:Y:S02]  /*7e2c0*/  IMAD.MOV.U32 R157, RZ, RZ, R156 ;  /* 0x000000ffff9d7224 */ /* 0x000fe400078e009c */
[----:B------:R-:W-:-:S02]  /*7e2d0*/  IMAD.MOV.U32 R156, RZ, RZ, R142 ;  /* 0x000000ffff9c7224 */ /* 0x000fc400078e008e */
[----:B------:R-:W-:Y:S01]  /*7e2e0*/  IMAD.MOV.U32 R21, RZ, RZ, R20 ;  /* 0x000000ffff157224 */ /* 0x000fe200078e0014 */
[----:B------:R-:W-:Y:S01]  /*7e2f0*/  IADD3 R5, R140, 0x100000, R5 ;  /* 0x001000008c057810 */ /* 0x000fe20007ffe005 */
[----:B------:R-:W-:Y:S01]  /*7e300*/  IMAD.MOV.U32 R20, RZ, RZ, R141 ;  /* 0x000000ffff147224 */ /* 0x000fe200078e008d */
[----:B------:R-:W-:Y:S04]  /*7e310*/  LDGSTS.E [R6+0x17000], desc[UR4][R172.64], P0 ;  /* 0x17000000ac067fae */ /* 0x000fe80008121844 */
[----:B------:R-:W-:Y:S04]  /*7e320*/  LDGSTS.E [R6+0x17400], desc[UR4][R164.64], P0 ;  /* 0x17400000a4067fae */ /* 0x000fe80008121844 */
[----:B------:R-:W-:Y:S04]  /*7e330*/  LDGSTS.E [R6+0x17800], desc[UR4][R156.64], P0 ;  /* 0x178000009c067fae */ /* 0x000fe80008121844 */
[----:B------:R-:W-:Y:S04]  /*7e340*/  LDGSTS.E [R6+0x17c00], desc[UR4][R20.64], P0 ;  /* 0x17c0000014067fae */ /* 0x000fe80008121844 */
[----:B------:R1:W-:Y:S01]  /*7e350*/  LDGSTS.E [R5+0x100], desc[UR4][R82.64], P0 ;  /* 0x0010000052057fae */ /* 0x0003e20008121844 */
[----:B---3--:R-:W-:-:S02]  /*7e360*/  IADD3 R78, P1, R78, R4, RZ ;  /* 0x000000044e4e7210 */ /* 0x008fc40007f3e0ff */
[----:B----4-:R-:W-:-:S03]  /*7e370*/  IADD3 R15, P2, R15, R4, RZ ;  /* 0x000000040f0f7210 */ /* 0x010fc60007f5e0ff */
[--C-:B--2---:R-:W-:Y:S01]  /*7e380*/  IMAD.X R81, R81, 0x1, R3.reuse, P1 ;  /* 0x0000000151517824 */ /* 0x104fe200008e0603 */
[----:B------:R-:W-:Y:S01]  /*7e390*/  STL [R1+0x2a68], R78 ;  /* 0x002a684e01007387 */ /* 0x000fe20000100800 */
[----:B------:R-:W-:-:S03]  /*7e3a0*/  IMAD.X R80, R80, 0x1, R3, P2 ;  /* 0x0000000150507824 */ /* 0x000fc600010e0603 */
[----:B------:R2:W-:Y:S01]  /*7e3b0*/  STL [R1+0x2a64], R81 ;  /* 0x002a645101007387 */ /* 0x0005e20000100800 */
[----:B-1----:R-:W-:Y:S02]  /*7e3c0*/  IMAD.MOV.U32 R83, RZ, RZ, R81 ;  /* 0x000000ffff537224 */ /* 0x002fe400078e0051 */
[----:B------:R-:W-:Y:S01]  /*7e3d0*/  IMAD.MOV.U32 R82, RZ, RZ, R78 ;  /* 0x000000ffff527224 */ /* 0x000fe200078e004e */
[----:B------:R-:W-:Y:S04]  /*7e3e0*/  STL [R1+0x2a88], R15 ;  /* 0x002a880f01007387 */ /* 0x000fe80000100800 */
[----:B------:R1:W-:Y:S01]  /*7e3f0*/  STL [R1+0x2a84], R80 ;  /* 0x002a845001007387 */ /* 0x0003e20000100800 */
[----:B--2---:R-:W-:-:S03]  /*7e400*/  IMAD.MOV.U32 R81, RZ, RZ, R80 ;  /* 0x000000ffff517224 */ /* 0x004fc600078e0050 */
[----:B------:R-:W2:Y:S04]  /*7e410*/  LDL.LU R78, [R1+0x2b28] ;  /* 0x002b2800014e7983 */ /* 0x000ea80000300800 */
[----:B------:R-:W3:Y:S01]  /*7e420*/  LDL.LU R6, [R1+0x2b48] ;  /* 0x002b480001067983 */ /* 0x000ee20000300800 */
[----:B-1----:R-:W-:-:S03]  /*7e430*/  IMAD.MOV.U32 R80, RZ, RZ, R15 ;  /* 0x000000ffff507224 */ /* 0x002fc600078e000f */
[----:B------:R1:W-:Y:S01]  /*7e440*/  LDGSTS.E [R5+0x500], desc[UR4][R82.64], P0 ;  /* 0x0050000052057fae */ /* 0x0003e20008121844 */
[----:B------:R-:W-:-:S03]  /*7e450*/  IADD3 R12, P1, R12, R4, RZ ;  /* 0x000000040c0c7210 */ /* 0x000fc60007f3e0ff */
[----:B------:R-:W-:Y:S01]  /*7e460*/  LDGSTS.E [R5+0x900], desc[UR4][R80.64], P0 ;  /* 0x0090000050057fae */ /* 0x000fe20008121844 */
[----:B------:R-:W-:Y:S01]  /*7e470*/  IADD3 R13, P2, R13, R4, RZ ;  /* 0x000000040d0d7210 */ /* 0x000fe20007f5e0ff */
[--C-:B------:R-:W-:Y:S02]  /*7e480*/  IMAD.X R14, R14, 0x1, R3.reuse, P1 ;  /* 0x000000010e0e7824 */ /* 0x100fe400008e0603 */
[----:B------:R-:W4:Y:S04]  /*7e490*/  LDL.LU R80, [R1+0x2b24] ;  /* 0x002b240001507983 */ /* 0x000f280000300800 */
[----:B------:R-:W4:Y:S01]  /*7e4a0*/  LDL.LU R15, [R1+0x2b44] ;  /* 0x002b4400010f7983 */ /* 0x000f220000300800 */
[----:B------:R-:W-:-:S03]  /*7e4b0*/  IMAD.X R76, R76, 0x1, R3, P2 ;  /* 0x000000014c4c7824 */ /* 0x000fc600010e0603 */
[----:B------:R-:W-:Y:S01]  /*7e4c0*/  STL [R1+0x2aa8], R12 ;  /* 0x002aa80c01007387 */ /* 0x000fe20000100800 */
[----:B-1----:R-:W-:Y:S02]  /*7e4d0*/  IMAD.MOV.U32 R82, RZ, RZ, R12 ;  /* 0x000000ffff527224 */ /* 0x002fe400078e000c */
[----:B------:R-:W-:Y:S01]  /*7e4e0*/  IMAD.MOV.U32 R83, RZ, RZ, R14 ;  /* 0x000000ffff537224 */ /* 0x000fe200078e000e */
[----:B------:R1:W-:Y:S04]  /*7e4f0*/  STL [R1+0x2aa4], R14 ;  /* 0x002aa40e01007387 */ /* 0x0003e80000100800 */
[----:B------:R-:W-:Y:S04]  /*7e500*/  STL [R1+0x2ac8], R13 ;  /* 0x002ac80d01007387 */ /* 0x000fe80000100800 */
[----:B------:R1:W-:Y:S04]  /*7e510*/  STL [R1+0x2ac4], R76 ;  /* 0x002ac44c01007387 */ /* 0x0003e80000100800 */
[----:B-1----:R-:W4:Y:S04]  /*7e520*/  LDL.LU R14, [R1+0x2b68] ;  /* 0x002b6800010e7983 */ /* 0x002f280000300800 */
[----:B------:R1:W-:Y:S04]  /*7e530*/  LDGSTS.E [R5+0xd00], desc[UR4][R82.64], P0 ;  /* 0x00d0000052057fae */ /* 0x0003e80008121844 */
[----:B------:R-:W4:Y:S01]  /*7e540*/  LDL.LU R12, [R1+0x2b88] ;  /* 0x002b8800010c7983 */ /* 0x000f220000300800 */
[----:B-1----:R-:W-:Y:S01]  /*7e550*/  IMAD.MOV.U32 R83, RZ, RZ, R76 ;  /* 0x000000ffff537224 */ /* 0x002fe200078e004c */
[----:B------:R-:W-:-:S02]  /*7e560*/  MOV R82, R13 ;  /* 0x0000000d00527202 */ /* 0x000fc40000000f00 */
[----:B------:R-:W4:Y:S04]  /*7e570*/  LDL.LU R76, [R1+0x2b64] ;  /* 0x002b6400014c7983 */ /* 0x000f280000300800 */
[----:B------:R-:W4:Y:S01]  /*7e580*/  LDL.LU R13, [R1+0x2b84] ;  /* 0x002b8400010d7983 */ /* 0x000f220000300800 */
[-C--:B------:R-:W-:Y:S02]  /*7e590*/  IADD3 R10, P1, R10, R4.reuse, RZ ;  /* 0x000000040a0a7210 */ /* 0x080fe40007f3e0ff */
[----:B------:R-:W-:Y:S01]  /*7e5a0*/  IADD3 R11, P2, R11, R4, RZ ;  /* 0x000000040b0b7210 */ /* 0x000fe20007f5e0ff */
[----:B------:R1:W-:Y:S02]  /*7e5b0*/  LDGSTS.E [R5+0x1100], desc[UR4][R82.64], P0 ;  /* 0x0110000052057fae */ /* 0x0003e40008121844 */
[----:B------:R-:W-:-:S02]  /*7e5c0*/  IMAD.X R79, R79, 0x1, R3, P1 ;  /* 0x000000014f4f7824 */ /* 0x000fc400008e0603 */
[----:B------:R-:W-:Y:S01]  /*7e5d0*/  IMAD.X R77, R77, 0x1, R3, P2 ;  /* 0x000000014d4d7824 */ /* 0x000fe200010e0603 */
[----:B------:R1:W-:Y:S04]  /*7e5e0*/  STL [R1+0x2ae8], R10 ;  /* 0x002ae80a01007387 */ /* 0x0003e80000100800 */
[----:B------:R-:W-:Y:S01]  /*7e5f0*/  STL [R1+0x2ae4], R79 ;  /* 0x002ae44f01007387 */ /* 0x000fe20000100800 */
[----:B-1----:R-:W-:-:S03]  /*7e600*/  IMAD.MOV.U32 R82, RZ, RZ, R10 ;  /* 0x000000ffff527224 */ /* 0x002fc600078e000a */
[----:B------:R1:W-:Y:S01]  /*7e610*/  STL [R1+0x2b08], R11 ;  /* 0x002b080b01007387 */ /* 0x0003e20000100800 */
[----:B------:R-:W-:-:S03]  /*7e620*/  IMAD.MOV.U32 R83, RZ, RZ, R79 ;  /* 0x000000ffff537224 */ /* 0x000fc600078e004f */
[----:B------:R-:W4:Y:S04]  /*7e630*/  LDL.LU R81, [R1+0x2ba8] ;  /* 0x002ba80001517983 */ /* 0x000f280000300800 */
[----:B------:R1:W-:Y:S04]  /*7e640*/  STL [R1+0x2b04], R77 ;  /* 0x002b044d01007387 */ /* 0x0003e80000100800 */
[----:B------:R-:W4:Y:S01]  /*7e650*/  LDL.LU R10, [R1+0x2bc8] ;  /* 0x002bc800010a7983 */ /* 0x000f220000300800 */
[----:B------:R-:W-:-:S03]  /*7e660*/  IMAD.MOV.U32 R84, RZ, RZ, R11 ;  /* 0x000000ffff547224 */ /* 0x000fc600078e000b */
[----:B------:R-:W-:Y:S04]  /*7e670*/  LDGSTS.E [R5+0x1500], desc[UR4][R82.64], P0 ;  /* 0x0150000052057fae */ /* 0x000fe80008121844 */
[----:B------:R-:W4:Y:S04]  /*7e680*/  LDL.LU R82, [R1+0x2ba4] ;  /* 0x002ba40001527983 */ /* 0x000f280000300800 */
[----:B-1----:R-:W4:Y:S01]  /*7e690*/  LDL.LU R11, [R1+0x2bc4] ;  /* 0x002bc400010b7983 */ /* 0x002f220000300800 */
[----:B------:R-:W-:-:S03]  /*7e6a0*/  IMAD.MOV.U32 R85, RZ, RZ, R77 ;  /* 0x000000ffff557224 */ /* 0x000fc600078e004d */
[----:B------:R-:W4:Y:S04]  /*7e6b0*/  LDL.LU R79, [R1+0x2be8] ;  /* 0x002be800014f7983 */ /* 0x000f280000300800 */
[----:B------:R-:W4:Y:S04]  /*7e6c0*/  LDL.LU R77, [R1+0x2c08] ;  /* 0x002c0800014d7983 */ /* 0x000f280000300800 */
[----:B------:R1:W-:Y:S01]  /*7e6d0*/  LDGSTS.E [R5+0x1900], desc[UR4][R84.64], P0 ;  /* 0x0190000054057fae */ /* 0x0003e20008121844 */
[-C--:B--2---:R-:W-:Y:S02]  /*7e6e0*/  IADD3 R78, P1, R78, R4.reuse, RZ ;  /* 0x000000044e4e7210 */ /* 0x084fe40007f3e0ff */
[----:B---3--:R-:W-:-:S03]  /*7e6f0*/  IADD3 R6, P2, R6, R4, RZ ;  /* 0x0000000406067210 */ /* 0x008fc60007f5e0ff */
[----:B------:R-:W-:Y:S01]  /*7e700*/  STL [R1+0x2b28], R78 ;  /* 0x002b284e01007387 */ /* 0x000fe20000100800 */
[----:B-1----:R-:W-:Y:S02]  /*7e710*/  IMAD.MOV.U32 R84, RZ, RZ, R78 ;  /* 0x000000ffff547224 */ /* 0x002fe400078e004e */
[--C-:B----4-:R-:W-:Y:S02]  /*7e720*/  IMAD.X R80, R80, 0x1, R3.reuse, P1 ;  /* 0x0000000150507824 */ /* 0x110fe400008e0603 */
[----:B------:R-:W-:-:S03]  /*7e730*/  IMAD.X R15, R15, 0x1, R3, P2 ;  /* 0x000000010f0f7824 */ /* 0x000fc600010e0603 */
[----:B------:R1:W-:Y:S01]  /*7e740*/  STL [R1+0x2b24], R80 ;  /* 0x002b245001007387 */ /* 0x0003e20000100800 */
[----:B------:R-:W-:-:S03]  /*7e750*/  IMAD.MOV.U32 R85, RZ, RZ, R80 ;  /* 0x000000ffff557224 */ /* 0x000fc600078e0050 */
[----:B------:R-:W-:Y:S04]  /*7e760*/  STL [R1+0x2b48], R6 ;  /* 0x002b480601007387 */ /* 0x000fe80000100800 */
[----:B------:R2:W-:Y:S04]  /*7e770*/  STL [R1+0x2b44], R15 ;  /* 0x002b440f01007387 */ /* 0x0005e80000100800 */
[----:B-1----:R-:W3:Y:S04]  /*7e780*/  LDL.LU R80, [R1+0x2be4] ;  /* 0x002be40001507983 */ /* 0x002ee80000300800 */
[----:B------:R-:W4:Y:S01]  /*7e790*/  LDL.LU R78, [R1+0x2c04] ;  /* 0x002c0400014e7983 */ /* 0x000f220000300800 */
[----:B------:R-:W-:-:S03]  /*7e7a0*/  IADD3 R14, P1, R14, R4, RZ ;  /* 0x000000040e0e7210 */ /* 0x000fc60007f3e0ff */
[----:B------:R1:W-:Y:S01]  /*7e7b0*/  LDGSTS.E [R5+0x1d00], desc[UR4][R84.64], P0 ;  /* 0x01d0000054057fae */ /* 0x0003e20008121844 */
[----:B------:R-:W-:Y:S01]  /*7e7c0*/  IADD3 R12, P2, R12, R4, RZ ;  /* 0x000000040c0c7210 */ /* 0x000fe20007f5e0ff */
[----:B-1----:R-:W-:Y:S02]  /*7e7d0*/  IMAD.MOV.U32 R84, RZ, RZ, R6 ;  /* 0x000000ffff547224 */ /* 0x002fe400078e0006 */
[----:B------:R-:W-:Y:S02]  /*7e7e0*/  IMAD.MOV.U32 R85, RZ, RZ, R15 ;  /* 0x000000ffff557224 */ /* 0x000fe400078e000f */
[----:B--2---:R-:W2:Y:S01]  /*7e7f0*/  LDL.LU R15, [R1+0x2c28] ;  /* 0x002c2800010f7983 */ /* 0x004ea20000300800 */
[----:B------:R-:W-:-:S03]  /*7e800*/  IMAD.X R76, R76, 0x1, R3, P1 ;  /* 0x000000014c4c7824 */ /* 0x000fc600008e0603 */
[----:B------:R-:W2:Y:S01]  /*7e810*/  LDL.LU R6, [R1+0x2c48] ;  /* 0x002c480001067983 */ /* 0x000ea20000300800 */
[----:B------:R-:W-:-:S03]  /*7e820*/  IADD3.X R13, R13, R3, RZ, P2, !PT ;  /* 0x000000030d0d7210 */ /* 0x000fc600017fe4ff */
[----:B------:R-:W-:Y:S04]  /*7e830*/  STL [R1+0x2b68], R14 ;  /* 0x002b680e01007387 */ /* 0x000fe80000100800 */
[----:B------:R1:W-:Y:S04]  /*7e840*/  STL [R1+0x2b64], R76 ;  /* 0x002b644c01007387 */ /* 0x0003e80000100800 */
[----:B------:R1:W-:Y:S04]  /*7e850*/  LDGSTS.E [R5+0x2100], desc[UR4][R84.64], P0 ;  /* 0x0210000054057fae */ /* 0x0003e80008121844 */
[----:B------:R-:W-:Y:S04]  /*7e860*/  STL [R1+0x2b88], R12 ;  /* 0x002b880c01007387 */ /* 0x000fe80000100800 */
[----:B------:R1:W-:Y:S02]  /*7e870*/  STL [R1+0x2b84], R13 ;  /* 0x002b840d01007387 */ /* 0x0003e40000100800 */
[----:B-1----:R-:W-:-:S02]  /*7e880*/  IMAD.MOV.U32 R85, RZ, RZ, R76 ;  /* 0x000000ffff557224 */ /* 0x002fc400078e004c */
[----:B------:R-:W2:Y:S01]  /*7e890*/  LDL.LU R76, [R1+0x2c24] ;  /* 0x002c2400014c7983 */ /* 0x000ea20000300800 */
[----:B------:R-:W-:-:S03]  /*7e8a0*/  IMAD.MOV.U32 R84, RZ, RZ, R14 ;  /* 0x000000ffff547224 */ /* 0x000fc600078e000e */
[----:B------:R-:W2:Y:S01]  /*7e8b0*/  LDL.LU R14, [R1+0x2c44] ;  /* 0x002c4400010e7983 */ /* 0x000ea20000300800 */
[-C--:B------:R-:W-:Y:S02]  /*7e8c0*/  IADD3 R81, P1, R81, R4.reuse, RZ ;  /* 0x0000000451517210 */ /* 0x080fe40007f3e0ff */
[----:B------:R-:W-:Y:S01]  /*7e8d0*/  IADD3 R10, P2, R10, R4, RZ ;  /* 0x000000040a0a7210 */ /* 0x000fe20007f5e0ff */
[----:B------:R1:W-:Y:S04]  /*7e8e0*/  LDGSTS.E [R5+0x2500], desc[UR4][R84.64], P0 ;  /* 0x0250000054057fae */ /* 0x0003e80008121844 */
[----:B------:R-:W-:Y:S01]  /*7e8f0*/  LDGSTS.E [R5+0x2900], desc[UR4][R12.64], P0 ;  /* 0x029000000c057fae */ /* 0x000fe20008121844 */
[----:B------:R-:W-:-:S03]  /*7e900*/  IMAD.X R82, R82, 0x1, R3, P1 ;  /* 0x0000000152527824 */ /* 0x000fc600008e0603 */
[----:B------:R-:W2:Y:S01]  /*7e910*/  LDL.LU.64 R12, [R1+0x2218] ;  /* 0x00221800010c7983 */ /* 0x000ea20000300a00 */
[----:B------:R-:W-:-:S03]  /*7e920*/  IMAD.X R11, R11, 0x1, R3, P2 ;  /* 0x000000010b0b7824 */ /* 0x000fc600010e0603 */
[----:B------:R-:W-:Y:S01]  /*7e930*/  STL [R1+0x2ba8], R81 ;  /* 0x002ba85101007387 */ /* 0x000fe20000100800 */
[----:B------:R-:W-:-:S03]  /*7e940*/  IMAD.MOV.U32 R83, RZ, RZ, R82 ;  /* 0x000000ffff537224 */ /* 0x000fc600078e0052 */
[----:B------:R1:W-:Y:S04]  /*7e950*/  STL [R1+0x2ba4], R82 ;  /* 0x002ba45201007387 */ /* 0x0003e80000100800 */
[----:B------:R-:W-:Y:S04]  /*7e960*/  STL [R1+0x2bc8], R10 ;  /* 0x002bc80a01007387 */ /* 0x000fe80000100800 */
[----:B------:R1:W-:Y:S02]  /*7e970*/  STL [R1+0x2bc4], R11 ;  /* 0x002bc40b01007387 */ /* 0x0003e40000100800 */
[----:B-1----:R-:W-:-:S02]  /*7e980*/  IMAD.MOV.U32 R82, RZ, RZ, R81 ;  /* 0x000000ffff527224 */ /* 0x002fc400078e0051 */
[----:B------:R-:W2:Y:S04]  /*7e990*/  LDL.LU.64 R88, [R1+0x21f8] ;  /* 0x0021f80001587983 */ /* 0x000ea80000300a00 */
[----:B------:R-:W-:Y:S04]  /*7e9a0*/  LDGSTS.E [R5+0x2d00], desc[UR4][R82.64], P0 ;  /* 0x02d0000052057fae */ /* 0x000fe80008121844 */
[----:B------:R-:W-:Y:S04]  /*7e9b0*/  LDGSTS.E [R5+0x3100], desc[UR4][R10.64], P0 ;  /* 0x031000000a057fae */ /* 0x000fe80008121844 */
[----:B------:R-:W2:Y:S01]  /*7e9c0*/  LDL.LU.64 R10, [R1+0x21d8] ;  /* 0x0021d800010a7983 */ /* 0x000ea20000300a00 */
[----:B------:R-:W-:-:S02]  /*7e9d0*/  IADD3 R79, P1, R79, R4, RZ ;  /* 0x000000044f4f7210 */ /* 0x000fc40007f3e0ff */
[----:B------:R-:W-:Y:S01]  /*7e9e0*/  IADD3 R77, P2, R77, R4, RZ ;  /* 0x000000044d4d7210 */ /* 0x000fe20007f5e0ff */
[----:B------:R-:W2:Y:S04]  /*7e9f0*/  LDL.LU.64 R86, [R1+0x21b8] ;  /* 0x0021b80001567983 */ /* 0x000ea80000300a00 */
[----:B------:R-:W-:Y:S01]  /*7ea00*/  STL [R1+0x2be8], R79 ;  /* 0x002be84f01007387 */ /* 0x000fe20000100800 */
[--C-:B---3--:R-:W-:Y:S02]  /*7ea10*/  IMAD.X R80, R80, 0x1, R3.reuse, P1 ;  /* 0x0000000150507824 */ /* 0x108fe400008e0603 */
[----:B----4-:R-:W-:-:S03]  /*7ea20*/  IMAD.X R78, R78, 0x1, R3, P2 ;  /* 0x000000014e4e7824 */ /* 0x010fc600010e0603 */
[----:B------:R1:W-:Y:S01]  /*7ea30*/  STL [R1+0x2be4], R80 ;  /* 0x002be45001007387 */ /* 0x0003e20000100800 */
[----:B------:R-:W-:-:S03]  /*7ea40*/  IMAD.MOV.U32 R81, RZ, RZ, R80 ;  /* 0x000000ffff517224 */ /* 0x000fc600078e0050 */
[----:B------:R-:W-:Y:S04]  /*7ea50*/  STL [R1+0x2c08], R77 ;  /* 0x002c084d01007387 */ /* 0x000fe80000100800 */
[----:B------:R3:W-:Y:S01]  /*7ea60*/  STL [R1+0x2c04], R78 ;  /* 0x002c044e01007387 */ /* 0x0007e20000100800 */
[----:B-1----:R-:W-:Y:S02]  /*7ea70*/  IMAD.MOV.U32 R80, RZ, RZ, R79 ;  /* 0x000000ffff507224 */ /* 0x002fe400078e004f */
[----:B------:R-:W-:Y:S01]  /*7ea80*/  IMAD.MOV.U32 R79, RZ, RZ, R78 ;  /* 0x000000ffff4f7224 */ /* 0x000fe200078e004e */
[----:B------:R-:W4:Y:S04]  /*7ea90*/  LDL.LU.64 R84, [R1+0x2198] ;  /* 0x0021980001547983 */ /* 0x000f280000300a00 */
[----:B------:R-:W-:Y:S01]  /*7eaa0*/  LDGSTS.E [R5+0x3500], desc[UR4][R80.64], P0 ;  /* 0x0350000050057fae */ /* 0x000fe20008121844 */
[----:B---3--:R-:W-:Y:S01]  /*7eab0*/  IMAD.MOV.U32 R78, RZ, RZ, R77 ;  /* 0x000000ffff4e7224 */ /* 0x008fe200078e004d */
[----:B--2---:R-:W-:-:S04]  /*7eac0*/  IADD3 R15, P1, R15, R4, RZ ;  /* 0x000000040f0f7210 */ /* 0x004fc80007f3e0ff */
[----:B------:R1:W-:Y:S01]  /*7ead0*/  LDGSTS.E [R5+0x3900], desc[UR4][R78.64], P0 ;  /* 0x039000004e057fae */ /* 0x0003e20008121844 */
[----:B------:R-:W-:-:S03]  /*7eae0*/  IADD3 R6, P2, R6, R4, RZ ;  /* 0x0000000406067210 */ /* 0x000fc60007f5e0ff */
[----:B------:R-:W2:Y:S04]  /*7eaf0*/  LDL.LU.64 R78, [R1+0x2178] ;  /* 0x00217800014e7983 */ /* 0x000ea80000300a00 */
[----:B------:R-:W3:Y:S04]  /*7eb00*/  LDL.LU.64 R82, [R1+0x2158] ;  /* 0x0021580001527983 */ /* 0x000ee80000300a00 */
[----:B------:R-:W3:Y:S01]  /*7eb10*/  LDL.LU.64 R80, [R1+0x2138] ;  /* 0x0021380001507983 */ /* 0x000ee20000300a00 */
[----:B------:R-:W-:-:S03]  /*7eb20*/  IMAD.X R76, R76, 0x1, R3, P1 ;  /* 0x000000014c4c7824 */ /* 0x000fc600008e0603 */
[----:B------:R-:W-:Y:S01]  /*7eb30*/  STL [R1+0x2c28], R15 ;  /* 0x002c280f01007387 */ /* 0x000fe20000100800 */
[----:B------:R-:W-:-:S03]  /*7eb40*/  IMAD.X R14, R14, 0x1, R3, P2 ;  /* 0x000000010e0e7824 */ /* 0x000fc600010e0603 */
[----:B------:R1:W-:Y:S01]  /*7eb50*/  STL [R1+0x2c24], R76 ;  /* 0x002c244c01007387 */ /* 0x0003e20000100800 */
[----:B------:R-:W-:-:S03]  /*7eb60*/  MOV R77, R76 ;  /* 0x0000004c004d7202 */ /* 0x000fc60000000f00 */
[----:B------:R-:W-:Y:S01]  /*7eb70*/  STL [R1+0x2c48], R6 ;  /* 0x002c480601007387 */ /* 0x000fe20000100800 */
[----:B-1----:R-:W-:-:S03]  /*7eb80*/  IMAD.MOV.U32 R76, RZ, RZ, R15 ;  /* 0x000000ffff4c7224 */ /* 0x002fc600078e000f */
[----:B------:R1:W-:Y:S01]  /*7eb90*/  STL [R1+0x2c44], R14 ;  /* 0x002c440e01007387 */ /* 0x0003e20000100800 */
[----:B------:R-:W-:-:S03]  /*7eba0*/  IMAD.MOV.U32 R15, RZ, RZ, R14 ;  /* 0x000000ffff0f7224 */ /* 0x000fc600078e000e */
[----:B------:R3:W-:Y:S01]  /*7ebb0*/  LDGSTS.E [R5+0x3d00], desc[UR4][R76.64], P0 ;  /* 0x03d000004c057fae */ /* 0x0007e20008121844 */
[----:B-1----:R-:W-:-:S05]  /*7ebc0*/  IMAD.MOV.U32 R14, RZ, RZ, R6 ;  /* 0x000000ffff0e7224 */ /* 0x002fca00078e0006 */
[----:B------:R1:W-:Y:S04]  /*7ebd0*/  LDGSTS.E [R5+0x4100], desc[UR4][R14.64], P0 ;  /* 0x041000000e057fae */ /* 0x0003e80008121844 */
[----:B------:R-:W3:Y:S01]  /*7ebe0*/  LDL.LU.64 R76, [R1+0x2118] ;  /* 0x00211800014c7983 */ /* 0x000ee20000300a00 */
[----:B------:R-:W-:-:S03]  /*7ebf0*/  IADD3 R134, P1, R12, R4, RZ ;  /* 0x000000040c867210 */ /* 0x000fc60007f3e0ff */
[----:B------:R-:W3:Y:S04]  /*7ec00*/  LDL.LU.64 R14, [R1+0x20f8] ;  /* 0x0020f800010e7983 */ /* 0x000ee80000300a00 */
[----:B------:R-:W3:Y:S01]  /*7ec10*/  LDL.LU.64 R92, [R1+0x20d8] ;  /* 0x0020d800015c7983 */ /* 0x000ee20000300a00 */
[--C-:B------:R-:W-:Y:S01]  /*7ec20*/  IMAD.X R6, R13, 0x1, R3.reuse, P1 ;  /* 0x000000010d067824 */ /* 0x100fe200008e0603 */
[-C--:B------:R-:W-:Y:S02]  /*7ec30*/  IADD3 R132, P1, R88, R4.reuse, RZ ;  /* 0x0000000458847210 */ /* 0x080fe40007f3e0ff */
[----:B------:R-:W3:Y:S03]  /*7ec40*/  LDL.LU.64 R12, [R1+0x20b8] ;  /* 0x0020b800010c7983 */ /* 0x000ee60000300a00 */
[----:B------:R-:W-:Y:S01]  /*7ec50*/  IMAD.X R133, R89, 0x1, R3, P1 ;  /* 0x0000000159857824 */ /* 0x000fe200008e0603 */
[----:B------:R-:W3:Y:S01]  /*7ec60*/  LDL.LU.64 R90, [R1+0x2098] ;  /* 0x00209800015a7983 */ /* 0x000ee20000300a00 */
[----:B------:R-:W-:-:S05]  /*7ec70*/  IADD3 R130, P1, R10, R4, RZ ;  /* 0x000000040a827210 */ /* 0x000fca0007f3e0ff */
[----:B------:R-:W-:Y:S02]  /*7ec80*/  IMAD.X R131, R11, 0x1, R3, P1 ;  /* 0x000000010b837824 */ /* 0x000fe400008e0603 */
[----:B------:R-:W3:Y:S01]  /*7ec90*/  LDL.LU.64 R10, [R1+0x2078] ;  /* 0x00207800010a7983 */ /* 0x000ee20000300a00 */
[----:B------:R-:W-:-:S03]  /*7eca0*/  IADD3 R128, P1, R86, R4, RZ ;  /* 0x0000000456807210 */ /* 0x000fc60007f3e0ff */
[----:B------:R-:W3:Y:S02]  /*7ecb0*/  LDL.LU.64 R88, [R1+0x2058] ;  /* 0x0020580001587983 */ /* 0x000ee40000300a00 */
[----:B------:R-:W-:Y:S02]  /*7ecc0*/  IMAD.X R129, R87, 0x1, R3, P1 ;  /* 0x0000000157817824 */ /* 0x000fe400008e0603 */
[----:B------:R-:W3:Y:S01]  /*7ecd0*/  LDL.LU.64 R86, [R1+0x2038] ;  /* 0x0020380001567983 */ /* 0x000ee20000300a00 */
[----:B----4-:R-:W-:-:S05]  /*7ece0*/  IADD3 R126, P1, R84, R4, RZ ;  /* 0x00000004547e7210 */ /* 0x010fca0007f3e0ff */
[----:B------:R-:W-:Y:S02]  /*7ecf0*/  IMAD.X R127, R85, 0x1, R3, P1 ;  /* 0x00000001557f7824 */ /* 0x000fe400008e0603 */
[----:B------:R-:W4:Y:S01]  /*7ed00*/  LDL.LU.64 R84, [R1+0x2018] ;  /* 0x0020180001547983 */ /* 0x000f220000300a00 */
[----:B--2---:R-:W-:-:S05]  /*7ed10*/  IADD3 R124, P1, R78, R4, RZ ;  /* 0x000000044e7c7210 */ /* 0x004fca0007f3e0ff */
[--C-:B------:R-:W-:Y:S01]  /*7ed20*/  IMAD.X R125, R79, 0x1, R3.reuse, P1 ;  /* 0x000000014f7d7824 */ /* 0x100fe200008e0603 */
[-C--:B---3--:R-:W-:Y:S01]  /*7ed30*/  IADD3 R122, P1, R82, R4.reuse, RZ ;  /* 0x00000004527a7210 */ /* 0x088fe20007f3e0ff */
[----:B------:R-:W2:Y:S04]  /*7ed40*/  LDL.LU.64 R78, [R1+0x1ff8] ;  /* 0x001ff800014e7983 */ /* 0x000ea80000300a00 */
[--C-:B------:R-:W-:Y:S01]  /*7ed50*/  IMAD.X R123, R83, 0x1, R3.reuse, P1 ;  /* 0x00000001537b7824 */ /* 0x100fe200008e0603 */
[----:B------:R-:W-:Y:S01]  /*7ed60*/  IADD3 R120, P1, R80, R4, RZ ;  /* 0x0000000450787210 */ /* 0x000fe20007f3e0ff */
[----:B------:R-:W3:Y:S04]  /*7ed70*/  LDL.LU.64 R82, [R1+0x1fd8] ;  /* 0x001fd80001527983 */ /* 0x000ee80000300a00 */
[----:B------:R-:W-:-:S02]  /*7ed80*/  IMAD.X R121, R81, 0x1, R3, P1 ;  /* 0x0000000151797824 */ /* 0x000fc400008e0603 */
        /* <DEDUP_REMOVED lines=9> */
[----:B------:R-:W-:-:S04]  /*7ee20*/  IADD3 R112, P1, R12, R4, RZ ;  /* 0x000000040c707210 */ /* 0x000fc80007f3e0ff */
[----:B------:R-:W-:Y:S02]  /*7ee30*/  IADD3.X R113, R13, R3, RZ, P1, !PT ;  /* 0x000000030d717210 */ /* 0x000fe40000ffe4ff */
[-C--:B------:R-:W-:Y:S01]  /*7ee40*/  IADD3 R110, P1, R90, R4.reuse, RZ ;  /* 0x000000045a6e7210 */ /* 0x080fe20007f3e0ff */
[----:B------:R-:W3:Y:S04]  /*7ee50*/  LDL.LU.64 R12, [R1+0x1f58] ;  /* 0x001f5800010c7983 */ /* 0x000ee80000300a00 */
[----:B------:R-:W-:Y:S01]  /*7ee60*/  IMAD.X R111, R91, 0x1, R3, P1 ;  /* 0x000000015b6f7824 */ /* 0x000fe200008e0603 */
[----:B------:R-:W-:-:S05]  /*7ee70*/  IADD3 R108, P1, R10, R4, RZ ;  /* 0x000000040a6c7210 */ /* 0x000fca0007f3e0ff */
[----:B------:R-:W-:Y:S02]  /*7ee80*/  IMAD.X R109, R11, 0x1, R3, P1 ;  /* 0x000000010b6d7824 */ /* 0x000fe400008e0603 */
[----:B------:R-:W3:Y:S01]  /*7ee90*/  LDL.LU.64 R10, [R1+0x1f38] ;  /* 0x001f3800010a7983 */ /* 0x000ee20000300a00 */
[----:B------:R-:W-:-:S05]  /*7eea0*/  IADD3 R106, P1, R88, R4, RZ ;  /* 0x00000004586a7210 */ /* 0x000fca0007f3e0ff */
[----:B------:R-:W-:Y:S01]  /*7eeb0*/  IMAD.X R107, R89, 0x1, R3, P1 ;  /* 0x00000001596b7824 */ /* 0x000fe200008e0603 */
[----:B------:R-:W-:-:S05]  /*7eec0*/  IADD3 R104, P1, R86, R4, RZ ;  /* 0x0000000456687210 */ /* 0x000fca0007f3e0ff */
[----:B------:R-:W-:Y:S01]  /*7eed0*/  IMAD.X R105, R87, 0x1, R3, P1 ;  /* 0x0000000157697824 */ /* 0x000fe200008e0603 */
        /* <DEDUP_REMOVED lines=19> */
[----:B------:R-:W-:Y:S02]  /*7f010*/  IMAD.X R91, R13, 0x1, R3, P1 ;  /* 0x000000010d5b7824 */ /* 0x000fe400008e0603 */
[----:B------:R-:W1:Y:S01]  /*7f020*/  LDL.LU.64 R12, [R1+0x1e58] ;  /* 0x001e5800010c7983 */ /* 0x000e620000300a00 */
[----:B------:R-:W-:-:S05]  /*7f030*/  IADD3 R88, P1, R10, R4, RZ ;  /* 0x000000040a587210 */ /* 0x000fca0007f3e0ff */
[----:B------:R-:W-:Y:S02]  /*7f040*/  IMAD.X R89, R11, 0x1, R3, P1 ;  /* 0x000000010b597824 */ /* 0x000fe400008e0603 */
[----:B------:R-:W3:Y:S04]  /*7f050*/  LDL.LU.64 R10, [R1+0x1e38] ;  /* 0x001e3800010a7983 */ /* 0x000ee80000300a00 */
[----:B------:R-:W3:Y:S01]  /*7f060*/  LDL.LU.64 R136, [R1+0x1e18] ;  /* 0x001e180001887983 */ /* 0x000ee20000300a00 */
[----:B------:R-:W-:-:S05]  /*7f070*/  IMAD.MOV.U32 R135, RZ, RZ, R6 ;  /* 0x000000ffff877224 */ /* 0x000fca00078e0006 */
        /* <DEDUP_REMOVED lines=35> */
[----:B------:R-:W-:Y:S01]  /*7f2b0*/  LDGSTS.E [R5+0x7900], desc[UR4][R108.64], P0 ;  /* 0x079000006c057fae */ /* 0x000fe20008121844 */
[----:B----4-:R-:W-:-:S03]  /*7f2c0*/  IADD3 R86, P1, R84, R4, RZ ;  /* 0x0000000454567210 */ /* 0x010fc60007f3e0ff */
[----:B------:R-:W-:Y:S02]  /*7f2d0*/  STL.64 [R1+0x1f58], R90 ;  /* 0x001f585a01007387 */ /* 0x000fe40000100a00 */
[----:B------:R-:W-:Y:S02]  /*7f2e0*/  IMAD.X R87, R85, 0x1, R3, P1 ;  /* 0x0000000155577824 */ /* 0x000fe400008e0603 */
[----:B------:R-:W-:Y:S04]  /*7f2f0*/  LDGSTS.E [R5+0x7d00], desc[UR4][R106.64], P0 ;  /* 0x07d000006a057fae */ /* 0x000fe80008121844 */
[----:B------:R-:W-:Y:S04]  /*7f300*/  STL.64 [R1+0x1f38], R88 ;  /* 0x001f385801007387 */ /* 0x000fe80000100a00 */
[----:B------:R-:W-:Y:S01]  /*7f310*/  LDGSTS.E [R5+0x10100], desc[UR4][R104.64], P0 ;  /* 0x1010000068057fae */ /* 0x000fe20008121844 */
[----:B--2---:R-:W-:-:S03]  /*7f320*/  IADD3 R84, P1, R78, R4, RZ ;  /* 0x000000044e547210 */ /* 0x004fc60007f3e0ff */
[----:B------:R-:W-:Y:S02]  /*7f330*/  STL.64 [R1+0x1f18], R86 ;  /* 0x001f185601007387 */ /* 0x000fe40000100a00 */
[----:B------:R-:W-:Y:S01]  /*7f340*/  IMAD.X R85, R79, 0x1, R3, P1 ;  /* 0x000000014f557824 */ /* 0x000fe200008e0603 */
[-C--:B---3--:R-:W-:Y:S01]  /*7f350*/  IADD3 R78, P1, R82, R4.reuse, RZ ;  /* 0x00000004524e7210 */ /* 0x088fe20007f3e0ff */
[----:B------:R-:W-:Y:S03]  /*7f360*/  LDGSTS.E [R5+0x10500], desc[UR4][R102.64], P0 ;  /* 0x1050000066057fae */ /* 0x000fe60008121844 */
[----:B------:R-:W-:Y:S01]  /*7f370*/  IADD3.X R79, R83, R3, RZ, P1, !PT ;  /* 0x00000003534f7210 */ /* 0x000fe20000ffe4ff */
[----:B------:R-:W-:Y:S01]  /*7f380*/  STL.64 [R1+0x1ef8], R84 ;  /* 0x001ef85401007387 */ /* 0x000fe20000100a00 */
[----:B------:R-:W-:-:S03]  /*7f390*/  IADD3 R82, P1, R80, R4, RZ ;  /* 0x0000000450527210 */ /* 0x000fc60007f3e0ff */
[----:B------:R-:W-:Y:S02]  /*7f3a0*/  LDGSTS.E [R5+0x10900], desc[UR4][R100.64], P0 ;  /* 0x1090000064057fae */ /* 0x000fe40008121844 */
[----:B------:R-:W-:Y:S02]  /*7f3b0*/  IMAD.X R83, R81, 0x1, R3, P1 ;  /* 0x0000000151537824 */ /* 0x000fe400008e0603 */
[----:B------:R2:W-:Y:S04]  /*7f3c0*/  STL.64 [R1+0x1ed8], R78 ;  /* 0x001ed84e01007387 */ /* 0x0005e80000100a00 */
[----:B------:R-:W-:Y:S01]  /*7f3d0*/  LDGSTS.E [R5+0x10d00], desc[UR4][R98.64], P0 ;  /* 0x10d0000062057fae */ /* 0x000fe20008121844 */
[----:B------:R-:W-:-:S03]  /*7f3e0*/  IADD3 R80, P1, R76, R4, RZ ;  /* 0x000000044c507210 */ /* 0x000fc60007f3e0ff */
[----:B------:R-:W-:Y:S02]  /*7f3f0*/  STL.64 [R1+0x1eb8], R82 ;  /* 0x001eb85201007387 */ /* 0x000fe40000100a00 */
[----:B------:R-:W-:Y:S02]  /*7f400*/  IMAD.X R81, R77, 0x1, R3, P1 ;  /* 0x000000014d517824 */ /* 0x000fe400008e0603 */
[----:B------:R-:W-:Y:S01]  /*7f410*/  LDGSTS.E [R5+0x11100], desc[UR4][R96.64], P0 ;  /* 0x1110000060057fae */ /* 0x000fe20008121844 */
[----:B------:R-:W-:-:S03]  /*7f420*/  IADD3 R76, P1, R14, R4, RZ ;  /* 0x000000040e4c7210 */ /* 0x000fc60007f3e0ff */
[----:B------:R-:W-:Y:S02]  /*7f430*/  STL.64 [R1+0x1e98], R80 ;  /* 0x001e985001007387 */ /* 0x000fe40000100a00 */
[----:B------:R-:W-:Y:S02]  /*7f440*/  IMAD.X R77, R15, 0x1, R3, P1 ;  /* 0x000000010f4d7824 */ /* 0x000fe400008e0603 */
[----:B------:R-:W-:Y:S01]  /*7f450*/  LDGSTS.E [R5+0x11500], desc[UR4][R94.64], P0 ;  /* 0x115000005e057fae */ /* 0x000fe20008121844 */
[----:B-1----:R-:W-:-:S03]  /*7f460*/  IADD3 R14, P1, R12, R4, RZ ;  /* 0x000000040c0e7210 */ /* 0x002fc60007f3e0ff */
[----:B------:R1:W-:Y:S02]  /*7f470*/  STL.64 [R1+0x1e78], R76 ;  /* 0x001e784c01007387 */ /* 0x0003e40000100a00 */
[----:B------:R-:W-:Y:S02]  /*7f480*/  IMAD.X R15, R13, 0x1, R3, P1 ;  /* 0x000000010d0f7824 */ /* 0x000fe400008e0603 */
[----:B------:R-:W-:Y:S01]  /*7f490*/  LDGSTS.E [R5+0x11900], desc[UR4][R92.64], P0 ;  /* 0x119000005c057fae */ /* 0x000fe20008121844 */
[----:B------:R-:W-:-:S03]  /*7f4a0*/  IADD3 R12, P1, R10, R4, RZ ;  /* 0x000000040a0c7210 */ /* 0x000fc60007f3e0ff */
[----:B------:R3:W-:Y:S02]  /*7f4b0*/  STL.64 [R1+0x1e58], R14 ;  /* 0x001e580e01007387 */ /* 0x0007e40000100a00 */
[--C-:B------:R-:W-:Y:S01]  /*7f4c0*/  IMAD.X R13, R11, 0x1, R3.reuse, P1 ;  /* 0x000000010b0d7824 */ /* 0x100fe200008e0603 */
[-C--:B------:R-:W-:Y:S01]  /*7f4d0*/  IADD3 R10, P1, R136, R4.reuse, RZ ;  /* 0x00000004880a7210 */ /* 0x080fe20007f3e0ff */
[----:B------:R-:W-:Y:S04]  /*7f4e0*/  LDGSTS.E [R5+0x11d00], desc[UR4][R90.64], P0 ;  /* 0x11d000005a057fae */ /* 0x000fe80008121844 */
[----:B------:R-:W-:Y:S01]  /*7f4f0*/  IMAD.X R11, R137, 0x1, R3, P1 ;  /* 0x00000001890b7824 */ /* 0x000fe200008e0603 */
[----:B------:R4:W-:Y:S04]  /*7f500*/  STL.64 [R1+0x1e38], R12 ;  /* 0x001e380c01007387 */ /* 0x0009e80000100a00 */
[----:B------:R-:W-:Y:S04]  /*7f510*/  LDGSTS.E [R5+0x12100], desc[UR4][R88.64], P0 ;  /* 0x1210000058057fae */ /* 0x000fe80008121844 */
[----:B------:R4:W-:Y:S04]  /*7f520*/  STL.64 [R1+0x1e18], R10 ;  /* 0x001e180a01007387 */ /* 0x0009e80000100a00 */
[----:B------:R-:W-:Y:S04]  /*7f530*/  LDGSTS.E [R5+0x12500], desc[UR4][R86.64], P0 ;  /* 0x1250000056057fae */ /* 0x000fe80008121844 */
[----:B------:R-:W-:Y:S04]  /*7f540*/  LDGSTS.E [R5+0x12900], desc[UR4][R84.64], P0 ;  /* 0x1290000054057fae */ /* 0x000fe80008121844 */
[----:B------:R-:W4:Y:S04]  /*7f550*/  LDL.LU R6, [R1+0x2a50] ;  /* 0x002a500001067983 */ /* 0x000f280000300800 */
[----:B------:R-:W-:Y:S04]  /*7f560*/  LDGSTS.E [R5+0x12d00], desc[UR4][R78.64], P0 ;  /* 0x12d000004e057fae */ /* 0x000fe80008121844 */
[----:B------:R-:W-:Y:S04]  /*7f570*/  LDGSTS.E [R5+0x13100], desc[UR4][R82.64], P0 ;  /* 0x1310000052057fae */ /* 0x000fe80008121844 */
[----:B------:R4:W-:Y:S04]  /*7f580*/  LDGSTS.E [R5+0x13500], desc[UR4][R80.64], P0 ;  /* 0x1350000050057fae */ /* 0x0009e80008121844 */
[----:B--2---:R-:W2:Y:S04]  /*7f590*/  LDL.LU R79, [R1+0x2a70] ;  /* 0x002a7000014f7983 */ /* 0x004ea80000300800 */
[----:B------:R-:W-:Y:S04]  /*7f5a0*/  LDGSTS.E [R5+0x13900], desc[UR4][R76.64], P0 ;  /* 0x139000004c057fae */ /* 0x000fe80008121844 */
[----:B------:R-:W-:Y:S04]  /*7f5b0*/  LDGSTS.E [R5+0x13d00], desc[UR4][R14.64], P0 ;  /* 0x13d000000e057fae */ /* 0x000fe80008121844 */
[----:B------:R-:W-:Y:S04]  /*7f5c0*/  LDGSTS.E [R5+0x14100], desc[UR4][R12.64], P0 ;  /* 0x141000000c057fae */ /* 0x000fe80008121844 */
[----:B-1----:R-:W2:Y:S04]  /*7f5d0*/  LDL.LU R77, [R1+0x2a4c] ;  /* 0x002a4c00014d7983 */ /* 0x002ea80000300800 */
[----:B------:R-:W2:Y:S04]  /*7f5e0*/  LDL.LU R80, [R1+0x2a6c] ;  /* 0x002a6c0001507983 */ /* 0x000ea80000300800 */
[----:B------:R-:W2:Y:S04]  /*7f5f0*/  LDL.LU R78, [R1+0x2a8c] ;  /* 0x002a8c00014e7983 */ /* 0x000ea80000300800 */
[----:B---3--:R-:W3:Y:S04]  /*7f600*/  LDL.LU R14, [R1+0x2a90] ;  /* 0x002a9000010e7983 */ /* 0x008ee80000300800 */
[----:B------:R-:W3:Y:S04]  /*7f610*/  LDL.LU R76, [R1+0x2aac] ;  /* 0x002aac00014c7983 */ /* 0x000ee80000300800 */
[----:B------:R-:W3:Y:S04]  /*7f620*/  LDL.LU R15, [R1+0x2ab0] ;  /* 0x002ab000010f7983 */ /* 0x000ee80000300800 */
[----:B------:R-:W-:Y:S04]  /*7f630*/  LDGSTS.E [R5+0x14500], desc[UR4][R10.64], P0 ;  /* 0x145000000a057fae */ /* 0x000fe80008121844 */
[----:B----4-:R-:W4:Y:S04]  /*7f640*/  LDL.LU R12, [R1+0x2acc] ;  /* 0x002acc00010c7983 */ /* 0x010f280000300800 */
[----:B------:R-:W4:Y:S04]  /*7f650*/  LDL.LU R10, [R1+0x2ad0] ;  /* 0x002ad000010a7983 */ /* 0x000f280000300800 */
[----:B------:R-:W4:Y:S04]  /*7f660*/  LDL.LU R13, [R1+0x2aec] ;  /* 0x002aec00010d7983 */ /* 0x000f280000300800 */
[----:B------:R-:W4:Y:S01]  /*7f670*/  LDL.LU R11, [R1+0x2af0] ;  /* 0x002af000010b7983 */ /* 0x000f220000300800 */
        /* <DEDUP_REMOVED lines=22> */
[----:B------:R-:W-:Y:S01]  /*7f7e0*/  IADD3 R138, P1, R162, R4, RZ ;  /* 0x00000004a28a7210 */ /* 0x000fe20007f3e0ff */
[----:B------:R-:W-:-:S04]  /*7f7f0*/  IMAD.MOV.U32 R251, RZ, RZ, R250 ;  /* 0x000000fffffb7224 */ /* 0x000fc800078e00fa */
[----:B------:R-:W-:Y:S01]  /*7f800*/  IMAD.X R162, R163, 0x1, R3, P1 ;  /* 0x00000001a3a27824 */ /* 0x000fe200008e0603 */
[----:B------:R-:W-:Y:S01]  /*7f810*/  IADD3 R137, P1, R154, R4, RZ ;  /* 0x000000049a897210 */ /* 0x000fe20007f3e0ff */
[----:B------:R-:W-:Y:S02]  /*7f820*/  IMAD.MOV.U32 R250, RZ, RZ, R149 ;  /* 0x000000fffffa7224 */ /* 0x000fe400078e0095 */
[----:B------:R-:W-:Y:S02]  /*7f830*/  IMAD.MOV.U32 R243, RZ, RZ, R242 ;  /* 0x000000fffff37224 */ /* 0x000fe400078e00f2 */
[----:B------:R-:W-:Y:S02]  /*7f840*/  IMAD.MOV.U32 R242, RZ, RZ, R148 ;  /* 0x000000fffff27224 */ /* 0x000fe400078e0094 */
[----:B------:R-:W-:Y:S01]  /*7f850*/  IMAD.MOV.U32 R235, RZ, RZ, R234 ;  /* 0x000000ffffeb7224 */ /* 0x000fe200078e00ea */
[----:B------:R-:W-:Y:S01]  /*7f860*/  MOV R219, R218 ;  /* 0x000000da00db7202 */ /* 0x000fe20000000f00 */
[----:B------:R-:W-:Y:S01]  /*7f870*/  IMAD.X R154, R155, 0x1, R3, P1 ;  /* 0x000000019b9a7824 */ /* 0x000fe200008e0603 */
[----:B------:R-:W-:Y:S01]  /*7f880*/  IADD3 R136, P1, R18, R4, RZ ;  /* 0x0000000412887210 */ /* 0x000fe20007f3e0ff */
[----:B------:R-:W-:Y:S01]  /*7f890*/  IMAD.MOV.U32 R234, RZ, RZ, R147 ;  /* 0x000000ffffea7224 */ /* 0x000fe200078e0093 */
[----:B------:R-:W-:Y:S01]  /*7f8a0*/  LDGSTS.E [R5+0x14900], desc[UR4][R250.64], P0 ;  /* 0x14900000fa057fae */ /* 0x000fe20008121844 */
[----:B------:R-:W-:-:S02]  /*7f8b0*/  IMAD.MOV.U32 R227, RZ, RZ, R226 ;  /* 0x000000ffffe37224 */ /* 0x000fc400078e00e2 */
[----:B------:R-:W-:Y:S01]  /*7f8c0*/  IMAD.MOV.U32 R226, RZ, RZ, R146 ;  /* 0x000000ffffe27224 */ /* 0x000fe200078e0092 */
[----:B------:R-:W-:Y:S01]  /*7f8d0*/  LDGSTS.E [R5+0x14d00], desc[UR4][R242.64], P0 ;  /* 0x14d00000f2057fae */ /* 0x000fe20008121844 */
[----:B------:R-:W-:Y:S02]  /*7f8e0*/  IMAD.MOV.U32 R218, RZ, RZ, R145 ;  /* 0x000000ffffda7224 */ /* 0x000fe400078e0091 */
[----:B------:R-:W-:Y:S01]  /*7f8f0*/  IMAD.MOV.U32 R211, RZ, RZ, R210 ;  /* 0x000000ffffd37224 */ /* 0x000fe200078e00d2 */
        /* <DEDUP_REMOVED lines=10> */
[----:B------:R-:W-:Y:S02]  /*7f9a0*/  IMAD.X R18, R19, 0x1, R3, P1 ;  /* 0x0000000113127824 */ /* 0x000fe400008e0603 */
        /* <DEDUP_REMOVED lines=8> */
[----:B------:R-:W-:Y:S01]  /*7fa30*/  IMAD.MOV.U32 R163, RZ, RZ, R162 ;  /* 0x000000ffffa37224 */ /* 0x000fe200078e00a2 */
[----:B------:R-:W-:Y:S01]  /*7fa40*/  MOV R162, R138 ;  /* 0x0000008a00a27202 */ /* 0x000fe20000000f00 */
[----:B------:R-:W-:Y:S01]  /*7fa50*/  IMAD.MOV.U32 R155, RZ, RZ, R154 ;  /* 0x000000ffff9b7224 */ /* 0x000fe200078e009a */
[----:B------:R-:W-:Y:S01]  /*7fa60*/  LDGSTS.E [R5+0x16d00], desc[UR4][R178.64], P0 ;  /* 0x16d00000b2057fae */ /* 0x000fe20008121844 */
[----:B------:R-:W-:-:S02]  /*7fa70*/  IMAD.MOV.U32 R154, RZ, RZ, R137 ;  /* 0x000000ffff9a7224 */ /* 0x000fc400078e0089 */
[----:B------:R-:W-:Y:S01]  /*7fa80*/  IMAD.MOV.U32 R19, RZ, RZ, R18 ;  /* 0x000000ffff137224 */ /* 0x000fe200078e0012 */
[----:B------:R-:W-:Y:S01]  /*7fa90*/  LDGSTS.E [R5+0x17100], desc[UR4][R170.64], P0 ;  /* 0x17100000aa057fae */ /* 0x000fe20008121844 */
[----:B------:R-:W-:-:S03]  /*7faa0*/  IMAD.MOV.U32 R18, RZ, RZ, R136 ;  /* 0x000000ffff127224 */ /* 0x000fc600078e0088 */
[----:B------:R-:W-:Y:S01]  /*7fab0*/  LDGSTS.E [R5+0x17500], desc[UR4][R162.64], P0 ;  /* 0x17500000a2057fae */ /* 0x000fe20008121844 */
[----:B------:R-:W-:-:S03]  /*7fac0*/  LOP3.LUT R81, R7, 0x40, RZ, 0x3c, !PT ;  /* 0x0000004007517812 */ /* 0x000fc600078e3cff */
[----:B------:R-:W-:Y:S04]  /*7fad0*/  LDGSTS.E [R5+0x17900], desc[UR4][R154.64], P0 ;  /* 0x179000009a057fae */ /* 0x000fe80008121844 */
[----:B------:R1:W-:Y:S02]  /*7fae0*/  LDGSTS.E [R5+0x17d00], desc[UR4][R18.64], P0 ;  /* 0x17d0000012057fae */ /* 0x0003e40008121844 */
[----:B-1----:R-:W-:-:S05]  /*7faf0*/  IMAD.U32 R5, RZ, RZ, UR13 ;  /* 0x0000000dff057e24 */ /* 0x002fca000f8e00ff */
[----:B------:R-:W-:Y:S02]  /*7fb00*/  IADD3 R5, R81, 0x100000, R5 ;  /* 0x0010000051057810 */ /* 0x000fe40007ffe005 */
[----:B------:R-:W-:-:S05]  /*7fb10*/  IADD3 R6, P1, R6, R4, RZ ;  /* 0x0000000406067210 */ /* 0x000fca0007f3e0ff */
[----:B------:R-:W-:Y:S01]  /*7fb20*/  STL [R1+0x2a50], R6 ;  /* 0x002a500601007387 */ /* 0x000fe20000100800 */
[----:B------:R-:W-:Y:S01]  /*7fb30*/  IMAD.MOV.U32 R82, RZ, RZ, R6 ;  /* 0x000000ffff527224 */ /* 0x000fe200078e0006 */
[----:B--2---:R-:W-:-:S05]  /*7fb40*/  IADD3 R79, P2, R79, R4, RZ ;  /* 0x000000044f4f7210 */ /* 0x004fca0007f5e0ff */
[----:B------:R-:W-:Y:S01]  /*7fb50*/  STL [R1+0x2a70], R79 ;  /* 0x002a704f01007387 */ /* 0x000fe20000100800 */
[--C-:B------:R-:W-:Y:S02]  /*7fb60*/  IMAD.X R77, R77, 0x1, R3.reuse, P1 ;  /* 0x000000014d4d7824 */ /* 0x100fe400008e0603 */
[----:B------:R-:W-:-:S03]  /*7fb70*/  IMAD.X R80, R80, 0x1, R3, P2 ;  /* 0x0000000150507824 */ /* 0x000fc600010e0603 */
[----:B------:R1:W-:Y:S01]  /*7fb80*/  STL [R1+0x2a4c], R77 ;  /* 0x002a4c4d01007387 */ /* 0x0003e20000100800 */
[----:B------:R-:W-:-:S05]  /*7fb90*/  IMAD.MOV.U32 R83, RZ, RZ, R77 ;  /* 0x000000ffff537224 */ /* 0x000fca00078e004d */
[----:B------:R-:W-:Y:S04]  /*7fba0*/  LDGSTS.E [R5+0x200], desc[UR4][R82.64], P0 ;  /* 0x0020000052057fae */ /* 0x000fe80008121844 */
[----:B-1----:R-:W2:Y:S04]  /*7fbb0*/  LDL.LU R77, [R1+0x2b10] ;  /* 0x002b1000014d7983 */ /* 0x002ea80000300800 */
[----:B------:R1:W-:Y:S01]  /*7fbc0*/  STL [R1+0x2a6c], R80 ;  /* 0x002a6c5001007387 */ /* 0x0003e20000100800 */
[----:B---3--:R-:W-:-:S03]  /*7fbd0*/  IADD3 R14, P1, R14, R4, RZ ;  /* 0x000000040e0e7210 */ /* 0x008fc60007f3e0ff */
[----:B------:R-:W3:Y:S04]  /*7fbe0*/  LDL.LU R6, [R1+0x2b30] ;  /* 0x002b300001067983 */ /* 0x000ee80000300800 */
[----:B------:R-:W3:Y:S01]  /*7fbf0*/  LDL.LU R82, [R1+0x2b0c] ;  /* 0x002b0c0001527983 */ /* 0x000ee20000300800 */
[----:B------:R-:W-:Y:S02]  /*7fc00*/  IMAD.MOV.U32 R81, RZ, RZ, R80 ;  /* 0x000000ffff517224 */ /* 0x000fe400078e0050 */
[----:B-1----:R-:W-:Y:S02]  /*7fc10*/  IMAD.MOV.U32 R80, RZ, RZ, R79 ;  /* 0x000000ffff507224 */ /* 0x002fe400078e004f */
[----:B------:R-:W3:Y:S01]  /*7fc20*/  LDL.LU R79, [R1+0x2b2c] ;  /* 0x002b2c00014f7983 */ /* 0x000ee20000300800 */
[----:B------:R-:W-:Y:S01]  /*7fc30*/  IMAD.X R78, R78, 0x1, R3, P1 ;  /* 0x000000014e4e7824 */ /* 0x000fe200008e0603 */
[----:B------:R-:W-:-:S02]  /*7fc40*/  IADD3 R15, P2, R15, R4, RZ ;  /* 0x000000040f0f7210 */ /* 0x000fc40007f5e0ff */
[----:B------:R1:W-:Y:S03]  /*7fc50*/  LDGSTS.E [R5+0x600], desc[UR4][R80.64], P0 ;  /* 0x0060000050057fae */ /* 0x0003e60008121844 */
[----:B------:R-:W-:Y:S01]  /*7fc60*/  IMAD.X R76, R76, 0x1, R3, P2 ;  /* 0x000000014c4c7824 */ /* 0x000fe200010e0603 */
[----:B------:R-:W-:Y:S01]  /*7fc70*/  STL [R1+0x2a90], R14 ;  /* 0x002a900e01007387 */ /* 0x000fe20000100800 */
[----:B-1----:R-:W-:Y:S01]  /*7fc80*/  IMAD.MOV.U32 R80, RZ, RZ, R14 ;  /* 0x000000ffff507224 */ /* 0x002fe200078e000e */
[----:B------:R-:W-:Y:S02]  /*7fc90*/  MOV R81, R78 ;  /* 0x0000004e00517202 */ /* 0x000fe40000000f00 */
[----:B------:R1:W-:Y:S04]  /*7fca0*/  STL [R1+0x2a8c], R78 ;  /* 0x002a8c4e01007387 */ /* 0x0003e80000100800 */
[----:B------:R4:W-:Y:S04]  /*7fcb0*/  LDGSTS.E [R5+0xa00], desc[UR4][R80.64], P0 ;  /* 0x00a0000050057fae */ /* 0x0009e80008121844 */
[----:B------:R1:W-:Y:S04]  /*7fcc0*/  STL [R1+0x2ab0], R15 ;  /* 0x002ab00f01007387 */ /* 0x0003e80000100800 */
[----:B------:R-:W-:Y:S01]  /*7fcd0*/  STL [R1+0x2aac], R76 ;  /* 0x002aac4c01007387 */ /* 0x000fe20000100800 */
[----:B----4-:R-:W-:-:S03]  /*7fce0*/  IMAD.MOV.U32 R80, RZ, RZ, R15 ;  /* 0x000000ffff507224 */ /* 0x010fc600078e000f */
[----:B-1----:R-:W4:Y:S01]  /*7fcf0*/  LDL.LU R78, [R1+0x2b50] ;  /* 0x002b5000014e7983 */ /* 0x002f220000300800 */
[----:B------:R-:W-:-:S03]  /*7fd00*/  IMAD.MOV.U32 R81, RZ, RZ, R76 ;  /* 0x000000ffff517224 */ /* 0x000fc600078e004c */
[----:B------:R-:W4:Y:S04]  /*7fd10*/  LDL.LU R14, [R1+0x2b70] ;  /* 0x002b7000010e7983 */ /* 0x000f280000300800 */
[----:B------:R-:W-:Y:S04]  /*7fd20*/  LDGSTS.E [R5+0xe00], desc[UR4][R80.64], P0 ;  /* 0x00e0000050057fae */ /* 0x000fe80008121844 */
[----:B------:R-:W4:Y:S04]  /*7fd30*/  LDL.LU R80, [R1+0x2b4c] ;  /* 0x002b4c0001507983 */ /* 0x000f280000300800 */
[----:B------:R-:W4:Y:S01]  /*7fd40*/  LDL.LU R15, [R1+0x2b6c] ;  /* 0x002b6c00010f7983 */ /* 0x000f220000300800 */
[----:B------:R-:W-:-:S02]  /*7fd50*/  IADD3 R10, P1, R10, R4, RZ ;  /* 0x000000040a0a7210 */ /* 0x000fc40007f3e0ff */
[----:B------:R-:W-:-:S03]  /*7fd60*/  IADD3 R11, P2, R11, R4, RZ ;  /* 0x000000040b0b7210 */ /* 0x000fc60007f5e0ff */
[--C-:B------:R-:W-:Y:S01]  /*7fd70*/  IMAD.X R12, R12, 0x1, R3.reuse, P1 ;  /* 0x000000010c0c7824 */ /* 0x100fe200008e0603 */
[----:B------:R-:W-:Y:S01]  /*7fd80*/  STL [R1+0x2ad0], R10 ;  /* 0x002ad00a01007387 */ /* 0x000fe20000100800 */
[----:B------:R-:W-:Y:S02]  /*7fd90*/  IMAD.X R13, R13, 0x1, R3, P2 ;  /* 0x000000010d0d7824 */ /* 0x000fe400010e0603 */
[----:B------:R-:W-:Y:S01]  /*7fda0*/  IMAD.MOV.U32 R84, RZ, RZ, R10 ;  /* 0x000000ffff547224 */ /* 0x000fe200078e000a */
[----:B------:R1:W-:Y:S01]  /*7fdb0*/  STL [R1+0x2acc], R12 ;  /* 0x002acc0c01007387 */ /* 0x0003e20000100800 */
[----:B------:R-:W-:-:S03]  /*7fdc0*/  IMAD.MOV.U32 R85, RZ, RZ, R12 ;  /* 0x000000ffff557224 */ /* 0x000fc600078e000c */
[----:B------:R-:W-:Y:S04]  /*7fdd0*/  STL [R1+0x2af0], R11 ;  /* 0x002af00b01007387 */ /* 0x000fe80000100800 */
[----:B------:R1:W-:Y:S04]  /*7fde0*/  LDGSTS.E [R5+0x1200], desc[UR4][R84.64], P0 ;  /* 0x0120000054057fae */ /* 0x0003e80008121844 */
[----:B-1----:R-:W4:Y:S04]  /*7fdf0*/  LDL.LU R12, [R1+0x2b90] ;  /* 0x002b9000010c7983 */ /* 0x002f280000300800 */
[----:B------:R1:W-:Y:S04]  /*7fe00*/  STL [R1+0x2aec], R13 ;  /* 0x002aec0d01007387 */ /* 0x0003e80000100800 */
[----:B------:R-:W4:Y:S01]  /*7fe10*/  LDL.LU R10, [R1+0x2bb0] ;  /* 0x002bb000010a7983 */ /* 0x000f220000300800 */
[----:B------:R-:W-:-:S02]  /*7fe20*/  IMAD.MOV.U32 R85, RZ, RZ, R13 ;  /* 0x000000ffff557224 */ /* 0x000fc400078e000d */
[----:B------:R-:W-:Y:S01]  /*7fe30*/  IMAD.MOV.U32 R84, RZ, RZ, R11 ;  /* 0x000000ffff547224 */ /* 0x000fe200078e000b */
[----:B-1----:R-:W4:Y:S04]  /*7fe40*/  LDL.LU R13, [R1+0x2b8c] ;  /* 0x002b8c00010d7983 */ /* 0x002f280000300800 */
[----:B------:R-:W4:Y:S04]  /*7fe50*/  LDL.LU R11, [R1+0x2bac] ;  /* 0x002bac00010b7983 */ /* 0x000f280000300800 */
[----:B------:R-:W4:Y:S04]  /*7fe60*/  LDL.LU R81, [R1+0x2bd0] ;  /* 0x002bd00001517983 */ /* 0x000f280000300800 */
[----:B------:R-:W4:Y:S04]  /*7fe70*/  LDL.LU R76, [R1+0x2bf0] ;  /* 0x002bf000014c7983 */ /* 0x000f280000300800 */
[----:B------:R1:W-:Y:S01]  /*7fe80*/  LDGSTS.E [R5+0x1600], desc[UR4][R84.64], P0 ;  /* 0x0160000054057fae */ /* 0x0003e20008121844 */
[----:B--2---:R-:W-:-:S05]  /*7fe90*/  IADD3 R77, P1, R77, R4, RZ ;  /* 0x000000044d4d7210 */ /* 0x004fca0007f3e0ff */
[----:B------:R-:W-:Y:S01]  /*7fea0*/  STL [R1+0x2b10], R77 ;  /* 0x002b104d01007387 */ /* 0x000fe20000100800 */
[----:B---3--:R-:W-:Y:S01]  /*7feb0*/  IADD3 R6, P2, R6, R4, RZ ;  /* 0x0000000406067210 */ /* 0x008fe20007f5e0ff */
[----:B------:R-:W-:-:S04]  /*7fec0*/  IMAD.X R82, R82, 0x1, R3, P1 ;  /* 0x0000000152527824 */ /* 0x000fc800008e0603 */
[----:B------:R-:W-:Y:S01]  /*7fed0*/  IMAD.MOV.U32 R83, RZ, RZ, R82 ;  /* 0x000000ffff537224 */ /* 0x000fe200078e0052 */
[----:B------:R2:W-:Y:S01]  /*7fee0*/  STL [R1+0x2b0c], R82 ;  /* 0x002b0c5201007387 */ /* 0x0005e20000100800 */
[----:B------:R-:W-:-:S03]  /*7fef0*/  IMAD.X R79, R79, 0x1, R3, P2 ;  /* 0x000000014f4f7824 */ /* 0x000fc600010e0603 */
[----:B------:R-:W-:Y:S01]  /*7ff00*/  STL [R1+0x2b30], R6 ;  /* 0x002b300601007387 */ /* 0x000fe20000100800 */
[----:B--2---:R-:W-:-:S03]  /*7ff10*/  IMAD.MOV.U32 R82, RZ, RZ, R77 ;  /* 0x000000ffff527224 */ /* 0x004fc600078e004d */
[----:B------:R2:W-:Y:S04]  /*7ff20*/  STL [R1+0x2b2c], R79 ;  /* 0x002b2c4f01007387 */ /* 0x0005e80000100800 */
[----:B------:R-:W-:Y:S04]  /*7ff30*/  LDGSTS.E [R5+0x1a00], desc[UR4][R82.64], P0 ;  /* 0x01a0000052057fae */ /* 0x000fe80008121844 */
[----:B------:R-:W3:Y:S04]  /*7ff40*/  LDL.LU R82, [R1+0x2bcc] ;  /* 0x002bcc0001527983 */ /* 0x000ee80000300800 */
[----:B------:R-:W3:Y:S01]  /*7ff50*/  LDL.LU R77, [R1+0x2bec] ;  /* 0x002bec00014d7983 */ /* 0x000ee20000300800 */
[----:B----4-:R-:W-:Y:S01]  /*7ff60*/  IADD3 R78, P1, R78, R4, RZ ;  /* 0x000000044e4e7210 */ /* 0x010fe20007f3e0ff */
[----:B-1----:R-:W-:-:S02]  /*7ff70*/  IMAD.MOV.U32 R84, RZ, RZ, R6 ;  /* 0x000000ffff547224 */ /* 0x002fc400078e0006 */
[----:B------:R-:W-:Y:S01]  /*7ff80*/  IMAD.MOV.U32 R85, RZ, RZ, R79 ;  /* 0x000000ffff557224 */ /* 0x000fe200078e004f */
[----:B------:R-:W-:Y:S01]  /*7ff90*/  IADD3 R14, P2, R14, R4, RZ ;  /* 0x000000040e0e7210 */ /* 0x000fe20007f5e0ff */
[----:B--2---:R-:W2:Y:S04]  /*7ffa0*/  LDL.LU R79, [R1+0x2c10] ;  /* 0x002c1000014f7983 */ /* 0x004ea80000300800 */
[----:B------:R-:W4:Y:S04]  /*7ffb0*/  LDL.LU R6, [R1+0x2c30] ;  /* 0x002c300001067983 */ /* 0x000f280000300800 */
[----:B------:R-:W-:Y:S04]  /*7ffc0*/  STL [R1+0x2b50], R78 ;  /* 0x002b504e01007387 */ /* 0x000fe80000100800 */
[----:B------:R1:W-:Y:S01]  /*7ffd0*/  LDGSTS.E [R5+0x1e00], desc[UR4][R84.64], P0 ;  /* 0x01e0000054057fae */ /* 0x0003e20008121844 */
[----:B------:R-:W-:-:S05]  /*7ffe0*/  IADD3.X R80, R80, R3, RZ, P1, !PT ;  /* 0x0000000350507210 */ /* 0x000fca0000ffe4ff */
[----:B------:R1:W-:Y:S01]  /*7fff0*/  STL [R1+0x2b4c], R80 ;  /* 0x002b4c5001007387 */ /* 0x0003e20000100800 */
[----:B------:R-:W-:Y:S02]  /*80000*/  IMAD.X R15, R15, 0x1, R3, P2 ;  /* 0x000000010f0f7824 */ /* 0x000fe400010e0603 */
[----:B-1----:R-:W-:Y:S01]  /*80010*/  IMAD.MOV.U32 R85, RZ, RZ, R80 ;  /* 0x000000ffff557224 */ /* 0x002fe200078e0050 */
[----:B------:R-:W-:Y:S04]  /*80020*/  STL [R1+0x2b70], R14 ;  /* 0x002b700e01007387 */ /* 0x000fe80000100800 */
[----:B------:R-:W4:Y:S01]  /*80030*/  LDL.LU R80, [R1+0x2c0c] ;  /* 0x002c0c0001507983 */ /* 0x000f220000300800 */
[----:B------:R-:W-:-:S03]  /*80040*/  IMAD.MOV.U32 R84, RZ, RZ, R78 ;  /* 0x000000ffff547224 */ /* 0x000fc600078e004e */
[----:B------:R1:W-:Y:S04]  /*80050*/  STL [R1+0x2b6c], R15 ;  /* 0x002b6c0f01007387 */ /* 0x0003e80000100800 */
[----:B------:R-:W4:Y:S04]  /*80060*/  LDL.LU R78, [R1+0x2c2c] ;  /* 0x002c2c00014e7983 */ /* 0x000f280000300800 */
[----:B------:R-:W-:Y:S01]  /*80070*/  LDGSTS.E [R5+0x2200], desc[UR4][R84.64], P0 ;  /* 0x0220000054057fae */ /* 0x000fe20008121844 */
[----:B------:R-:W-:-:S03]  /*80080*/  IADD3 R12, P1, R12, R4, RZ ;  /* 0x000000040c0c7210 */ /* 0x000fc60007f3e0ff */
[----:B------:R-:W-:Y:S01]  /*80090*/  LDGSTS.E [R5+0x2600], desc[UR4][R14.64], P0 ;  /* 0x026000000e057fae */ /* 0x000fe20008121844 */
[----:B------:R-:W-:-:S03]  /*800a0*/  IADD3 R10, P2, R10, R4, RZ ;  /* 0x000000040a0a7210 */ /* 0x000fc60007f5e0ff */
[----:B-1----:R-:W4:Y:S01]  /*800b0*/  LDL.LU.64 R14, [R1+0x2230] ;  /* 0x00223000010e7983 */ /* 0x002f220000300a00 */
[--C-:B------:R-:W-:Y:S02]  /*800c0*/  IMAD.X R13, R13, 0x1, R3.reuse, P1 ;  /* 0x000000010d0d7824 */ /* 0x100fe400008e0603 */
[----:B------:R-:W-:Y:S01]  /*800d0*/  IMAD.X R11, R11, 0x1, R3, P2 ;  /* 0x000000010b0b7824 */ /* 0x000fe200010e0603 */
[----:B------:R-:W-:Y:S04]  /*800e0*/  STL [R1+0x2b90], R12 ;  /* 0x002b900c01007387 */ /* 0x000fe80000100800 */
[----:B------:R1:W-:Y:S04]  /*800f0*/  STL [R1+0x2b8c], R13 ;  /* 0x002b8c0d01007387 */ /* 0x0003e80000100800 */
[----:B------:R-:W-:Y:S04]  /*80100*/  STL [R1+0x2bb0], R10 ;  /* 0x002bb00a01007387 */ /* 0x000fe80000100800 */
[----:B------:R-:W-:Y:S04]  /*80110*/  LDGSTS.E [R5+0x2a00], desc[UR4][R12.64], P0 ;  /* 0x02a000000c057fae */ /* 0x000fe80008121844 */
[----:B------:R1:W-:Y:S04]  /*80120*/  STL [R1+0x2bac], R11 ;  /* 0x002bac0b01007387 */ /* 0x0003e80000100800 */
[----:B------:R-:W-:Y:S04]  /*80130*/  LDGSTS.E [R5+0x2e00], desc[UR4][R10.64], P0 ;  /* 0x02e000000a057fae */ /* 0x000fe80008121844 */
[----:B-1----:R-:W4:Y:S04]  /*80140*/  LDL.LU.64 R12, [R1+0x2210] ;  /* 0x00221000010c7983 */ /* 0x002f280000300a00 */
[----:B------:R-:W4:Y:S04]  /*80150*/  LDL.LU.64 R86, [R1+0x21f0] ;  /* 0x0021f00001567983 */ /* 0x000f280000300a00 */
[----:B------:R-:W4:Y:S01]  /*80160*/  LDL.LU.64 R10, [R1+0x21d0] ;  /* 0x0021d000010a7983 */ /* 0x000f220000300a00 */
[----:B------:R-:W-:-:S02]  /*80170*/  IADD3 R81, P1, R81, R4, RZ ;  /* 0x0000000451517210 */ /* 0x000fc40007f3e0ff */
[----:B------:R-:W-:-:S03]  /*80180*/  IADD3 R76, P2, R76, R4, RZ ;  /* 0x000000044c4c7210 */ /* 0x000fc60007f5e0ff */
[----:B------:R-:W-:Y:S01]  /*80190*/  STL [R1+0x2bd0], R81 ;  /* 0x002bd05101007387 */ /* 0x000fe20000100800 */
[--C-:B---3--:R-:W-:Y:S02]  /*801a0*/  IMAD.X R82, R82, 0x1, R3.reuse, P1 ;  /* 0x0000000152527824 */ /* 0x108fe400008e0603 */
[----:B------:R-:W-:-:S03]  /*801b0*/  IMAD.X R77, R77, 0x1, R3, P2 ;  /* 0x000000014d4d7824 */ /* 0x000fc600010e0603 */
[----:B------:R1:W-:Y:S01]  /*801c0*/  STL [R1+0x2bcc], R82 ;  /* 0x002bcc5201007387 */ /* 0x0003e20000100800 */
[----:B------:R-:W-:-:S03]  /*801d0*/  IMAD.MOV.U32 R83, RZ, RZ, R82 ;  /* 0x000000ffff537224 */ /* 0x000fc600078e0052 */
[----:B------:R-:W-:Y:S04]  /*801e0*/  STL [R1+0x2bf0], R76 ;  /* 0x002bf04c01007387 */ /* 0x000fe80000100800 */
[----:B------:R3:W-:Y:S01]  /*801f0*/  STL [R1+0x2bec], R77 ;  /* 0x002bec4d01007387 */ /* 0x0007e20000100800 */
[----:B-1----:R-:W-:-:S03]  /*80200*/  IMAD.MOV.U32 R82, RZ, RZ, R81 ;  /* 0x000000ffff527224 */ /* 0x002fc600078e0051 */
[----:B------:R-:W3:Y:S01]  /*80210*/  LDL.LU.64 R84, [R1+0x21b0] ;  /* 0x0021b00001547983 */ /* 0x000ee20000300a00 */
[----:B--2---:R-:W-:-:S03]  /*80220*/  IADD3 R79, P1, R79, R4, RZ ;  /* 0x000000044f4f7210 */ /* 0x004fc60007f3e0ff */
[----:B------:R-:W-:Y:S01]  /*80230*/  LDGSTS.E [R5+0x3200], desc[UR4][R82.64], P0 ;  /* 0x0320000052057fae */ /* 0x000fe20008121844 */
[----:B----4-:R-:W-:-:S03]  /*80240*/  IADD3 R6, P2, R6, R4, RZ ;  /* 0x0000000406067210 */ /* 0x010fc60007f5e0ff */
[----:B------:R-:W-:Y:S04]  /*80250*/  LDGSTS.E [R5+0x3600], desc[UR4][R76.64], P0 ;  /* 0x036000004c057fae */ /* 0x000fe80008121844 */
[----:B------:R-:W2:Y:S04]  /*80260*/  LDL.LU.64 R82, [R1+0x2190] ;  /* 0x0021900001527983 */ /* 0x000ea80000300a00 */
[----:B---3--:R-:W3:Y:S01]  /*80270*/  LDL.LU.64 R76, [R1+0x2170] ;  /* 0x00217000014c7983 */ /* 0x008ee20000300a00 */
[----:B------:R-:W-:-:S03]  /*80280*/  IMAD.X R80, R80, 0x1, R3, P1 ;  /* 0x0000000150507824 */ /* 0x000fc600008e0603 */
[----:B------:R-:W-:Y:S01]  /*80290*/  STL [R1+0x2c10], R79 ;  /* 0x002c104f01007387 */ /* 0x000fe20000100800 */
[----:B------:R-:W-:Y:S02]  /*802a0*/  IMAD.MOV.U32 R88, RZ, RZ, R79 ;  /* 0x000000ffff587224 */ /* 0x000fe400078e004f */
[----:B------:R-:W-:Y:S01]  /*802b0*/  IMAD.MOV.U32 R89, RZ, RZ, R80 ;  /* 0x000000ffff597224 */ /* 0x000fe200078e0050 */
[----:B------:R1:W-:Y:S01]  /*802c0*/  STL [R1+0x2c0c], R80 ;  /* 0x002c0c5001007387 */ /* 0x0003e20000100800 */
[----:B------:R-:W-:-:S03]  /*802d0*/  IMAD.X R78, R78, 0x1, R3, P2 ;  /* 0x000000014e4e7824 */ /* 0x000fc600010e0603 */
[----:B------:R-:W-:Y:S04]  /*802e0*/  STL [R1+0x2c30], R6 ;  /* 0x002c300601007387 */ /* 0x000fe80000100800 */
[----:B------:R4:W-:Y:S04]  /*802f0*/  LDGSTS.E [R5+0x3a00], desc[UR4][R88.64], P0 ;  /* 0x03a0000058057fae */ /* 0x0009e80008121844 */
[----:B-1----:R-:W3:Y:S04]  /*80300*/  LDL.LU.64 R80, [R1+0x2150] ;  /* 0x0021500001507983 */ /* 0x002ee80000300a00 */
[----:B------:R1:W-:Y:S01]  /*80310*/  STL [R1+0x2c2c], R78 ;  /* 0x002c2c4e01007387 */ /* 0x0003e20000100800 */
[----:B----4-:R-:W-:-:S03]  /*80320*/  MOV R89, R78 ;  /* 0x0000004e00597202 */ /* 0x010fc60000000f00 */
[----:B-1----:R-:W4:Y:S01]  /*80330*/  LDL.LU.64 R78, [R1+0x2130] ;  /* 0x00213000014e7983 */ /* 0x002f220000300a00 */
[----:B------:R-:W-:-:S03]  /*80340*/  IADD3 R136, P1, R14, R4, RZ ;  /* 0x000000040e887210 */ /* 0x000fc60007f3e0ff */
[----:B------:R-:W4:Y:S01]  /*80350*/  LDL.LU.64 R94, [R1+0x2110] ;  /* 0x00211000015e7983 */ /* 0x000f220000300a00 */
[----:B------:R-:W-:Y:S02]  /*80360*/  IMAD.MOV.U32 R88, RZ, RZ, R6 ;  /* 0x000000ffff587224 */ /* 0x000fe400078e0006 */
[----:B------:R-:W-:Y:S02]  /*80370*/  IMAD.X R6, R15, 0x1, R3, P1 ;  /* 0x000000010f067824 */ /* 0x000fe400008e0603 */
[----:B------:R-:W4:Y:S04]  /*80380*/  LDL.LU.64 R14, [R1+0x20f0] ;  /* 0x0020f000010e7983 */ /* 0x000f280000300a00 */
[----:B------:R-:W4:Y:S04]  /*80390*/  LDL.LU.64 R92, [R1+0x20d0] ;  /* 0x0020d000015c7983 */ /* 0x000f280000300a00 */
[----:B------:R1:W-:Y:S01]  /*803a0*/  LDGSTS.E [R5+0x3e00], desc[UR4][R88.64], P0 ;  /* 0x03e0000058057fae */ /* 0x0003e20008121844 */
[----:B------:R-:W-:-:S05]  /*803b0*/  IADD3 R134, P1, R12, R4, RZ ;  /* 0x000000040c867210 */ /* 0x000fca0007f3e0ff */
[----:B------:R-:W-:Y:S02]  /*803c0*/  IMAD.X R135, R13, 0x1, R3, P1 ;  /* 0x000000010d877824 */ /* 0x000fe400008e0603 */
[----:B------:R-:W4:Y:S01]  /*803d0*/  LDL.LU.64 R12, [R1+0x20b0] ;  /* 0x0020b000010c7983 */ /* 0x000f220000300a00 */
[----:B------:R-:W-:-:S03]  /*803e0*/  IADD3 R132, P1, R86, R4, RZ ;  /* 0x0000000456847210 */ /* 0x000fc60007f3e0ff */
[----:B------:R-:W4:Y:S02]  /*803f0*/  LDL.LU.64 R90, [R1+0x2090] ;  /* 0x00209000015a7983 */ /* 0x000f240000300a00 */
[--C-:B------:R-:W-:Y:S01]  /*80400*/  IMAD.X R133, R87, 0x1, R3.reuse, P1 ;  /* 0x0000000157857824 */ /* 0x100fe200008e0603 */
[-C--:B------:R-:W-:Y:S01]  /*80410*/  IADD3 R130, P1, R10, R4.reuse, RZ ;  /* 0x000000040a827210 */ /* 0x080fe20007f3e0ff */
[----:B------:R-:W4:Y:S04]  /*80420*/  LDL.LU.64 R88, [R1+0x2070] ;  /* 0x0020700001587983 */ /* 0x000f280000300a00 */
[----:B------:R-:W-:Y:S02]  /*80430*/  IMAD.X R131, R11, 0x1, R3, P1 ;  /* 0x000000010b837824 */ /* 0x000fe400008e0603 */
[----:B------:R-:W4:Y:S04]  /*80440*/  LDL.LU.64 R10, [R1+0x2050] ;  /* 0x00205000010a7983 */ /* 0x000f280000300a00 */
[----:B------:R-:W4:Y:S01]  /*80450*/  LDL.LU.64 R86, [R1+0x2030] ;  /* 0x0020300001567983 */ /* 0x000f220000300a00 */
[----:B------:R-:W-:-:S05]  /*80460*/  IADD3 R128, P1, R84, R4, RZ ;  /* 0x0000000454807210 */ /* 0x000fca0007f3e0ff */
[----:B------:R-:W-:Y:S02]  /*80470*/  IMAD.X R129, R85, 0x1, R3, P1 ;  /* 0x0000000155817824 */ /* 0x000fe400008e0603 */
[----:B------:R-:W4:Y:S01]  /*80480*/  LDL.LU.64 R84, [R1+0x2010] ;  /* 0x0020100001547983 */ /* 0x000f220000300a00 */
[----:B--2---:R-:W-:-:S05]  /*80490*/  IADD3 R126, P1, R82, R4, RZ ;  /* 0x00000004527e7210 */ /* 0x004fca0007f3e0ff */
[--C-:B------:R-:W-:Y:S01]  /*804a0*/  IMAD.X R127, R83, 0x1, R3.reuse, P1 ;  /* 0x00000001537f7824 */ /* 0x100fe200008e0603 */
[-C--:B---3--:R-:W-:Y:S01]  /*804b0*/  IADD3 R124, P1, R76, R4.reuse, RZ ;  /* 0x000000044c7c7210 */ /* 0x088fe20007f3e0ff */
[----:B------:R-:W2:Y:S04]  /*804c0*/  LDL.LU.64 R82, [R1+0x1ff0] ;  /* 0x001ff00001527983 */ /* 0x000ea80000300a00 */
[----:B------:R-:W-:Y:S02]  /*804d0*/  IMAD.X R125, R77, 0x1, R3, P1 ;  /* 0x000000014d7d7824 */ /* 0x000fe400008e0603 */
[----:B------:R-:W3:Y:S01]  /*804e0*/  LDL.LU.64 R76, [R1+0x1fd0] ;  /* 0x001fd000014c7983 */ /* 0x000ee20000300a00 */
[----:B------:R-:W-:-:S05]  /*804f0*/  IADD3 R122, P1, R80, R4, RZ ;  /* 0x00000004507a7210 */ /* 0x000fca0007f3e0ff */
[----:B------:R-:W-:Y:S02]  /*80500*/  IMAD.X R123, R81, 0x1, R3, P1 ;  /* 0x00000001517b7824 */ /* 0x000fe400008e0603 */
[----:B------:R-:W3:Y:S01]  /*80510*/  LDL.LU.64 R80, [R1+0x1fb0] ;  /* 0x001fb00001507983 */ /* 0x000ee20000300a00 */
[----:B----4-:R-:W-:-:S05]  /*80520*/  IADD3 R120, P1, R78, R4, RZ ;  /* 0x000000044e787210 */ /* 0x010fca0007f3e0ff */
[--C-:B------:R-:W-:Y:S01]  /*80530*/  IMAD.X R121, R79, 0x1, R3.reuse, P1 ;  /* 0x000000014f797824 */ /* 0x100fe200008e0603 */
[-C--:B------:R-:W-:Y:S01]  /*80540*/  IADD3 R118, P1, R94, R4.reuse, RZ ;  /* 0x000000045e767210 */ /* 0x080fe20007f3e0ff */
[----:B------:R-:W4:Y:S04]  /*80550*/  LDL.LU.64 R78, [R1+0x1f90] ;  /* 0x001f9000014e7983 */ /* 0x000f280000300a00 */
[----:B------:R-:W-:Y:S01]  /*80560*/  IMAD.X R119, R95, 0x1, R3, P1 ;  /* 0x000000015f777824 */ /* 0x000fe200008e0603 */
[----:B------:R-:W-:-:S05]  /*80570*/  IADD3 R116, P1, R14, R4, RZ ;  /* 0x000000040e747210 */ /* 0x000fca0007f3e0ff */
        /* <DEDUP_REMOVED lines=9> */
[----:B------:R-:W-:-:S04]  /*80610*/  IADD3 R108, P1, R88, R4, RZ ;  /* 0x00000004586c7210 */ /* 0x000fc80007f3e0ff */
[----:B------:R-:W-:Y:S02]  /*80620*/  IADD3.X R109, R89, R3, RZ, P1, !PT ;  /* 0x00000003596d7210 */ /* 0x000fe40000ffe4ff */
[----:B------:R-:W-:-:S05]  /*80630*/  IADD3 R106, P1, R10, R4, RZ ;  /* 0x000000040a6a7210 */ /* 0x000fca0007f3e0ff */
[----:B------:R-:W-:Y:S02]  /*80640*/  IMAD.X R107, R11, 0x1, R3, P1 ;  /* 0x000000010b6b7824 */ /* 0x000fe400008e0603 */
[----:B------:R-:W1:Y:S01]  /*80650*/  LDL.LU.64 R10, [R1+0x1f30] ;  /* 0x001f3000010a7983 */ /* 0x000e620000300a00 */
[----:B------:R-:W-:-:S05]  /*80660*/  IADD3 R104, P1, R86, R4, RZ ;  /* 0x0000000456687210 */ /* 0x000fca0007f3e0ff */
[----:B------:R-:W-:Y:S01]  /*80670*/  IMAD.X R105, R87, 0x1, R3, P1 ;  /* 0x0000000157697824 */ /* 0x000fe200008e0603 */
[----:B------:R-:W-:-:S05]  /*80680*/  IADD3 R102, P1, R84, R4, RZ ;  /* 0x0000000454667210 */ /* 0x000fca0007f3e0ff */
[----:B------:R-:W-:Y:S02]  /*80690*/  IMAD.X R103, R85, 0x1, R3, P1 ;  /* 0x0000000155677824 */ /* 0x000fe400008e0603 */
[----:B------:R-:W4:Y:S01]  /*806a0*/  LDL.LU.64 R84, [R1+0x1f10] ;  /* 0x001f100001547983 */ /* 0x000f220000300a00 */
[----:B--2---:R-:W-:-:S05]  /*806b0*/  IADD3 R100, P1, R82, R4, RZ ;  /* 0x0000000452647210 */ /* 0x004fca0007f3e0ff */
[----:B------:R-:W-:Y:S01]  /*806c0*/  IMAD.X R101, R83, 0x1, R3, P1 ;  /* 0x0000000153657824 */ /* 0x000fe200008e0603 */
[----:B---3--:R-:W-:-:S05]  /*806d0*/  IADD3 R98, P1, R76, R4, RZ ;  /* 0x000000044c627210 */ /* 0x008fca0007f3e0ff */
[----:B------:R-:W-:Y:S02]  /*806e0*/  IMAD.X R99, R77, 0x1, R3, P1 ;  /* 0x000000014d637824 */ /* 0x000fe400008e0603 */
[----:B------:R-:W2:Y:S04]  /*806f0*/  LDL.LU.64 R76, [R1+0x1ef0] ;  /* 0x001ef000014c7983 */ /* 0x000ea80000300a00 */
[----:B------:R-:W3:Y:S01]  /*80700*/  LDL.LU.64 R82, [R1+0x1ed0] ;  /* 0x001ed00001527983 */ /* 0x000ee20000300a00 */
[----:B------:R-:W-:-:S05]  /*80710*/  IADD3 R96, P1, R80, R4, RZ ;  /* 0x0000000450607210 */ /* 0x000fca0007f3e0ff */
[----:B------:R-:W-:Y:S02]  /*80720*/  IMAD.X R97, R81, 0x1, R3, P1 ;  /* 0x0000000151617824 */ /* 0x000fe400008e0603 */
[----:B------:R-:W3:Y:S01]  /*80730*/  LDL.LU.64 R80, [R1+0x1eb0] ;  /* 0x001eb00001507983 */ /* 0x000ee20000300a00 */
[----:B----4-:R-:W-:-:S05]  /*80740*/  IADD3 R94, P1, R78, R4, RZ ;  /* 0x000000044e5e7210 */ /* 0x010fca0007f3e0ff */
[----:B------:R-:W-:Y:S02]  /*80750*/  IMAD.X R95, R79, 0x1, R3, P1 ;  /* 0x000000014f5f7824 */ /* 0x000fe400008e0603 */
[----:B------:R-:W4:Y:S01]  /*80760*/  LDL.LU.64 R78, [R1+0x1e90] ;  /* 0x001e9000014e7983 */ /* 0x000f220000300a00 */
[----:B------:R-:W-:-:S05]  /*80770*/  IADD3 R92, P1, R14, R4, RZ ;  /* 0x000000040e5c7210 */ /* 0x000fca0007f3e0ff */
[----:B------:R-:W-:Y:S02]  /*80780*/  IMAD.X R93, R15, 0x1, R3, P1 ;  /* 0x000000010f5d7824 */ /* 0x000fe400008e0603 */
[----:B------:R-:W4:Y:S01]  /*80790*/  LDL.LU.64 R14, [R1+0x1e70] ;  /* 0x001e7000010e7983 */ /* 0x000f220000300a00 */
[----:B------:R-:W-:-:S05]  /*807a0*/  IADD3 R90, P1, R12, R4, RZ ;  /* 0x000000040c5a7210 */ /* 0x000fca0007f3e0ff */
[----:B------:R-:W-:Y:S02]  /*807b0*/  IMAD.X R91, R13, 0x1, R3, P1 ;  /* 0x000000010d5b7824 */ /* 0x000fe400008e0603 */
[----:B------:R-:W4:Y:S01]  /*807c0*/  LDL.LU.64 R12, [R1+0x1e50] ;  /* 0x001e5000010c7983 */ /* 0x000f220000300a00 */
[----:B-1----:R-:W-:-:S05]  /*807d0*/  IADD3 R88, P1, R10, R4, RZ ;  /* 0x000000040a587210 */ /* 0x002fca0007f3e0ff */
[----:B------:R-:W-:Y:S02]  /*807e0*/  IMAD.X R89, R11, 0x1, R3, P1 ;  /* 0x000000010b597824 */ /* 0x000fe400008e0603 */
[----:B------:R-:W4:Y:S04]  /*807f0*/  LDL.LU.64 R10, [R1+0x1e30] ;  /* 0x001e3000010a7983 */ /* 0x000f280000300a00 */
[----:B------:R-:W4:Y:S01]  /*80800*/  LDL.LU.64 R138, [R1+0x1e10] ;  /* 0x001e1000018a7983 */ /* 0x000f220000300a00 */
        /* <DEDUP_REMOVED lines=36> */
[----:B------:R-:W-:-:S03]  /*80a50*/  IADD3 R86, P1, R84, R4, RZ ;  /* 0x0000000454567210 */ /* 0x000fc60007f3e0ff */
[----:B------:R-:W-:Y:S02]  /*80a60*/  STL.64 [R1+0x1f70], R92 ;  /* 0x001f705c01007387 */ /* 0x000fe40000100a00 */
[----:B------:R-:W-:Y:S02]  /*80a70*/  IMAD.X R87, R85, 0x1, R3, P1 ;  /* 0x0000000155577824 */ /* 0x000fe400008e0603 */
[----:B------:R-:W-:Y:S04]  /*80a80*/  LDGSTS.E [R5+0x7600], desc[UR4][R110.64], P0 ;  /* 0x076000006e057fae */ /* 0x000fe80008121844 */
[----:B------:R-:W-:Y:S04]  /*80a90*/  STL.64 [R1+0x1f50], R90 ;  /* 0x001f505a01007387 */ /* 0x000fe80000100a00 */
[----:B------:R-:W-:Y:S01]  /*80aa0*/  LDGSTS.E [R5+0x7a00], desc[UR4][R108.64], P0 ;  /* 0x07a000006c057fae */ /* 0x000fe20008121844 */
[----:B--2---:R-:W-:-:S03]  /*80ab0*/  IADD3 R84, P1, R76, R4, RZ ;  /* 0x000000044c547210 */ /* 0x004fc60007f3e0ff */
[----:B------:R-:W-:Y:S02]  /*80ac0*/  STL.64 [R1+0x1f30], R88 ;  /* 0x001f305801007387 */ /* 0x000fe40000100a00 */
[--C-:B------:R-:W-:Y:S01]  /*80ad0*/  IMAD.X R85, R77, 0x1, R3.reuse, P1 ;  /* 0x000000014d557824 */ /* 0x100fe200008e0603 */
[-C--:B---3--:R-:W-:Y:S01]  /*80ae0*/  IADD3 R76, P1, R82, R4.reuse, RZ ;  /* 0x00000004524c7210 */ /* 0x088fe20007f3e0ff */
[----:B------:R-:W-:Y:S04]  /*80af0*/  LDGSTS.E [R5+0x7e00], desc[UR4][R106.64], P0 ;  /* 0x07e000006a057fae */ /* 0x000fe80008121844 */
[----:B------:R-:W-:Y:S01]  /*80b00*/  IMAD.X R77, R83, 0x1, R3, P1 ;  /* 0x00000001534d7824 */ /* 0x000fe200008e0603 */
[----:B------:R-:W-:Y:S04]  /*80b10*/  STL.64 [R1+0x1f10], R86 ;  /* 0x001f105601007387 */ /* 0x000fe80000100a00 */
[----:B------:R-:W-:Y:S01]  /*80b20*/  LDGSTS.E [R5+0x10200], desc[UR4][R104.64], P0 ;  /* 0x1020000068057fae */ /* 0x000fe20008121844 */
[----:B------:R-:W-:-:S03]  /*80b30*/  IADD3 R82, P1, R80, R4, RZ ;  /* 0x0000000450527210 */ /* 0x000fc60007f3e0ff */
[----:B------:R-:W-:Y:S02]  /*80b40*/  STL.64 [R1+0x1ef0], R84 ;  /* 0x001ef05401007387 */ /* 0x000fe40000100a00 */
[----:B------:R-:W-:Y:S02]  /*80b50*/  IMAD.X R83, R81, 0x1, R3, P1 ;  /* 0x0000000151537824 */ /* 0x000fe400008e0603 */
[----:B------:R-:W-:Y:S04]  /*80b60*/  LDGSTS.E [R5+0x10600], desc[UR4][R102.64], P0 ;  /* 0x1060000066057fae */ /* 0x000fe80008121844 */
[----:B------:R1:W-:Y:S01]  /*80b70*/  STL.64 [R1+0x1ed0], R76 ;  /* 0x001ed04c01007387 */ /* 0x0003e20000100a00 */
[----:B----4-:R-:W-:-:S03]  /*80b80*/  IADD3 R80, P1, R78, R4, RZ ;  /* 0x000000044e507210 */ /* 0x010fc60007f3e0ff */
[----:B------:R-:W-:Y:S01]  /*80b90*/  LDGSTS.E [R5+0x10a00], desc[UR4][R100.64], P0 ;  /* 0x10a0000064057fae */ /* 0x000fe20008121844 */
[----:B------:R-:W-:-:S03]  /*80ba0*/  IADD3.X R81, R79, R3, RZ, P1, !PT ;  /* 0x000000034f517210 */ /* 0x000fc60000ffe4ff */
[----:B------:R-:W-:Y:S04]  /*80bb0*/  STL.64 [R1+0x1eb0], R82 ;  /* 0x001eb05201007387 */ /* 0x000fe80000100a00 */
[----:B------:R-:W-:Y:S01]  /*80bc0*/  LDGSTS.E [R5+0x10e00], desc[UR4][R98.64], P0 ;  /* 0x10e0000062057fae */ /* 0x000fe20008121844 */
[----:B------:R-:W-:-:S03]  /*80bd0*/  IADD3 R78, P1, R14, R4, RZ ;  /* 0x000000040e4e7210 */ /* 0x000fc60007f3e0ff */
[----:B------:R2:W-:Y:S02]  /*80be0*/  STL.64 [R1+0x1e90], R80 ;  /* 0x001e905001007387 */ /* 0x0005e40000100a00 */
[----:B------:R-:W-:Y:S02]  /*80bf0*/  IMAD.X R79, R15, 0x1, R3, P1 ;  /* 0x000000010f4f7824 */ /* 0x000fe400008e0603 */
[----:B------:R-:W-:Y:S01]  /*80c00*/  LDGSTS.E [R5+0x11200], desc[UR4][R96.64], P0 ;  /* 0x1120000060057fae */ /* 0x000fe20008121844 */
[----:B------:R-:W-:-:S03]  /*80c10*/  IADD3 R14, P1, R12, R4, RZ ;  /* 0x000000040c0e7210 */ /* 0x000fc60007f3e0ff */
        /* <DEDUP_REMOVED lines=17> */
[----:B------:R-:W-:Y:S04]  /*80d30*/  LDGSTS.E [R5+0x13200], desc[UR4][R82.64], P0 ;  /* 0x1320000052057fae */ /* 0x000fe80008121844 */
[----:B------:R4:W-:Y:S04]  /*80d40*/  LDGSTS.E [R5+0x13600], desc[UR4][R80.64], P0 ;  /* 0x1360000050057fae */ /* 0x0009e80008121844 */
[----:B-1----:R-:W4:Y:S04]  /*80d50*/  LDL.LU R77, [R1+0x2a78] ;  /* 0x002a7800014d7983 */ /* 0x002f280000300800 */
[----:B------:R-:W-:Y:S04]  /*80d60*/  LDGSTS.E [R5+0x13a00], desc[UR4][R78.64], P0 ;  /* 0x13a000004e057fae */ /* 0x000fe80008121844 */
[----:B--2---:R-:W2:Y:S04]  /*80d70*/  LDL.LU R80, [R1+0x2a54] ;  /* 0x002a540001507983 */ /* 0x004ea80000300800 */
[----:B------:R-:W-:Y:S04]  /*80d80*/  LDGSTS.E [R5+0x13e00], desc[UR4][R14.64], P0 ;  /* 0x13e000000e057fae */ /* 0x000fe80008121844 */
[----:B---3--:R-:W3:Y:S04]  /*80d90*/  LDL.LU R79, [R1+0x2a74] ;  /* 0x002a7400014f7983 */ /* 0x008ee80000300800 */
[----:B------:R-:W3:Y:S04]  /*80da0*/  LDL.LU R76, [R1+0x2a94] ;  /* 0x002a9400014c7983 */ /* 0x000ee80000300800 */
[----:B----4-:R-:W4:Y:S04]  /*80db0*/  LDL.LU R14, [R1+0x2a98] ;  /* 0x002a9800010e7983 */ /* 0x010f280000300800 */
[----:B------:R-:W4:Y:S04]  /*80dc0*/  LDL.LU R78, [R1+0x2ab4] ;  /* 0x002ab400014e7983 */ /* 0x000f280000300800 */
[----:B------:R-:W4:Y:S04]  /*80dd0*/  LDL.LU R15, [R1+0x2ab8] ;  /* 0x002ab800010f7983 */ /* 0x000f280000300800 */
[----:B------:R-:W-:Y:S04]  /*80de0*/  LDGSTS.E [R5+0x14200], desc[UR4][R12.64], P0 ;  /* 0x142000000c057fae */ /* 0x000fe80008121844 */
[----:B------:R-:W-:Y:S04]  /*80df0*/  LDGSTS.E [R5+0x14600], desc[UR4][R10.64], P0 ;  /* 0x146000000a057fae */ /* 0x000fe80008121844 */
[----:B------:R-:W4:Y:S04]  /*80e00*/  LDL.LU R12, [R1+0x2ad4] ;  /* 0x002ad400010c7983 */ /* 0x000f280000300800 */
        /* <DEDUP_REMOVED lines=25> */
[----:B------:R-:W-:Y:S01]  /*80fa0*/  IADD3 R140, P1, R160, R4, RZ ;  /* 0x00000004a08c7210 */ /* 0x000fe20007f3e0ff */
[----:B------:R-:W-:-:S04]  /*80fb0*/  IMAD.MOV.U32 R249, RZ, RZ, R248 ;  /* 0x000000fffff97224 */ /* 0x000fc800078e00f8 */
[----:B------:R-:W-:Y:S01]  /*80fc0*/  IMAD.X R160, R161, 0x1, R3, P1 ;  /* 0x00000001a1a07824 */ /* 0x000fe200008e0603 */
[----:B------:R-:W-:Y:S01]  /*80fd0*/  IADD3 R139, P1, R152, R4, RZ ;  /* 0x00000004988b7210 */ /* 0x000fe20007f3e0ff */
[----:B------:R-:W-:Y:S02]  /*80fe0*/  IMAD.MOV.U32 R248, RZ, RZ, R151 ;  /* 0x000000fffff87224 */ /* 0x000fe400078e0097 */
        /* <DEDUP_REMOVED lines=35> */
[----:B------:R-:W-:Y:S01]  /*81220*/  MOV R152, R139 ;  /* 0x0000008b00987202 */ /* 0x000fe20000000f00 */
[----:B------:R-:W-:Y:S01]  /*81230*/  IMAD.MOV.U32 R17, RZ, RZ, R16 ;  /* 0x000000ffff117224 */ /* 0x000fe200078e0010 */
[----:B------:R-:W-:Y:S01]  /*81240*/  LDGSTS.E [R5+0x16e00], desc[UR4][R176.64], P0 ;  /* 0x16e00000b0057fae */ /* 0x000fe20008121844 */
[----:B------:R-:W-:-:S03]  /*81250*/  IMAD.MOV.U32 R16, RZ, RZ, R138 ;  /* 0x000000ffff107224 */ /* 0x000fc600078e008a */
[----:B------:R-:W-:Y:S04]  /*81260*/  LDGSTS.E [R5+0x17200], desc[UR4][R168.64], P0 ;  /* 0x17200000a8057fae */ /* 0x000fe80008121844 */
        /* <DEDUP_REMOVED lines=8> */
[----:B------:R-:W-:Y:S01]  /*812f0*/  IADD3 R77, P2, R77, R4, RZ ;  /* 0x000000044d4d7210 */ /* 0x000fe20007f5e0ff */
[----:B--2---:R-:W-:-:S04]  /*81300*/  IMAD.X R80, R80, 0x1, R3, P1 ;  /* 0x0000000150507824 */ /* 0x004fc800008e0603 */
[----:B------:R-:W-:Y:S01]  /*81310*/  STL [R1+0x2a78], R77 ;  /* 0x002a784d01007387 */ /* 0x000fe20000100800 */
[----:B------:R-:W-:-:S03]  /*81320*/  IMAD.MOV.U32 R81, RZ, RZ, R80 ;  /* 0x000000ffff517224 */ /* 0x000fc600078e0050 */
[----:B------:R1:W-:Y:S01]  /*81330*/  STL [R1+0x2a54], R80 ;  /* 0x002a545001007387 */ /* 0x0003e20000100800 */
[----:B---3--:R-:W-:Y:S02]  /*81340*/  IMAD.X R79, R79, 0x1, R3, P2 ;  /* 0x000000014f4f7824 */ /* 0x008fe400010e0603 */
[----:B------:R-:W-:Y:S02]  /*81350*/  IMAD.MOV.U32 R82, RZ, RZ, R77 ;  /* 0x000000ffff527224 */ /* 0x000fe400078e004d */
[----:B-1----:R-:W-:Y:S02]  /*81360*/  IMAD.MOV.U32 R80, RZ, RZ, R6 ;  /* 0x000000ffff507224 */ /* 0x002fe400078e0006 */
[----:B------:R-:W-:-:S03]  /*81370*/  IMAD.MOV.U32 R83, RZ, RZ, R79 ;  /* 0x000000ffff537224 */ /* 0x000fc600078e004f */
[----:B------:R-:W-:Y:S04]  /*81380*/  LDGSTS.E [R5+0x300], desc[UR4][R80.64], P0 ;  /* 0x0030000050057fae */ /* 0x000fe80008121844 */
[----:B------:R-:W-:Y:S04]  /*81390*/  LDGSTS.E [R5+0x700], desc[UR4][R82.64], P0 ;  /* 0x0070000052057fae */ /* 0x000fe80008121844 */
[----:B------:R-:W2:Y:S04]  /*813a0*/  LDL.LU R80, [R1+0x2b18] ;  /* 0x002b180001507983 */ /* 0x000ea80000300800 */
[----:B------:R1:W-:Y:S04]  /*813b0*/  STL [R1+0x2a74], R79 ;  /* 0x002a744f01007387 */ /* 0x0003e80000100800 */
[----:B------:R-:W3:Y:S04]  /*813c0*/  LDL.LU R6, [R1+0x2b38] ;  /* 0x002b380001067983 */ /* 0x000ee80000300800 */
[----:B------:R-:W3:Y:S01]  /*813d0*/  LDL.LU R82, [R1+0x2b14] ;  /* 0x002b140001527983 */ /* 0x000ee20000300800 */
[----:B----4-:R-:W-:-:S02]  /*813e0*/  IADD3 R14, P1, R14, R4, RZ ;  /* 0x000000040e0e7210 */ /* 0x010fc40007f3e0ff */
[----:B------:R-:W-:Y:S01]  /*813f0*/  IADD3 R15, P2, R15, R4, RZ ;  /* 0x000000040f0f7210 */ /* 0x000fe20007f5e0ff */
[----:B------:R-:W4:Y:S02]  /*81400*/  LDL.LU R77, [R1+0x2b34] ;  /* 0x002b3400014d7983 */ /* 0x000f240000300800 */
[--C-:B------:R-:W-:Y:S02]  /*81410*/  IMAD.X R76, R76, 0x1, R3.reuse, P1 ;  /* 0x000000014c4c7824 */ /* 0x100fe400008e0603 */
[----:B------:R-:W-:Y:S01]  /*81420*/  IMAD.X R78, R78, 0x1, R3, P2 ;  /* 0x000000014e4e7824 */ /* 0x000fe200010e0603 */
[----:B------:R-:W-:Y:S01]  /*81430*/  STL [R1+0x2a98], R14 ;  /* 0x002a980e01007387 */ /* 0x000fe20000100800 */
[----:B------:R-:W-:-:S03]  /*81440*/  IMAD.MOV.U32 R84, RZ, RZ, R14 ;  /* 0x000000ffff547224 */ /* 0x000fc600078e000e */
[----:B------:R1:W-:Y:S01]  /*81450*/  STL [R1+0x2a94], R76 ;  /* 0x002a944c01007387 */ /* 0x0003e20000100800 */
[----:B------:R-:W-:Y:S02]  /*81460*/  IMAD.MOV.U32 R85, RZ, RZ, R76 ;  /* 0x000000ffff557224 */ /* 0x000fe400078e004c */
[----:B-1----:R-:W-:Y:S01]  /*81470*/  IMAD.MOV.U32 R79, RZ, RZ, R78 ;  /* 0x000000ffff4f7224 */ /* 0x002fe200078e004e */
[----:B------:R-:W-:Y:S04]  /*81480*/  STL [R1+0x2ab8], R15 ;  /* 0x002ab80f01007387 */ /* 0x000fe80000100800 */
[----:B------:R1:W-:Y:S04]  /*81490*/  STL [R1+0x2ab4], R78 ;  /* 0x002ab44e01007387 */ /* 0x0003e80000100800 */
[----:B------:R-:W4:Y:S04]  /*814a0*/  LDL.LU R76, [R1+0x2b58] ;  /* 0x002b5800014c7983 */ /* 0x000f280000300800 */
[----:B------:R1:W-:Y:S02]  /*814b0*/  LDGSTS.E [R5+0xb00], desc[UR4][R84.64], P0 ;  /* 0x00b0000054057fae */ /* 0x0003e40008121844 */
[----:B-1----:R-:W-:-:S02]  /*814c0*/  MOV R78, R15 ;  /* 0x0000000f004e7202 */ /* 0x002fc40000000f00 */
        /* <DEDUP_REMOVED lines=30> */
[----:B----4-:R-:W-:-:S03]  /*816b0*/  IMAD.X R77, R77, 0x1, R3, P2 ;  /* 0x000000014d4d7824 */ /* 0x010fc600010e0603 */
[----:B------:R-:W-:Y:S01]  /*816c0*/  STL [R1+0x2b38], R6 ;  /* 0x002b380601007387 */ /* 0x000fe20000100800 */
[----:B--2---:R-:W-:-:S03]  /*816d0*/  IMAD.MOV.U32 R82, RZ, RZ, R80 ;  /* 0x000000ffff527224 */ /* 0x004fc600078e0050 */
[----:B------:R2:W-:Y:S04]  /*816e0*/  STL [R1+0x2b34], R77 ;  /* 0x002b344d01007387 */ /* 0x0005e80000100800 */
[----:B------:R-:W-:Y:S01]  /*816f0*/  LDGSTS.E [R5+0x1b00], desc[UR4][R82.64], P0 ;  /* 0x01b0000052057fae */ /* 0x000fe20008121844 */
[----:B------:R-:W-:-:S03]  /*81700*/  IADD3 R76, P1, R76, R4, RZ ;  /* 0x000000044c4c7210 */ /* 0x000fc60007f3e0ff */
[----:B------:R-:W3:Y:S04]  /*81710*/  LDL.LU R82, [R1+0x2bd4] ;  /* 0x002bd40001527983 */ /* 0x000ee80000300800 */
[----:B------:R-:W4:Y:S01]  /*81720*/  LDL.LU R80, [R1+0x2bf4] ;  /* 0x002bf40001507983 */ /* 0x000f220000300800 */
[----:B-1----:R-:W-:Y:S01]  /*81730*/  IMAD.MOV.U32 R84, RZ, RZ, R6 ;  /* 0x000000ffff547224 */ /* 0x002fe200078e0006 */
[----:B------:R-:W-:Y:S01]  /*81740*/  IADD3 R14, P2, R14, R4, RZ ;  /* 0x000000040e0e7210 */ /* 0x000fe20007f5e0ff */
[----:B------:R-:W-:Y:S02]  /*81750*/  IMAD.MOV.U32 R85, RZ, RZ, R77 ;  /* 0x000000ffff557224 */ /* 0x000fe400078e004d */
[----:B--2---:R-:W2:Y:S04]  /*81760*/  LDL.LU R77, [R1+0x2c18] ;  /* 0x002c1800014d7983 */ /* 0x004ea80000300800 */
[----:B------:R-:W2:Y:S01]  /*81770*/  LDL.LU R6, [R1+0x2c38] ;  /* 0x002c380001067983 */ /* 0x000ea20000300800 */
[----:B------:R-:W-:-:S03]  /*81780*/  IMAD.X R78, R78, 0x1, R3, P1 ;  /* 0x000000014e4e7824 */ /* 0x000fc600008e0603 */
[----:B------:R-:W-:Y:S04]  /*81790*/  STL [R1+0x2b58], R76 ;  /* 0x002b584c01007387 */ /* 0x000fe80000100800 */
[----:B------:R1:W-:Y:S01]  /*817a0*/  LDGSTS.E [R5+0x1f00], desc[UR4][R84.64], P0 ;  /* 0x01f0000054057fae */ /* 0x0003e20008121844 */
[----:B------:R-:W-:-:S03]  /*817b0*/  IMAD.X R15, R15, 0x1, R3, P2 ;  /* 0x000000010f0f7824 */ /* 0x000fc600010e0603 */
[----:B------:R1:W-:Y:S04]  /*817c0*/  STL [R1+0x2b54], R78 ;  /* 0x002b544e01007387 */ /* 0x0003e80000100800 */
[----:B------:R-:W-:Y:S01]  /*817d0*/  STL [R1+0x2b78], R14 ;  /* 0x002b780e01007387 */ /* 0x000fe20000100800 */
[----:B-1----:R-:W-:-:S03]  /*817e0*/  IMAD.MOV.U32 R85, RZ, RZ, R78 ;  /* 0x000000ffff557224 */ /* 0x002fc600078e004e */
[----:B------:R-:W2:Y:S01]  /*817f0*/  LDL.LU R78, [R1+0x2c14] ;  /* 0x002c1400014e7983 */ /* 0x000ea20000300800 */
[----:B------:R-:W-:-:S03]  /*81800*/  MOV R84, R76 ;  /* 0x0000004c00547202 */ /* 0x000fc60000000f00 */
[----:B------:R1:W-:Y:S04]  /*81810*/  STL [R1+0x2b74], R15 ;  /* 0x002b740f01007387 */ /* 0x0003e80000100800 */
[----:B------:R-:W2:Y:S01]  /*81820*/  LDL.LU R76, [R1+0x2c34] ;  /* 0x002c3400014c7983 */ /* 0x000ea20000300800 */
[----:B------:R-:W-:-:S03]  /*81830*/  IADD3 R12, P1, R12, R4, RZ ;  /* 0x000000040c0c7210 */ /* 0x000fc60007f3e0ff */
[----:B------:R-:W-:Y:S04]  /*81840*/  LDGSTS.E [R5+0x2300], desc[UR4][R84.64], P0 ;  /* 0x0230000054057fae */ /* 0x000fe80008121844 */
[----:B------:R-:W-:Y:S01]  /*81850*/  LDGSTS.E [R5+0x2700], desc[UR4][R14.64], P0 ;  /* 0x027000000e057fae */ /* 0x000fe20008121844 */
[----:B------:R-:W-:Y:S01]  /*81860*/  IADD3 R10, P2, R10, R4, RZ ;  /* 0x000000040a0a7210 */ /* 0x000fe20007f5e0ff */
[--C-:B------:R-:W-:Y:S02]  /*81870*/  IMAD.X R13, R13, 0x1, R3.reuse, P1 ;  /* 0x000000010d0d7824 */ /* 0x100fe400008e0603 */
[----:B-1----:R-:W2:Y:S02]  /*81880*/  LDL.LU.64 R14, [R1+0x2228] ;  /* 0x00222800010e7983 */ /* 0x002ea40000300a00 */
[----:B------:R-:W-:-:S02]  /*81890*/  IMAD.X R11, R11, 0x1, R3, P2 ;  /* 0x000000010b0b7824 */ /* 0x000fc400010e0603 */
[----:B------:R-:W-:Y:S04]  /*818a0*/  STL [R1+0x2b98], R12 ;  /* 0x002b980c01007387 */ /* 0x000fe80000100800 */
[----:B------:R1:W-:Y:S04]  /*818b0*/  STL [R1+0x2b94], R13 ;  /* 0x002b940d01007387 */ /* 0x0003e80000100800 */
[----:B------:R-:W-:Y:S04]  /*818c0*/  STL [R1+0x2bb8], R10 ;  /* 0x002bb80a01007387 */ /* 0x000fe80000100800 */
[----:B------:R-:W-:Y:S04]  /*818d0*/  LDGSTS.E [R5+0x2b00], desc[UR4][R12.64], P0 ;  /* 0x02b000000c057fae */ /* 0x000fe80008121844 */
[----:B------:R1:W-:Y:S04]  /*818e0*/  STL [R1+0x2bb4], R11 ;  /* 0x002bb40b01007387 */ /* 0x0003e80000100800 */
[----:B------:R-:W-:Y:S04]  /*818f0*/  LDGSTS.E [R5+0x2f00], desc[UR4][R10.64], P0 ;  /* 0x02f000000a057fae */ /* 0x000fe80008121844 */
[----:B-1----:R-:W2:Y:S04]  /*81900*/  LDL.LU.64 R12, [R1+0x2208] ;  /* 0x00220800010c7983 */ /* 0x002ea80000300a00 */
[----:B------:R-:W2:Y:S04]  /*81910*/  LDL.LU.64 R86, [R1+0x21e8] ;  /* 0x0021e80001567983 */ /* 0x000ea80000300a00 */
[----:B------:R-:W2:Y:S01]  /*81920*/  LDL.LU.64 R10, [R1+0x21c8] ;  /* 0x0021c800010a7983 */ /* 0x000ea20000300a00 */
[----:B------:R-:W-:-:S02]  /*81930*/  IADD3 R81, P1, R81, R4, RZ ;  /* 0x0000000451517210 */ /* 0x000fc40007f3e0ff */
[----:B------:R-:W-:-:S03]  /*81940*/  IADD3 R79, P2, R79, R4, RZ ;  /* 0x000000044f4f7210 */ /* 0x000fc60007f5e0ff */
[----:B------:R-:W-:Y:S01]  /*81950*/  STL [R1+0x2bd8], R81 ;  /* 0x002bd85101007387 */ /* 0x000fe20000100800 */
[--C-:B---3--:R-:W-:Y:S02]  /*81960*/  IMAD.X R82, R82, 0x1, R3.reuse, P1 ;  /* 0x0000000152527824 */ /* 0x108fe400008e0603 */
[----:B----4-:R-:W-:-:S03]  /*81970*/  IMAD.X R80, R80, 0x1, R3, P2 ;  /* 0x0000000150507824 */ /* 0x010fc600010e0603 */
[----:B------:R1:W-:Y:S01]  /*81980*/  STL [R1+0x2bd4], R82 ;  /* 0x002bd45201007387 */ /* 0x0003e20000100800 */
[----:B------:R-:W-:-:S03]  /*81990*/  IMAD.MOV.U32 R83, RZ, RZ, R82 ;  /* 0x000000ffff537224 */ /* 0x000fc600078e0052 */
[----:B------:R-:W-:Y:S04]  /*819a0*/  STL [R1+0x2bf8], R79 ;  /* 0x002bf84f01007387 */ /* 0x000fe80000100800 */
[----:B------:R3:W-:Y:S01]  /*819b0*/  STL [R1+0x2bf4], R80 ;  /* 0x002bf45001007387 */ /* 0x0007e20000100800 */
[----:B-1----:R-:W-:-:S03]  /*819c0*/  IMAD.MOV.U32 R82, RZ, RZ, R81 ;  /* 0x000000ffff527224 */ /* 0x002fc600078e0051 */
[----:B------:R-:W4:Y:S01]  /*819d0*/  LDL.LU.64 R84, [R1+0x21a8] ;  /* 0x0021a80001547983 */ /* 0x000f220000300a00 */
[----:B------:R-:W-:Y:S01]  /*819e0*/  IMAD.MOV.U32 R81, RZ, RZ, R80 ;  /* 0x000000ffff517224 */ /* 0x000fe200078e0050 */
[-C--:B--2---:R-:W-:Y:S02]  /*819f0*/  IADD3 R77, P1, R77, R4.reuse, RZ ;  /* 0x000000044d4d7210 */ /* 0x084fe40007f3e0ff */
[----:B------:R-:W-:Y:S01]  /*81a00*/  LDGSTS.E [R5+0x3300], desc[UR4][R82.64], P0 ;  /* 0x0330000052057fae */ /* 0x000fe20008121844 */
[----:B---3--:R-:W-:Y:S01]  /*81a10*/  IMAD.MOV.U32 R80, RZ, RZ, R79 ;  /* 0x000000ffff507224 */ /* 0x008fe200078e004f */
[----:B------:R-:W-:-:S04]  /*81a20*/  IADD3 R6, P2, R6, R4, RZ ;  /* 0x0000000406067210 */ /* 0x000fc80007f5e0ff */
[----:B------:R-:W-:Y:S04]  /*81a30*/  LDGSTS.E [R5+0x3700], desc[UR4][R80.64], P0 ;  /* 0x0370000050057fae */ /* 0x000fe80008121844 */
[----:B------:R-:W2:Y:S01]  /*81a40*/  LDL.LU.64 R82, [R1+0x2188] ;  /* 0x0021880001527983 */ /* 0x000ea20000300a00 */
[----:B------:R-:W-:-:S03]  /*81a50*/  IMAD.X R78, R78, 0x1, R3, P1 ;  /* 0x000000014e4e7824 */ /* 0x000fc600008e0603 */
[----:B------:R-:W3:Y:S01]  /*81a60*/  LDL.LU.64 R80, [R1+0x2168] ;  /* 0x0021680001507983 */ /* 0x000ee20000300a00 */
[----:B------:R-:W-:-:S03]  /*81a70*/  IMAD.MOV.U32 R88, RZ, RZ, R77 ;  /* 0x000000ffff587224 */ /* 0x000fc600078e004d */
[----:B------:R-:W-:Y:S01]  /*81a80*/  STL [R1+0x2c18], R77 ;  /* 0x002c184d01007387 */ /* 0x000fe20000100800 */
[----:B------:R-:W-:-:S03]  /*81a90*/  IMAD.MOV.U32 R89, RZ, RZ, R78 ;  /* 0x000000ffff597224 */ /* 0x000fc600078e004e */
[----:B------:R1:W-:Y:S01]  /*81aa0*/  STL [R1+0x2c14], R78 ;  /* 0x002c144e01007387 */ /* 0x0003e20000100800 */
[----:B------:R-:W-:-:S03]  /*81ab0*/  IMAD.X R76, R76, 0x1, R3, P2 ;  /* 0x000000014c4c7824 */ /* 0x000fc600010e0603 */
[----:B------:R-:W-:Y:S04]  /*81ac0*/  STL [R1+0x2c38], R6 ;  /* 0x002c380601007387 */ /* 0x000fe80000100800 */
[----:B------:R1:W-:Y:S04]  /*81ad0*/  LDGSTS.E [R5+0x3b00], desc[UR4][R88.64], P0 ;  /* 0x03b0000058057fae */ /* 0x0003e80008121844 */
[----:B-1----:R-:W3:Y:S04]  /*81ae0*/  LDL.LU.64 R78, [R1+0x2148] ;  /* 0x00214800014e7983 */ /* 0x002ee80000300a00 */
[----:B------:R1:W-:Y:S01]  /*81af0*/  STL [R1+0x2c34], R76 ;  /* 0x002c344c01007387 */ /* 0x0003e20000100800 */
[----:B------:R-:W-:-:S03]  /*81b00*/  MOV R89, R76 ;  /* 0x0000004c00597202 */ /* 0x000fc60000000f00 */
[----:B-1----:R-:W3:Y:S01]  /*81b10*/  LDL.LU.64 R76, [R1+0x2128] ;  /* 0x00212800014c7983 */ /* 0x002ee20000300a00 */
[----:B------:R-:W-:-:S03]  /*81b20*/  IADD3 R90, P1, R14, R4, RZ ;  /* 0x000000040e5a7210 */ /* 0x000fc60007f3e0ff */
[----:B------:R-:W3:Y:S01]  /*81b30*/  LDL.LU.64 R110, [R1+0x2108] ;  /* 0x00210800016e7983 */ /* 0x000ee20000300a00 */
[----:B------:R-:W-:Y:S02]  /*81b40*/  IMAD.MOV.U32 R88, RZ, RZ, R6 ;  /* 0x000000ffff587224 */ /* 0x000fe400078e0006 */
[----:B------:R-:W-:Y:S02]  /*81b50*/  IMAD.X R6, R15, 0x1, R3, P1 ;  /* 0x000000010f067824 */ /* 0x000fe400008e0603 */
[----:B------:R-:W3:Y:S04]  /*81b60*/  LDL.LU.64 R14, [R1+0x20e8] ;  /* 0x0020e800010e7983 */ /* 0x000ee80000300a00 */
[----:B------:R-:W3:Y:S04]  /*81b70*/  LDL.LU.64 R114, [R1+0x20c8] ;  /* 0x0020c80001727983 */ /* 0x000ee80000300a00 */
[----:B------:R1:W-:Y:S01]  /*81b80*/  LDGSTS.E [R5+0x3f00], desc[UR4][R88.64], P0 ;  /* 0x03f0000058057fae */ /* 0x0003e20008121844 */
[----:B------:R-:W-:-:S05]  /*81b90*/  IADD3 R92, P1, R12, R4, RZ ;  /* 0x000000040c5c7210 */ /* 0x000fca0007f3e0ff */
[----:B------:R-:W-:Y:S02]  /*81ba0*/  IMAD.X R93, R13, 0x1, R3, P1 ;  /* 0x000000010d5d7824 */ /* 0x000fe400008e0603 */
[----:B------:R-:W3:Y:S01]  /*81bb0*/  LDL.LU.64 R12, [R1+0x20a8] ;  /* 0x0020a800010c7983 */ /* 0x000ee20000300a00 */
[----:B------:R-:W-:-:S03]  /*81bc0*/  IADD3 R94, P1, R86, R4, RZ ;  /* 0x00000004565e7210 */ /* 0x000fc60007f3e0ff */
[----:B------:R-:W3:Y:S02]  /*81bd0*/  LDL.LU.64 R118, [R1+0x2088] ;  /* 0x0020880001767983 */ /* 0x000ee40000300a00 */
[--C-:B------:R-:W-:Y:S01]  /*81be0*/  IMAD.X R95, R87, 0x1, R3.reuse, P1 ;  /* 0x00000001575f7824 */ /* 0x100fe200008e0603 */
[-C--:B------:R-:W-:Y:S01]  /*81bf0*/  IADD3 R96, P1, R10, R4.reuse, RZ ;  /* 0x000000040a607210 */ /* 0x080fe20007f3e0ff */
[----:B------:R-:W3:Y:S04]  /*81c00*/  LDL.LU.64 R88, [R1+0x2068] ;  /* 0x0020680001587983 */ /* 0x000ee80000300a00 */
[----:B------:R-:W-:Y:S02]  /*81c10*/  IMAD.X R97, R11, 0x1, R3, P1 ;  /* 0x000000010b617824 */ /* 0x000fe400008e0603 */
[----:B------:R-:W3:Y:S04]  /*81c20*/  LDL.LU.64 R10, [R1+0x2048] ;  /* 0x00204800010a7983 */ /* 0x000ee80000300a00 */
        /* <DEDUP_REMOVED lines=28> */
[----:B------:R-:W-:-:S04]  /*81df0*/  IADD3 R118, P1, R88, R4, RZ ;  /* 0x0000000458767210 */ /* 0x000fc80007f3e0ff */
[----:B------:R-:W-:Y:S02]  /*81e00*/  IADD3.X R119, R89, R3, RZ, P1, !PT ;  /* 0x0000000359777210 */ /* 0x000fe40000ffe4ff */
[----:B------:R-:W-:-:S05]  /*81e10*/  IADD3 R120, P1, R10, R4, RZ ;  /* 0x000000040a787210 */ /* 0x000fca0007f3e0ff */
[----:B------:R-:W-:Y:S02]  /*81e20*/  IMAD.X R121, R11, 0x1, R3, P1 ;  /* 0x000000010b797824 */ /* 0x000fe400008e0603 */
[----:B------:R-:W3:Y:S01]  /*81e30*/  LDL.LU.64 R10, [R1+0x1f28] ;  /* 0x001f2800010a7983 */ /* 0x000ee20000300a00 */
[----:B------:R-:W-:-:S05]  /*81e40*/  IADD3 R122, P1, R86, R4, RZ ;  /* 0x00000004567a7210 */ /* 0x000fca0007f3e0ff */
        /* <DEDUP_REMOVED lines=15> */
[----:B------:R-:W-:Y:S01]  /*81f40*/  IMAD.X R133, R77, 0x1, R3, P1 ;  /* 0x000000014d857824 */ /* 0x000fe200008e0603 */
        /* <DEDUP_REMOVED lines=8> */
[----:B------:R-:W3:Y:S04]  /*81fd0*/  LDL.LU.64 R10, [R1+0x1e28] ;  /* 0x001e2800010a7983 */ /* 0x000ee80000300a00 */
[----:B------:R-:W3:Y:S01]  /*81fe0*/  LDL.LU.64 R76, [R1+0x1e08] ;  /* 0x001e0800014c7983 */ /* 0x000ee20000300a00 */
[----:B------:R-:W-:-:S05]  /*81ff0*/  IADD3 R140, P1, R86, R4, RZ ;  /* 0x00000004568c7210 */ /* 0x000fca0007f3e0ff */
[----:B------:R-:W-:Y:S02]  /*82000*/  IMAD.X R141, R87, 0x1, R3, P1 ;  /* 0x00000001578d7824 */ /* 0x000fe400008e0603 */
[----:B------:R-:W-:-:S05]  /*82010*/  IMAD.MOV.U32 R91, RZ, RZ, R6 ;  /* 0x000000ffff5b7224 */ /* 0x000fca00078e0006 */
        /* <DEDUP_REMOVED lines=19> */
[----:B------:R1:W-:Y:S01]  /*82150*/  STL.64 [R1+0x1fc8], R128 ;  /* 0x001fc88001007387 */ /* 0x0003e20000100a00 */
[----:B----4-:R-:W-:-:S03]  /*82160*/  IADD3 R142, P1, R84, R4, RZ ;  /* 0x00000004548e7210 */ /* 0x010fc60007f3e0ff */
[----:B------:R4:W-:Y:S02]  /*82170*/  LDGSTS.E [R5+0x4300], desc[UR4][R90.64], P0 ;  /* 0x043000005a057fae */ /* 0x0009e40008121844 */
[----:B------:R-:W-:Y:S02]  /*82180*/  IMAD.X R143, R85, 0x1, R3, P1 ;  /* 0x00000001558f7824 */ /* 0x000fe400008e0603 */
[----:B------:R4:W-:Y:S04]  /*82190*/  STL.64 [R1+0x1fa8], R130 ;  /* 0x001fa88201007387 */ /* 0x0009e80000100a00 */
[----:B------:R1:W-:Y:S01]  /*821a0*/  LDGSTS.E [R5+0x4700], desc[UR4][R92.64], P0 ;  /* 0x047000005c057fae */ /* 0x0003e20008121844 */
[----:B--2---:R-:W-:-:S03]  /*821b0*/  IADD3 R144, P1, R82, R4, RZ ;  /* 0x0000000452907210 */ /* 0x004fc60007f3e0ff */
[----:B------:R2:W-:Y:S02]  /*821c0*/  STL.64 [R1+0x1f88], R132 ;  /* 0x001f888401007387 */ /* 0x0005e40000100a00 */
[--C-:B------:R-:W-:Y:S01]  /*821d0*/  IMAD.X R145, R83, 0x1, R3.reuse, P1 ;  /* 0x0000000153917824 */ /* 0x100fe200008e0603 */
[-C--:B---3--:R-:W-:Y:S01]  /*821e0*/  IADD3 R146, P1, R80, R4.reuse, RZ ;  /* 0x0000000450927210 */ /* 0x088fe20007f3e0ff */
[----:B------:R3:W-:Y:S04]  /*821f0*/  LDGSTS.E [R5+0x4b00], desc[UR4][R94.64], P0 ;  /* 0x04b000005e057fae */ /* 0x0007e80008121844 */
[----:B------:R-:W-:Y:S01]  /*82200*/  IMAD.X R147, R81, 0x1, R3, P1 ;  /* 0x0000000151937824 */ /* 0x000fe200008e0603 */
[----:B------:R2:W-:Y:S04]  /*82210*/  STL.64 [R1+0x1f68], R134 ;  /* 0x001f688601007387 */ /* 0x0005e80000100a00 */
[----:B------:R3:W-:Y:S01]  /*82220*/  LDGSTS.E [R5+0x4f00], desc[UR4][R96.64], P0 ;  /* 0x04f0000060057fae */ /* 0x0007e20008121844 */
[----:B------:R-:W-:-:S03]  /*82230*/  IADD3 R148, P1, R78, R4, RZ ;  /* 0x000000044e947210 */ /* 0x000fc60007f3e0ff */
[----:B------:R2:W-:Y:S01]  /*82240*/  STL.64 [R1+0x1f48], R136 ;  /* 0x001f488801007387 */ /* 0x0005e20000100a00 */
[----:B------:R-:W-:-:S03]  /*82250*/  IADD3.X R149, R79, R3, RZ, P1, !PT ;  /* 0x000000034f957210 */ /* 0x000fc60000ffe4ff */
[----:B------:R3:W-:Y:S04]  /*82260*/  LDGSTS.E [R5+0x5300], desc[UR4][R98.64], P0 ;  /* 0x0530000062057fae */ /* 0x0007e80008121844 */
[----:B------:R2:W-:Y:S01]  /*82270*/  STL.64 [R1+0x1f28], R138 ;  /* 0x001f288a01007387 */ /* 0x0005e20000100a00 */
[----:B------:R-:W-:-:S03]  /*82280*/  IADD3 R150, P1, R14, R4, RZ ;  /* 0x000000040e967210 */ /* 0x000fc60007f3e0ff */
[----:B------:R3:W-:Y:S02]  /*82290*/  LDGSTS.E [R5+0x5700], desc[UR4][R100.64], P0 ;  /* 0x0570000064057fae */ /* 0x0007e40008121844 */
[----:B------:R-:W-:Y:S02]  /*822a0*/  IMAD.X R151, R15, 0x1, R3, P1 ;  /* 0x000000010f977824 */ /* 0x000fe400008e0603 */
[----:B------:R3:W-:Y:S04]  /*822b0*/  STL.64 [R1+0x1f08], R140 ;  /* 0x001f088c01007387 */ /* 0x0007e80000100a00 */
[----:B------:R1:W-:Y:S01]  /*822c0*/  LDGSTS.E [R5+0x5b00], desc[UR4][R102.64], P0 ;  /* 0x05b0000066057fae */ /* 0x0003e20008121844 */
[----:B------:R-:W-:-:S03]  /*822d0*/  IADD3 R14, P1, R12, R4, RZ ;  /* 0x000000040c0e7210 */ /* 0x000fc60007f3e0ff */
[----:B------:R3:W-:Y:S02]  /*822e0*/  STL.64 [R1+0x1ee8], R142 ;  /* 0x001ee88e01007387 */ /* 0x0007e40000100a00 */
[----:B------:R-:W-:Y:S02]  /*822f0*/  IMAD.X R15, R13, 0x1, R3, P1 ;  /* 0x000000010d0f7824 */ /* 0x000fe400008e0603 */
[----:B------:R1:W-:Y:S04]  /*82300*/  LDGSTS.E [R5+0x5f00], desc[UR4][R104.64], P0 ;  /* 0x05f0000068057fae */ /* 0x0003e80008121844 */
[----:B------:R3:W-:Y:S01]  /*82310*/  STL.64 [R1+0x1ec8], R144 ;  /* 0x001ec89001007387 */ /* 0x0007e20000100a00 */
[----:B------:R-:W-:-:S03]  /*82320*/  IADD3 R12, P1, R10, R4, RZ ;  /* 0x000000040a0c7210 */ /* 0x000fc60007f3e0ff */
[----:B------:R1:W-:Y:S02]  /*82330*/  LDGSTS.E [R5+0x6300], desc[UR4][R106.64], P0 ;  /* 0x063000006a057fae */ /* 0x0003e40008121844 */
[--C-:B------:R-:W-:Y:S01]  /*82340*/  IMAD.X R13, R11, 0x1, R3.reuse, P1 ;  /* 0x000000010b0d7824 */ /* 0x100fe200008e0603 */
[-C--:B------:R-:W-:Y:S01]  /*82350*/  IADD3 R10, P1, R76, R4.reuse, RZ ;  /* 0x000000044c0a7210 */ /* 0x080fe20007f3e0ff */
[----:B------:R3:W-:Y:S04]  /*82360*/  STL.64 [R1+0x1ea8], R146 ;  /* 0x001ea89201007387 */ /* 0x0007e80000100a00 */
[--C-:B------:R-:W-:Y:S01]  /*82370*/  IMAD.X R11, R77, 0x1, R3.reuse, P1 ;  /* 0x000000014d0b7824 */ /* 0x100fe200008e0603 */
[-C--:B------:R-:W-:Y:S01]  /*82380*/  IADD3 R76, P1, R246, R4.reuse, RZ ;  /* 0x00000004f64c7210 */ /* 0x080fe20007f3e0ff */
[----:B------:R1:W-:Y:S04]  /*82390*/  LDGSTS.E [R5+0x6700], desc[UR4][R108.64], P0 ;  /* 0x067000006c057fae */ /* 0x0003e80008121844 */
        /* <DEDUP_REMOVED lines=8> */
[----:B------:R-:W-:Y:S01]  /*82420*/  IMAD.MOV.U32 R247, RZ, RZ, R246 ;  /* 0x000000fffff77224 */ /* 0x000fe200078e00f6 */
[----:B------:R3:W-:Y:S03]  /*82430*/  STL.64 [R1+0x1e68], R150 ;  /* 0x001e689601007387 */ /* 0x0007e60000100a00 */
[--C-:B------:R-:W-:Y:S01]  /*82440*/  IMAD.X R222, R223, 0x1, R3.reuse, P1 ;  /* 0x00000001dfde7824 */ /* 0x100fe200008e0603 */
[-C--:B------:R-:W-:Y:S01]  /*82450*/  IADD3 R80, P1, R214, R4.reuse, RZ ;  /* 0x00000004d6507210 */ /* 0x080fe20007f3e0ff */
[----:B------:R-:W-:Y:S01]  /*82460*/  IMAD.MOV.U32 R239, RZ, RZ, R238 ;  /* 0x000000ffffef7224 */ /* 0x000fe200078e00ee */
[----:B------:R1:W-:Y:S03]  /*82470*/  LDGSTS.E [R5+0x6f00], desc[UR4][R112.64], P0 ;  /* 0x06f0000070057fae */ /* 0x0003e60008121844 */
[--C-:B------:R-:W-:Y:S01]  /*82480*/  IMAD.X R214, R215, 0x1, R3.reuse, P1 ;  /* 0x00000001d7d67824 */ /* 0x100fe200008e0603 */
[-C--:B------:R-:W-:Y:S01]  /*82490*/  IADD3 R81, P1, R206, R4.reuse, RZ ;  /* 0x00000004ce517210 */ /* 0x080fe20007f3e0ff */
[----:B------:R-:W-:Y:S01]  /*824a0*/  IMAD.MOV.U32 R246, RZ, RZ, R76 ;  /* 0x000000fffff67224 */ /* 0x000fe200078e004c */
[----:B------:R1:W-:Y:S03]  /*824b0*/  LDGSTS.E [R5+0x7300], desc[UR4][R114.64], P0 ;  /* 0x0730000072057fae */ /* 0x0003e60008121844 */
[--C-:B------:R-:W-:Y:S01]  /*824c0*/  IMAD.X R206, R207, 0x1, R3.reuse, P1 ;  /* 0x00000001cfce7824 */ /* 0x100fe200008e0603 */
[-C--:B------:R-:W-:Y:S01]  /*824d0*/  IADD3 R82, P1, R198, R4.reuse, RZ ;  /* 0x00000004c6527210 */ /* 0x080fe20007f3e0ff */
[----:B------:R1:W5:Y:S04]  /*824e0*/  LDL.LU R76, [R1+0x32fc] ;  /* 0x0032fc00014c7983 */ /* 0x0003680000300800 */
[----:B------:R-:W-:Y:S01]  /*824f0*/  IMAD.X R198, R199, 0x1, R3, P1 ;  /* 0x00000001c7c67824 */ /* 0x000fe200008e0603 */
[-C--:B------:R-:W-:Y:S01]  /*82500*/  IADD3 R83, P1, R190, R4.reuse, RZ ;  /* 0x00000004be537210 */ /* 0x080fe20007f3e0ff */
[----:B------:R-:W-:Y:S01]  /*82510*/  IMAD.MOV.U32 R238, RZ, RZ, R77 ;  /* 0x000000ffffee7224 */ /* 0x000fe200078e004d */
[----:B------:R1:W-:Y:S03]  /*82520*/  LDGSTS.E [R5+0x7700], desc[UR4][R116.64], P0 ;  /* 0x0770000074057fae */ /* 0x0003e60008121844 */
[--C-:B------:R-:W-:Y:S01]  /*82530*/  IMAD.X R190, R191, 0x1, R3.reuse, P1 ;  /* 0x00000001bfbe7824 */ /* 0x100fe200008e0603 */
[-C--:B------:R-:W-:Y:S01]  /*82540*/  IADD3 R84, P1, R182, R4.reuse, RZ ;  /* 0x00000004b6547210 */ /* 0x080fe20007f3e0ff */
[----:B------:R3:W-:Y:S04]  /*82550*/  STL.64 [R1+0x1e48], R14 ;  /* 0x001e480e01007387 */ /* 0x0007e80000100a00 */
[--C-:B------:R-:W-:Y:S01]  /*82560*/  IMAD.X R182, R183, 0x1, R3.reuse, P1 ;  /* 0x00000001b7b67824 */ /* 0x100fe200008e0603 */
[-C--:B------:R-:W-:Y:S01]  /*82570*/  IADD3 R85, P1, R174, R4.reuse, RZ ;  /* 0x00000004ae557210 */ /* 0x080fe20007f3e0ff */
[----:B------:R1:W5:Y:S04]  /*82580*/  LDL.LU R77, [R1+0x32f8] ;  /* 0x0032f800014d7983 */ /* 0x0003680000300800 */
[----:B------:R-:W-:Y:S01]  /*82590*/  IMAD.X R174, R175, 0x1, R3, P1 ;  /* 0x00000001afae7824 */ /* 0x000fe200008e0603 */
[----:B------:R-:W-:Y:S01]  /*825a0*/  IADD3 R86, P1, R166, R4, RZ ;  /* 0x00000004a6567210 */ /* 0x000fe20007f3e0ff */
[----:B------:R-:W-:-:S02]  /*825b0*/  IMAD.MOV.U32 R231, RZ, RZ, R230 ;  /* 0x000000ffffe77224 */ /* 0x000fc400078e00e6 */
[----:B------:R-:W-:Y:S01]  /*825c0*/  IMAD.MOV.U32 R223, RZ, RZ, R222 ;  /* 0x000000ffffdf7224 */ /* 0x000fe200078e00de */
[----:B------:R-:W-:Y:S01]  /*825d0*/  IADD3.X R166, R167, R3, RZ, P1, !PT ;  /* 0x00000003a7a67210 */ /* 0x000fe20000ffe4ff */
[----:B------:R-:W-:Y:S01]  /*825e0*/  IMAD.MOV.U32 R215, RZ, RZ, R214 ;  /* 0x000000ffffd77224 */ /* 0x000fe200078e00d6 */
[----:B------:R-:W-:Y:S01]  /*825f0*/  IADD3 R87, P1, R158, R4, RZ ;  /* 0x000000049e577210 */ /* 0x000fe20007f3e0ff */
[----:B------:R-:W-:Y:S01]  /*82600*/  IMAD.MOV.U32 R199, RZ, RZ, R198 ;  /* 0x000000ffffc77224 */ /* 0x000fe200078e00c6 */
[----:B------:R-:W-:Y:S01]  /*82610*/  MOV R207, R206 ;  /* 0x000000ce00cf7202 */ /* 0x000fe20000000f00 */
[----:B------:R2:W-:Y:S02]  /*82620*/  LDGSTS.E [R5+0x7b00], desc[UR4][R118.64], P0 ;  /* 0x07b0000076057fae */ /* 0x0005e40008121844 */
[----:B------:R-:W-:Y:S01]  /*82630*/  IMAD.X R158, R159, 0x1, R3, P1 ;  /* 0x000000019f9e7824 */ /* 0x000fe200008e0603 */
[----:B-1----:R-:W-:Y:S01]  /*82640*/  IADD3 R88, P1, R22, R4, RZ ;  /* 0x0000000416587210 */ /* 0x002fe20007f3e0ff */
[----:B------:R1:W-:Y:S01]  /*82650*/  STL.64 [R1+0x1e28], R12 ;  /* 0x001e280c01007387 */ /* 0x0003e20000100a00 */
[----:B------:R-:W-:-:S02]  /*82660*/  IMAD.MOV.U32 R230, RZ, RZ, R78 ;  /* 0x000000ffffe67224 */ /* 0x000fc400078e004e */
[----:B------:R-:W-:Y:S01]  /*82670*/  IMAD.MOV.U32 R222, RZ, RZ, R79 ;  /* 0x000000ffffde7224 */ /* 0x000fe200078e004f */
[----:B------:R1:W5:Y:S01]  /*82680*/  LDL.LU R78, [R1+0x32f4] ;  /* 0x0032f400014e7983 */ /* 0x0003620000300800 */
[----:B------:R-:W-:Y:S01]  /*82690*/  IMAD.X R22, R23, 0x1, R3, P1 ;  /* 0x0000000117167824 */ /* 0x000fe200008e0603 */
[----:B------:R-:W-:Y:S01]  /*826a0*/  IADD3 R89, P1, R8, R4, RZ ;  /* 0x0000000408597210 */ /* 0x000fe20007f3e0ff */
[----:B------:R-:W-:Y:S01]  /*826b0*/  IMAD.MOV.U32 R214, RZ, RZ, R80 ;  /* 0x000000ffffd67224 */ /* 0x000fe200078e0050 */
[----:B------:R1:W-:Y:S01]  /*826c0*/  STL.64 [R1+0x1e08], R10 ;  /* 0x001e080a01007387 */ /* 0x0003e20000100a00 */
[----:B------:R-:W-:-:S03]  /*826d0*/  IMAD.MOV.U32 R206, RZ, RZ, R81 ;  /* 0x000000ffffce7224 */ /* 0x000fc600078e0051 */
[----:B------:R1:W5:Y:S01]  /*826e0*/  LDL.LU R79, [R1+0x32f0] ;  /* 0x0032f000014f7983 */ /* 0x0003620000300800 */
[----:B------:R-:W-:Y:S02]  /*826f0*/  IMAD.MOV.U32 R198, RZ, RZ, R82 ;  /* 0x000000ffffc67224 */ /* 0x000fe400078e0052 */
[----:B------:R-:W-:Y:S01]  /*82700*/  IMAD.MOV.U32 R191, RZ, RZ, R190 ;  /* 0x000000ffffbf7224 */ /* 0x000fe200078e00be */
[----:B------:R1:W5:Y:S01]  /*82710*/  LDL.LU R80, [R1+0x32ec] ;  /* 0x0032ec0001507983 */ /* 0x0003620000300800 */
[----:B------:R-:W-:Y:S02]  /*82720*/  IMAD.MOV.U32 R190, RZ, RZ, R83 ;  /* 0x000000ffffbe7224 */ /* 0x000fe400078e0053 */
[----:B------:R-:W-:Y:S01]  /*82730*/  IMAD.MOV.U32 R183, RZ, RZ, R182 ;  /* 0x000000ffffb77224 */ /* 0x000fe200078e00b6 */
[----:B------:R1:W5:Y:S01]  /*82740*/  LDL.LU R81, [R1+0x32e8] ;  /* 0x0032e80001517983 */ /* 0x0003620000300800 */
[----:B------:R-:W-:Y:S02]  /*82750*/  IMAD.X R8, R9, 0x1, R3, P1 ;  /* 0x0000000109087824 */ /* 0x000fe400008e0603 */
[----:B------:R-:W-:Y:S01]  /*82760*/  IMAD.MOV.U32 R182, RZ, RZ, R84 ;  /* 0x000000ffffb67224 */ /* 0x000fe200078e0054 */
[----:B------:R1:W5:Y:S01]  /*82770*/  LDL.LU R82, [R1+0x32e4] ;  /* 0x0032e40001527983 */ /* 0x0003620000300800 */
[----:B------:R-:W-:-:S02]  /*82780*/  IMAD.MOV.U32 R175, RZ, RZ, R174 ;  /* 0x000000ffffaf7224 */ /* 0x000fc400078e00ae */
[----:B------:R-:W-:Y:S01]  /*82790*/  IMAD.MOV.U32 R174, RZ, RZ, R85 ;  /* 0x000000ffffae7224 */ /* 0x000fe200078e0055 */
[----:B------:R1:W5:Y:S01]  /*827a0*/  LDL.LU R83, [R1+0x32e0] ;  /* 0x0032e00001537983 */ /* 0x0003620000300800 */
[----:B------:R-:W-:Y:S02]  /*827b0*/  IMAD.MOV.U32 R167, RZ, RZ, R166 ;  /* 0x000000ffffa77224 */ /* 0x000fe400078e00a6 */
[----:B------:R-:W-:Y:S01]  /*827c0*/  IMAD.MOV.U32 R166, RZ, RZ, R86 ;  /* 0x000000ffffa67224 */ /* 0x000fe200078e0056 */
[----:B------:R1:W5:Y:S01]  /*827d0*/  LDL.LU R84, [R1+0x32dc] ;  /* 0x0032dc0001547983 */ /* 0x0003620000300800 */
[----:B------:R-:W-:Y:S02]  /*827e0*/  IMAD.MOV.U32 R159, RZ, RZ, R158 ;  /* 0x000000ffff9f7224 */ /* 0x000fe400078e009e */
[----:B------:R-:W-:Y:S01]  /*827f0*/  IMAD.MOV.U32 R158, RZ, RZ, R87 ;  /* 0x000000ffff9e7224 */ /* 0x000fe200078e0057 */
[----:B------:R1:W5:Y:S01]  /*82800*/  LDL.LU R85, [R1+0x32d8] ;  /* 0x0032d80001557983 */ /* 0x0003620000300800 */
[----:B------:R-:W-:Y:S01]  /*82810*/  IMAD.MOV.U32 R23, RZ, RZ, R22 ;  /* 0x000000ffff177224 */ /* 0x000fe200078e0016 */
[----:B------:R-:W-:Y:S01]  /*82820*/  MOV R22, R88 ;  /* 0x0000005800167202 */ /* 0x000fe20000000f00 */
[----:B------:R-:W-:Y:S01]  /*82830*/  IMAD.MOV.U32 R9, RZ, RZ, R8 ;  /* 0x000000ffff097224 */ /* 0x000fe200078e0008 */
[----:B------:R1:W5:Y:S01]  /*82840*/  LDL.LU R86, [R1+0x32d4] ;  /* 0x0032d40001567983 */ /* 0x0003620000300800 */
[----:B------:R-:W-:-:S03]  /*82850*/  IMAD.MOV.U32 R8, RZ, RZ, R89 ;  /* 0x000000ffff087224 */ /* 0x000fc600078e0059 */
[----:B------:R1:W5:Y:S04]  /*82860*/  LDL.LU R87, [R1+0x32d0] ;  /* 0x0032d00001577983 */ /* 0x0003680000300800 */
[----:B------:R1:W5:Y:S04]  /*82870*/  LDL.LU R88, [R1+0x32cc] ;  /* 0x0032cc0001587983 */ /* 0x0003680000300800 */
[----:B------:R1:W5:Y:S04]  /*82880*/  LDL.LU R89, [R1+0x32c8] ;  /* 0x0032c80001597983 */ /* 0x0003680000300800 */
        /* <DEDUP_REMOVED lines=15> */
[----:B------:R1:W-:Y:S04]  /*82980*/  LDGSTS.E [R5+0x7f00], desc[UR4][R120.64], P0 ;  /* 0x07f0000078057fae */ /* 0x0003e80008121844 */
[----:B------:R1:W-:Y:S04]  /*82990*/  LDGSTS.E [R5+0x10300], desc[UR4][R122.64], P0 ;  /* 0x103000007a057fae */ /* 0x0003e80008121844 */
[----:B------:R1:W-:Y:S04]  /*829a0*/  LDGSTS.E [R5+0x10700], desc[UR4][R124.64], P0 ;  /* 0x107000007c057fae */ /* 0x0003e80008121844 */
        /* <DEDUP_REMOVED lines=8> */
[----:B----4-:R4:W5:Y:S04]  /*82a30*/  LDL.LU.64 R130, [R1+0x3220] ;  /* 0x0032200001827983 */ /* 0x0109680000300a00 */
[----:B------:R4:W-:Y:S04]  /*82a40*/  LDGSTS.E [R5+0x11700], desc[UR4][R132.64], P0 ;  /* 0x1170000084057fae */ /* 0x0009e80008121844 */
[----:B------:R4:W-:Y:S04]  /*82a50*/  LDGSTS.E [R5+0x11b00], desc[UR4][R134.64], P0 ;  /* 0x11b0000086057fae */ /* 0x0009e80008121844 */
[----:B------:R4:W-:Y:S04]  /*82a60*/  LDGSTS.E [R5+0x11f00], desc[UR4][R136.64], P0 ;  /* 0x11f0000088057fae */ /* 0x0009e80008121844 */
[----:B--2---:R4:W5:Y:S04]  /*82a70*/  LDL.LU.64 R132, [R1+0x3218] ;  /* 0x0032180001847983 */ /* 0x0049680000300a00 */
[----:B------:R4:W5:Y:S04]  /*82a80*/  LDL.LU.64 R134, [R1+0x3210] ;  /* 0x0032100001867983 */ /* 0x0009680000300a00 */
[----:B------:R4:W5:Y:S04]  /*82a90*/  LDL.LU.64 R136, [R1+0x3208] ;  /* 0x0032080001887983 */ /* 0x0009680000300a00 */
[----:B------:R4:W-:Y:S04]  /*82aa0*/  LDGSTS.E [R5+0x12300], desc[UR4][R138.64], P0 ;  /* 0x123000008a057fae */ /* 0x0009e80008121844 */
[----:B------:R4:W-:Y:S04]  /*82ab0*/  LDGSTS.E [R5+0x12700], desc[UR4][R140.64], P0 ;  /* 0x127000008c057fae */ /* 0x0009e80008121844 */
[----:B------:R4:W-:Y:S04]  /*82ac0*/  LDGSTS.E [R5+0x12b00], desc[UR4][R142.64], P0 ;  /* 0x12b000008e057fae */ /* 0x0009e80008121844 */
[----:B------:R4:W5:Y:S04]  /*82ad0*/  LDL.LU.64 R138, [R1+0x3200] ;  /* 0x00320000018a7983 */ /* 0x0009680000300a00 */
[----:B---3--:R4:W5:Y:S04]  /*82ae0*/  LDL.LU.64 R140, [R1+0x31f8] ;  /* 0x0031f800018c7983 */ /* 0x0089680000300a00 */
        /* <DEDUP_REMOVED lines=12> */
[----:B-1----:R4:W5:Y:S04]  /*82bb0*/  LDL.LU.64 R12, [R1+0x31c0] ;  /* 0x0031c000010c7983 */ /* 0x0029680000300a00 */
[----:B------:R4:W-:Y:S04]  /*82bc0*/  LDGSTS.E [R5+0x14700], desc[UR4][R10.64], P0 ;  /* 0x147000000a057fae */ /* 0x0009e80008121844 */
[----:B------:R4:W-:Y:S01]  /*82bd0*/  LDGSTS.E [R5+0x14b00], desc[UR4][R246.64], P0 ;  /* 0x14b00000f6057fae */ /* 0x0009e20008121844 */
[----:B------:R-:W-:-:S03]  /*82be0*/  UIADD3 UR6, UR6, 0x1, URZ ;  /* 0x0000000106067890 */ /* 0x000fc6000fffe03f */
[----:B------:R4:W-:Y:S04]  /*82bf0*/  LDGSTS.E [R5+0x14f00], desc[UR4][R238.64], P0 ;  /* 0x14f00000ee057fae */ /* 0x0009e80008121844 */
[----:B------:R4:W5:Y:S04]  /*82c00*/  LDL.LU.64 R10, [R1+0x31b8] ;  /* 0x0031b800010a7983 */ /* 0x0009680000300a00 */
[----:B------:R4:W-:Y:S04]  /*82c10*/  LDGSTS.E [R5+0x15300], desc[UR4][R230.64], P0 ;  /* 0x15300000e6057fae */ /* 0x0009e80008121844 */
[----:B------:R4:W-:Y:S04]  /*82c20*/  LDGSTS.E [R5+0x15700], desc[UR4][R222.64], P0 ;  /* 0x15700000de057fae */ /* 0x0009e80008121844 */
[----:B------:R4:W-:Y:S01]  /*82c30*/  LDGSTS.E [R5+0x15b00], desc[UR4][R214.64], P0 ;  /* 0x15b00000d6057fae */ /* 0x0009e20008121844 */
[----:B------:R-:W-:-:S03]  /*82c40*/  UISETP.NE.U32.AND UP0, UPT, UR6, UR14, UPT ;  /* 0x0000000e0600728c */ /* 0x000fc6000bf05070 */
[----:B------:R4:W-:Y:S04]  /*82c50*/  LDGSTS.E [R5+0x15f00], desc[UR4][R206.64], P0 ;  /* 0x15f00000ce057fae */ /* 0x0009e80008121844 */
[----:B------:R4:W-:Y:S04]  /*82c60*/  LDGSTS.E [R5+0x16300], desc[UR4][R198.64], P0 ;  /* 0x16300000c6057fae */ /* 0x0009e80008121844 */
[----:B------:R4:W-:Y:S04]  /*82c70*/  LDGSTS.E [R5+0x16700], desc[UR4][R190.64], P0 ;  /* 0x16700000be057fae */ /* 0x0009e80008121844 */
[----:B------:R4:W-:Y:S04]  /*82c80*/  LDGSTS.E [R5+0x16b00], desc[UR4][R182.64], P0 ;  /* 0x16b00000b6057fae */ /* 0x0009e80008121844 */
[----:B------:R4:W-:Y:S04]  /*82c90*/  LDGSTS.E [R5+0x16f00], desc[UR4][R174.64], P0 ;  /* 0x16f00000ae057fae */ /* 0x0009e80008121844 */
[----:B------:R4:W-:Y:S04]  /*82ca0*/  LDGSTS.E [R5+0x17300], desc[UR4][R166.64], P0 ;  /* 0x17300000a6057fae */ /* 0x0009e80008121844 */
[----:B------:R4:W-:Y:S04]  /*82cb0*/  LDGSTS.E [R5+0x17700], desc[UR4][R158.64], P0 ;  /* 0x177000009e057fae */ /* 0x0009e80008121844 */
[----:B------:R4:W-:Y:S04]  /*82cc0*/  LDGSTS.E [R5+0x17b00], desc[UR4][R22.64], P0 ;  /* 0x17b0000016057fae */ /* 0x0009e80008121844 */
[----:B------:R4:W-:Y:S01]  /*82cd0*/  LDGSTS.E [R5+0x17f00], desc[UR4][R8.64], P0 ;  /* 0x17f0000008057fae */ /* 0x0009e20008121844 */
[----:B------:R-:W-:-:S03]  /*82ce0*/  PLOP3.LUT P0, PT, PT, PT, UP0, 0x80, 0x0 ;  /* 0x000000000000781c */ /* 0x000fc60003f0f008 */
[----:B------:R-:W0:Y:S10]  /*82cf0*/  LDGDEPBAR ;  /* 0x00000000000079af */ /* 0x000e340000000000 */
[----:B----4-:R-:W-:Y:S05]  /*82d00*/  @P0 BRA `(.L_x_1) ;  /* 0xfffffe1000780947 */ /* 0x010fea000383ffff */
.L_x_0:
[----:B-----5:R-:W-:Y:S01]  /*82d10*/  STL [R1+0x3290], R78 ;  /* 0x0032904e01007387 */ /* 0x020fe20000100800 */
[----:B------:R-:W-:Y:S01]  /*82d20*/  ULDC UR6, c[0x0][0x248] ;  /* 0x0000920000067ab9 */ /* 0x000fe20000000800 */
[----:B------:R-:W-:Y:S01]  /*82d30*/  ULDC.64 UR38, c[0x0][0x228] ;  /* 0x00008a0000267ab9 */ /* 0x000fe20000000a00 */
[----:B------:R-:W-:Y:S01]  /*82d40*/  IMAD R0, R10, UR6, RZ ;  /* 0x000000060a007c24 */ /* 0x000fe2000f8e02ff */
[----:B------:R-:W-:Y:S01]  /*82d50*/  STL [R1+0x328c], R77 ;  /* 0x00328c4d01007387 */ /* 0x000fe20000100800 */
[----:B------:R-:W-:Y:S01]  /*82d60*/  ULDC UR6, c[0x0][0x248] ;  /* 0x0000920000067ab9 */ /* 0x000fe20000000800 */
[----:B------:R-:W-:Y:S01]  /*82d70*/  ULDC.64 UR36, c[0x0][0x228] ;  /* 0x00008a0000247ab9 */ /* 0x000fe20000000a00 */
[----:B------:R-:W-:-:S04]  /*82d80*/  DEPBAR.LE SB0, 0x0 ;  /* 0x000080000000791a */ /* 0x000fc80000000000 */
[----:B------:R-:W-:Y:S01]  /*82d90*/  STL [R1+0x3288], R76 ;  /* 0x0032884c01007387 */ /* 0x000fe20000100800 */
[----:B------:R-:W-:Y:S01]  /*82da0*/  ULDC UR7, c[0x0][0x248] ;  /* 0x0000920000077ab9 */ /* 0x000fe20000000800 */
[----:B------:R-:W-:Y:S01]  /*82db0*/  ULDC UR8, c[0x0][0x248] ;  /* 0x0000920000087ab9 */ /* 0x000fe20000000800 */
[----:B------:R-:W1:Y:S01]  /*82dc0*/  LDC R15, c[0x0][0x244] ;  /* 0x00009100ff0f7b82 */ /* 0x000e620000000800 */
[----:B------:R-:W-:Y:S01]  /*82dd0*/  STL [R1+0x3284], R75 ;  /* 0x0032844b01007387 */ /* 0x000fe20000100800 */
[----:B------:R-:W-:Y:S01]  /*82de0*/  ULDC UR10, c[0x0][0x248] ;  /* 0x00009200000a7ab9 */ /* 0x000fe20000000800 */
[----:B------:R-:W2:Y:S01]  /*82df0*/  S2R R9, SR_TID.X ;  /* 0x0000000000097919 */ /* 0x000ea20000002100 */
[----:B------:R-:W3:Y:S01]  /*82e00*/  S2R R5, SR_TID.X ;  /* 0x0000000000057919 */ /* 0x000ee20000002100 */
[----:B------:R-:W4:Y:S01]  /*82e10*/  S2R R17, SR_TID.X ;  /* 0x0000000000117919 */ /* 0x000f220000002100 */
[----:B------:R-:W-:Y:S01]  /*82e20*/  LOP3.LUT R154, R154, 0xfffdffff, RZ, 0xc0, !PT ;  /* 0xfffdffff9a9a7812 */ /* 0x000fe200078ec0ff */
[----:B------:R-:W-:Y:S01]  /*82e30*/  ULDC UR14, c[0x0][0x228] ;  /* 0x00008a00000e7ab9 */ /* 0x000fe20000000800 */
[----:B------:R-:W-:Y:S01]  /*82e40*/  ULDC UR13, c[0x0][0x228] ;  /* 0x00008a00000d7ab9 */ /* 0x000fe20000000800 */
[----:B------:R-:W-:Y:S01]  /*82e50*/  STL [R1+0x3280], R74 ;  /* 0x0032804a01007387 */ /* 0x000fe20000100800 */
[----:B------:R-:W-:Y:S01]  /*82e60*/  ULDC UR15, c[0x0][0x248] ;  /* 0x00009200000f7ab9 */ /* 0x000fe20000000800 */
[----:B------:R-:W-:Y:S01]  /*82e70*/  ULDC UR12, c[0x0][0x228] ;  /* 0x00008a00000c7ab9 */ /* 0x000fe20000000800 */
[----:B------:R-:W-:Y:S01]  /*82e80*/  ULDC.64 UR34, c[0x0][0x228] ;  /* 0x00008a0000227ab9 */ /* 0x000fe20000000a00 */
        /* <DEDUP_REMOVED lines=21> */
[----:B---3--:R-:W-:Y:S01]  /*82fe0*/  IMAD.SHL.U32 R2, R5, 0x10, RZ ;  /* 0x0000001005027824 */ /* 0x008fe200078e00ff */
[----:B------:R-:W-:Y:S01]  /*82ff0*/  ULDC UR41, c[0x0][0x228] ;  /* 0x00008a0000297ab9 */ /* 0x000fe20000000800 */
[----:B------:R-:W-:Y:S01]  /*83000*/  ULDC UR33, c[0x0][0x228] ;  /* 0x00008a0000217ab9 */ /* 0x000fe20000000800 */
[----:B------:R-:W-:Y:S01]  /*83010*/  STL [R1+0x3264], R67 ;  /* 0x0032644301007387 */ /* 0x000fe20000100800 */
[----:B------:R-:W-:Y:S01]  /*83020*/  ULDC UR32, c[0x0][0x228] ;  /* 0x00008a0000207ab9 */ /* 0x000fe20000000800 */
[----:B------:R-:W-:Y:S01]  /*83030*/  LOP3.LUT R2, R2, 0xf0, RZ, 0xc0, !PT ;  /* 0x000000f002027812 */ /* 0x000fe200078ec0ff */
        /* <DEDUP_REMOVED lines=65> */
[----:B------:R3:W-:Y:S02]  /*83450*/  STL [R1+0x2878], R0 ;  /* 0x0028780001007387 */ /* 0x0007e40000100800 */
[----:B---3--:R-:W-:Y:S01]  /*83460*/  VIADD R0, R0, UR6 ;  /* 0x0000000600007c36 */ /* 0x008fe20008000000 */
[----:B------:R-:W-:-:S04]  /*83470*/  ULDC UR6, c[0x0][0x248] ;  /* 0x0000920000067ab9 */ /* 0x000fc80000000800 */
        /* <DEDUP_REMOVED lines=8> */
[----:B------:R-:W-:-:S03]  /*83500*/  ULDC UR6, c[0x0][0x248] ;  /* 0x0000920000067ab9 */ /* 0x000fc60000000800 */
[----:B------:R-:W-:Y:S01]  /*83510*/  VIADD R252, R0, UR6 ;  /* 0x0000000600fc7c36 */ /* 0x000fe20008000000 */
[----:B------:R-:W-:Y:S01]  /*83520*/  ULDC UR6, c[0x0][0x248] ;  /* 0x0000920000067ab9 */ /* 0x000fe20000000800 */
        /* <DEDUP_REMOVED lines=21> */
[----:B------:R-:W-:Y:S01]  /*83680*/  IADD3 R3, R0, UR6, RZ ;  /* 0x0000000600037c10 */ /* 0x000fe2000fffe0ff */
[----:B------:R-:W-:Y:S01]  /*83690*/  ULDC UR6, c[0x0][0x248] ;  /* 0x0000920000067ab9 */ /* 0x000fe20000000800 */
[----:B------:R2:W-:Y:S03]  /*836a0*/  STL [R1+0x2098], R0 ;  /* 0x0020980001007387 */ /* 0x0005e60000100800 */
[----:B------:R-:W-:Y:S01]  /*836b0*/  VIADD R4, R3, UR6 ;  /* 0x0000000603047c36 */ /* 0x000fe20008000000 */
[----:B------:R3:W-:Y:S01]  /*836c0*/  STL [R1+0x209c], R3 ;  /* 0x00209c0301007387 */ /* 0x0007e20000100800 */
[----:B------:R-:W-:-:S03]  /*836d0*/  ULDC UR6, c[0x0][0x248] ;  /* 0x0000920000067ab9 */ /* 0x000fc60000000800 */
[----:B------:R4:W-:Y:S01]  /*836e0*/  STL [R1+0x20a0], R4 ;  /* 0x0020a00401007387 */ /* 0x0009e20000100800 */
[C---:B--2---:R-:W-:Y:S02]  /*836f0*/  IMAD.SHL.U32 R0, R9.reuse, 0x40, RZ ;  /* 0x0000004009007824 */ /* 0x044fe400078e00ff */
[----:B---3--:R-:W-:-:S03]  /*83700*/  IMAD.SHL.U32 R3, R9, 0x8, RZ ;  /* 0x0000000809037824 */ /* 0x008fc600078e00ff */
[----:B------:R-:W-:Y:S01]  /*83710*/  LOP3.LUT R0, R0, 0x400, RZ, 0xc0, !PT ;  /* 0x0000040000007812 */ /* 0x000fe200078ec0ff */
[----:B----4-:R-:W-:Y:S01]  /*83720*/  VIADD R4, R4, UR6 ;  /* 0x0000000604047c36 */ /* 0x010fe20008000000 */
[----:B------:R-:W-:Y:S01]  /*83730*/  ULDC UR6, c[0x0][0x248] ;  /* 0x0000920000067ab9 */ /* 0x000fe20000000800 */
[----:B------:R-:W-:Y:S02]  /*83740*/  LOP3.LUT R3, R3, 0x300, RZ, 0xc0, !PT ;  /* 0x0000030003037812 */ /* 0x000fe400078ec0ff */
[----:B------:R-:W-:Y:S01]  /*83750*/  IADD3 R0, R0, UR61, R2 ;  /* 0x0000003d00007c10 */ /* 0x000fe2000fffe002 */
[----:B------:R2:W-:Y:S01]  /*83760*/  STL [R1+0x20a4], R4 ;  /* 0x0020a40401007387 */ /* 0x0005e20000100800 */
[----:B------:R-:W-:-:S03]  /*83770*/  VIADD R2, R10, 0x181 ;  /* 0x000001810a027836 */ /* 0x000fc60000000000 */
[----:B------:R-:W-:Y:S02]  /*83780*/  IMAD.IADD R0, R0, 0x1, R3 ;  /* 0x0000000100007824 */ /* 0x000fe400078e0203 */
[----:B------:R-:W-:Y:S01]  /*83790*/  ISETP.GE.AND P1, PT, R2, UR39, PT ;  /* 0x0000002702007c0c */ /* 0x000fe2000bf26270 */
[----:B------:R-:W-:Y:S01]  /*837a0*/  VIADD R2, R10, 0x180 ;  /* 0x000001800a027836 */ /* 0x000fe20000000000 */
[----:B------:R-:W-:Y:S01]  /*837b0*/  BAR.SYNC.DEFER_BLOCKING 0x0 ;  /* 0x0000000000007b1d */ /* 0x000fe20000010000 */
[----:B--2---:R-:W-:-:S03]  /*837c0*/  VIADD R4, R4, UR6 ;  /* 0x0000000604047c36 */ /* 0x004fc60008000000 */
[----:B------:R-:W-:Y:S02]  /*837d0*/  ISETP.GE.AND P0, PT, R2, UR37, PT ;  /* 0x0000002502007c0c */ /* 0x000fe4000bf06270 */
[----:B------:R-:W-:Y:S01]  /*837e0*/  ULDC UR6, c[0x0][0x248] ;  /* 0x0000920000067ab9 */ /* 0x000fe20000000800 */
[----:B------:R-:W-:Y:S01]  /*837f0*/  LOP3.LUT R8, R9, 0x7f, RZ, 0xc0, !PT ;  /* 0x0000007f09087812 */ /* 0x000fe200078ec0ff */
[----:B------:R2:W-:Y:S01]  /*83800*/  STL [R1+0x20a8], R4 ;  /* 0x0020a80401007387 */ /* 0x0005e20000100800 */
[----:B------:R-:W3:Y:S01]  /*83810*/  LDC R9, c[0x0][0x244] ;  /* 0x00009100ff097b82 */ /* 0x000ee20000000800 */
[C---:B------:R-:W-:Y:S01]  /*83820*/  VIADD R78, R10.reuse, 0x17f ;  /* 0x0000017f0a4e7836 */ /* 0x040fe20000000000 */
[----:B------:R-:W-:Y:S01]  /*83830*/  LOP3.LUT R171, R171, 0x7fffffff, RZ, 0xc0, !PT ;  /* 0x7fffffffabab7812 */ /* 0x000fe200078ec0ff */
[C---:B------:R-:W-:Y:S01]  /*83840*/  VIADD R77, R10.reuse, 0x17e ;  /* 0x0000017e0a4d7836 */ /* 0x040fe20000000000 */
[----:B------:R-:W-:Y:S01]  /*83850*/  ULDC UR39, c[0x0][0x228] ;  /* 0x00008a0000277ab9 */ /* 0x000fe20000000800 */
[----:B------:R-:W-:-:S02]  /*83860*/  VIADD R76, R10, 0x17d ;  /* 0x0000017d0a4c7836 */ /* 0x000fc40000000000 */
[C---:B------:R-:W-:Y:S02]  /*83870*/  VIADD R75, R10.reuse, 0x17c ;  /* 0x0000017c0a4b7836 */ /* 0x040fe40000000000 */
[C---:B------:R-:W-:Y:S02]  /*83880*/  VIADD R74, R10.reuse, 0x17b ;  /* 0x0000017b0a4a7836 */ /* 0x040fe40000000000 */
[C---:B------:R-:W-:Y:S01]  /*83890*/  VIADD R73, R10.reuse, 0x17a ;  /* 0x0000017a0a497836 */ /* 0x040fe20000000000 */
[----:B------:R-:W-:Y:S01]  /*838a0*/  IADD3 R72, R10, 0x179, RZ ;  /* 0x000001790a487810 */ /* 0x000fe20007ffe0ff */
[----:B--2---:R-:W-:Y:S01]  /*838b0*/  VIADD R4, R4, UR6 ;  /* 0x0000000604047c36 */ /* 0x004fe20008000000 */
[----:B------:R-:W-:Y:S01]  /*838c0*/  ULDC UR6, c[0x0][0x248] ;  /* 0x0000920000067ab9 */ /* 0x000fe20000000800 */
[----:B------:R-:W-:-:S03]  /*838d0*/  ULDC UR37, c[0x0][0x228] ;  /* 0x00008a0000257ab9 */ /* 0x000fc60000000800 */
[----:B------:R2:W-:Y:S02]  /*838e0*/  STL [R1+0x20ac], R4 ;  /* 0x0020ac0401007387 */ /* 0x0005e40000100800 */
[----:B--2---:R-:W-:Y:S01]  /*838f0*/  VIADD R4, R4, UR6 ;  /* 0x0000000604047c36 */ /* 0x004fe20008000000 */
[----:B------:R-:W-:-:S03]  /*83900*/  ULDC UR6, c[0x0][0x248] ;  /* 0x0000920000067ab9 */ /* 0x000fc60000000800 */
[----:B------:R-:W-:Y:S01]  /*83910*/  VIADD R3, R4, UR6 ;  /* 0x0000000604037c36 */ /* 0x000fe20008000000 */
[----:B------:R2:W-:Y:S01]  /*83920*/  STL [R1+0x20b0], R4 ;  /* 0x0020b00401007387 */ /* 0x0005e20000100800 */
[----:B------:R-:W-:-:S03]  /*83930*/  ULDC UR6, c[0x0][0x248] ;  /* 0x0000920000067ab9 */ /* 0x000fc60000000800 */
[----:B------:R4:W-:Y:S04]  /*83940*/  STL [R1+0x20b4], R3 ;  /* 0x0020b40301007387 */ /* 0x0009e80000100800 */
[----:B--2---:R-:W2:Y:S01]  /*83950*/  LDL.LU R4, [R1+0x1c00] ;  /* 0x001c000001047983 */ /* 0x004ea20000300800 */
[----:B----4-:R-:W-:Y:S01]  /*83960*/  VIADD R3, R3, UR6 ;  /* 0x0000000603037c36 */ /* 0x010fe20008000000 */
[----:B------:R-:W-:-:S04]  /*83970*/  ULDC UR6, c[0x0][0x248] ;  /* 0x0000920000067ab9 */ /* 0x000fc80000000800 */
[----:B------:R-:W-:Y:S04]  /*83980*/  STL [R1+0x20b8], R3 ;  /* 0x0020b80301007387 */ /* 0x000fe80000100800 */
[----:B------:R-:W2:Y:S04]  /*83990*/  LDL.LU R5, [R1+0x1c08] ;  /* 0x001c080001057983 */ /* 0x000ea80000300800 */
[----:B------:R-:W2:Y:S04]  /*839a0*/  LDL.LU R6, [R1+0x1800] ;  /* 0x0018000001067983 */ /* 0x000ea80000300800 */
[----:B------:R-:W2:Y:S01]  /*839b0*/  LDL.LU R7, [R1+0x1808] ;  /* 0x0018080001077983 */ /* 0x000ea20000300800 */
[----:B------:R-:W-:Y:S01]  /*839c0*/  VIADD R2, R3, UR6 ;  /* 0x0000000603027c36 */ /* 0x000fe20008000000 */
[----:B------:R-:W-:-:S04]  /*839d0*/  ULDC UR6, c[0x0][0x248] ;  /* 0x0000920000067ab9 */ /* 0x000fc80000000800 */
[----:B------:R4:W-:Y:S02]  /*839e0*/  STL [R1+0x20bc], R2 ;  /* 0x0020bc0201007387 */ /* 0x0009e40000100800 */
[----:B----4-:R-:W-:Y:S01]  /*839f0*/  IADD3 R2, R2, UR7, RZ ;  /* 0x0000000702027c10 */ /* 0x010fe2000fffe0ff */
[----:B------:R-:W-:-:S04]  /*83a00*/  ULDC UR7, c[0x0][0x248] ;  /* 0x0000920000077ab9 */ /* 0x000fc80000000800 */
[----:B------:R4:W-:Y:S02]  /*83a10*/  STL [R1+0x20c0], R2 ;  /* 0x0020c00201007387 */ /* 0x0009e40000100800 */
[----:B----4-:R-:W-:Y:S01]  /*83a20*/  VIADD R2, R2, UR6 ;  /* 0x0000000602027c36 */ /* 0x010fe20008000000 */
[----:B------:R-:W-:-:S04]  /*83a30*/  ULDC UR6, c[0x0][0x248] ;  /* 0x0000920000067ab9 */ /* 0x000fc80000000800 */
[----:B------:R4:W-:Y:S02]  /*83a40*/  STL [R1+0x20c4], R2 ;  /* 0x0020c40201007387 */ /* 0x0009e40000100800 */
[----:B----4-:R-:W-:Y:S01]  /*83a50*/  VIADD R2, R2, UR6 ;  /* 0x0000000602027c36 */ /* 0x010fe20008000000 */
[----:B------:R-:W-:-:S04]  /*83a60*/  ULDC UR6, c[0x0][0x248] ;  /* 0x0000920000067ab9 */ /* 0x000fc80000000800 */
[----:B------:R4:W-:Y:S02]  /*83a70*/  STL [R1+0x20c8], R2 ;  /* 0x0020c80201007387 */ /* 0x0009e40000100800 */
[----:B----4-:R-:W-:Y:S01]  /*83a80*/  VIADD R2, R2, UR6 ;  /* 0x0000000602027c36 */ /* 0x010fe20008000000 */
[----:B------:R-:W-:Y:S01]  /*83a90*/  LEA R16, R8, UR61, 0x4 ;  /* 0x0000003d08107c11 */ /* 0x000fe2000f8e20ff */
[----:B------:R-:W-:Y:S01]  /*83aa0*/  ULDC UR6, c[0x0][0x248] ;  /* 0x0000920000067ab9 */ /* 0x000fe20000000800 */
[----:B------:R-:W4:Y:S01]  /*83ab0*/  LDC R8, c[0x0][0x244] ;  /* 0x00009100ff087b82 */ /* 0x000f220000000800 */
[----:B--2---:R2:W-:Y:S07]  /*83ac0*/  STSM.16.M88.4 [R0], R4 ;  /* 0x0000000400007844 */ /* 0x0045ee0000000200 */
[----:B------:R-:W-:Y:S06]  /*83ad0*/  BAR.SYNC.DEFER_BLOCKING 0x0 ;  /* 0x0000000000007b1d */ /* 0x000fec0000010000 */
[----:B--2---:R-:W2:Y:S04]  /*83ae0*/  LDL.LU R4, [R1+0x1400] ;  /* 0x0014000001047983 */ /* 0x004ea80000300800 */
[----:B------:R-:W2:Y:S04]  /*83af0*/  LDL.LU R5, [R1+0x1408] ;  /* 0x0014080001057983 */ /* 0x000ea80000300800 */
[----:B------:R1:W-:Y:S04]  /*83b00*/  STL [R1+0x20cc], R2 ;  /* 0x0020cc0201007387 */ /* 0x0003e80000100800 */
[----:B------:R-:W2:Y:S04]  /*83b10*/  LDL.LU R6, [R1+0x1000] ;  /* 0x0010000001067983 */ /* 0x000ea80000300800 */
[----:B------:R-:W2:Y:S04]  /*83b20*/  LDL.LU R7, [R1+0x1008] ;  /* 0x0010080001077983 */ /* 0x000ea80000300800 */
[----:B------:R-:W3:Y:S01]  /*83b30*/  LDS.128 R20, [R16] ;  /* 0x0000000010147984 */ /* 0x000ee20000000c00 */
[----:B------:R-:W-:Y:S01]  /*83b40*/  BAR.SYNC.DEFER_BLOCKING 0x0 ;  /* 0x0000000000007b1d */ /* 0x000fe20000010000 */
[----:B-1----:R-:W-:-:S05]  /*83b50*/  VIADD R2, R2, UR7 ;  /* 0x0000000702027c36 */ /* 0x002fca0008000000 */
[----:B------:R-:W-:Y:S01]  /*83b60*/  ULDC UR7, c[0x0][0x248] ;  /* 0x0000920000077ab9 */ /* 0x000fe20000000800 */
[----:B------:R1:W-:Y:S02]  /*83b70*/  STL [R1+0x20d0], R2 ;  /* 0x0020d00201007387 */ /* 0x0003e40000100800 */
[----:B-1----:R-:W-:Y:S01]  /*83b80*/  VIADD R2, R2, UR8 ;  /* 0x0000000802027c36 */ /* 0x002fe20008000000 */
[----:B------:R-:W-:Y:S01]  /*83b90*/  ULDC UR8, c[0x0][0x248] ;  /* 0x0000920000087ab9 */ /* 0x000fe20000000800 */
[----:B---3--:R-:W-:Y:S04]  /*83ba0*/  STL.64 [R1+0x1e20], R20 ;  /* 0x001e201401007387 */ /* 0x008fe80000100a00 */
[----:B------:R-:W-:Y:S04]  /*83bb0*/  STL.64 [R1+0x1e28], R22 ;  /* 0x001e281601007387 */ /* 0x000fe80000100a00 */
[----:B------:R1:W-:Y:S02]  /*83bc0*/  STL [R1+0x20d4], R2 ;  /* 0x0020d40201007387 */ /* 0x0003e40000100800 */
[----:B-1----:R-:W-:Y:S01]  /*83bd0*/  VIADD R2, R2, UR6 ;  /* 0x0000000602027c36 */ /* 0x002fe20008000000 */
[----:B------:R-:W-:-:S04]  /*83be0*/  ULDC UR6, c[0x0][0x248] ;  /* 0x0000920000067ab9 */ /* 0x000fc80000000800 */
[----:B------:R1:W-:Y:S02]  /*83bf0*/  STL [R1+0x20d8], R2 ;  /* 0x0020d80201007387 */ /* 0x0003e40000100800 */
[----:B-1----:R-:W-:Y:S01]  /*83c00*/  VIADD R2, R2, UR6 ;  /* 0x0000000602027c36 */ /* 0x002fe20008000000 */
[----:B------:R-:W-:Y:S01]  /*83c10*/  ULDC UR6, c[0x0][0x248] ;  /* 0x0000920000067ab9 */ /* 0x000fe20000000800 */
[----:B--2---:R1:W-:Y:S01]  /*83c20*/  STSM.16.M88.4 [R0], R4 ;  /* 0x0000000400007844 */ /* 0x0043e20000000200 */
[----:B------:R-:W-:Y:S06]  /*83c30*/  BAR.SYNC.DEFER_BLOCKING 0x0 ;  /* 0x0000000000007b1d */ /* 0x000fec0000010000 */
[----:B-1----:R-:W2:Y:S04]  /*83c40*/  LDL.LU R4, [R1+0xc00] ;  /* 0x000c000001047983 */ /* 0x002ea80000300800 */
        /* <DEDUP_REMOVED lines=24> */
[----:B------:R-:W2:Y:S04]  /*83dd0*/  LDL.LU R6, [R1] ;  /* 0x0000000001067983 */ /* 0x000ea80000300800 */
        /* <DEDUP_REMOVED lines=14> */
[----:B-1----:R-:W-:Y:S01]  /*83ec0*/  IADD3 R2, R2, UR6, RZ ;  /* 0x0000000602027c10 */ /* 0x002fe2000fffe0ff */
        /* <DEDUP_REMOVED lines=74> */
[----:B------:R-:W-:Y:S01]  /*84370*/  LDS.128 R244, [R16] ;  /* 0x0000000010f47984 */ /* 0x000fe20000000c00 */
[----:B------:R-:W-:Y:S01]  /*84380*/  BAR.SYNC.DEFER_BLOCKING 0x0 ;  /* 0x0000000000007b1d */ /* 0x000fe20000010000 */
[----:B-1----:R-:W-:-:S05]  /*84390*/  VIADD R2, R2, UR7 ;  /* 0x0000000702027c36 */ /* 0x002fca0008000000 */
[----:B------:R-:W-:Y:S01]  /*843a0*/  ULDC UR7, c[0x0][0x248] ;  /* 0x0000920000077ab9 */ /* 0x000fe20000000800 */
[----:B------:R1:W-:Y:S02]  /*843b0*/  STL [R1+0x2130], R2 ;  /* 0x0021300201007387 */ /* 0x0003e40000100800 */
[----:B-1----:R-:W-:Y:S01]  /*843c0*/  VIADD R2, R2, UR8 ;  /* 0x0000000802027c36 */ /* 0x002fe20008000000 */
[----:B------:R-:W-:-:S04]  /*843d0*/  ULDC UR8, c[0x0][0x248] ;  /* 0x0000920000087ab9 */ /* 0x000fc80000000800 */
[----:B------:R1:W-:Y:S02]  /*843e0*/  STL [R1+0x2134], R2 ;  /* 0x0021340201007387 */ /* 0x0003e40000100800 */
[----:B-1----:R-:W-:Y:S01]  /*843f0*/  IADD3 R2, R2, UR6, RZ ;  /* 0x0000000602027c10 */ /* 0x002fe2000fffe0ff */
        /* <DEDUP_REMOVED lines=80> */
[----:B-1----:R-:W-:Y:S01]  /*84900*/  IADD3 R2, R2, UR8, RZ ;  /* 0x0000000802027c10 */ /* 0x002fe2000fffe0ff */
        /* <DEDUP_REMOVED lines=84> */
[----:B-1----:R-:W-:-:S05]  /*84e50*/  IADD3 R2, R2, UR7, RZ ;  /* 0x0000000702027c10 */ /* 0x002fca000fffe0ff */
        /* <DEDUP_REMOVED lines=26> */
[----:B---3--:R-:W-:Y:S04]  /*85000*/  STL.64 [R1], R20 ;  /* 0x0000001401007387 */ /* 0x008fe80000100a00 */
        /* <DEDUP_REMOVED lines=961> */
[----:B-1----:R-:W-:Y:S01]  /*88c20*/  IADD3 R2, R2, UR7, RZ ;  /* 0x0000000702027c10 */ /* 0x002fe2000fffe0ff */
[----:B------:R-:W-:Y:S01]  /*88c30*/  ULDC UR7, c[0x0][0x248] ;  /* 0x0000920000077ab9 */ /* 0x000fe20000000800 */
[----:B------:R-:W-:Y:S06]  /*88c40*/  BAR.SYNC.DEFER_BLOCKING 0x0 ;  /* 0x0000000000007b1d */ /* 0x000fec0000010000 */
        /* <DEDUP_REMOVED lines=22> */
[----:B-1----:R-:W-:Y:S01]  /*88db0*/  VIADD R2, R2, UR7 ;  /* 0x0000000702027c36 */ /* 0x002fe20008000000 */
        /* <DEDUP_REMOVED lines=10> */
[----:B------:R1:W-:Y:S01]  /*88e60*/  STL [R1+0x24a0], R2 ;  /* 0x0024a00201007387 */ /* 0x0003e20000100800 */
[----:B------:R-:W-:Y:S02]  /*88e70*/  IMAD R3, R11, UR6, RZ ;  /* 0x000000060b037c24 */ /* 0x000fe4000f8e02ff */
[----:B-1----:R-:W-:Y:S01]  /*88e80*/  VIADD R2, R2, UR7 ;  /* 0x0000000702027c36 */ /* 0x002fe20008000000 */
[----:B------:R-:W-:-:S04]  /*88e90*/  ULDC UR7, c[0x0][0x248] ;  /* 0x0000920000077ab9 */ /* 0x000fc80000000800 */
[----:B------:R-:W-:Y:S04]  /*88ea0*/  STL [R1+0x24a4], R2 ;  /* 0x0024a40201007387 */ /* 0x000fe80000100800 */
[----:B--2---:R1:W-:Y:S02]  /*88eb0*/  STSM.16.M88.4 [R0], R4 ;  /* 0x0000000400007844 */ /* 0x0043e40000000200 */
[----:B-1----:R-:W-:Y:S01]  /*88ec0*/  VIADD R4, R2, UR7 ;  /* 0x0000000702047c36 */ /* 0x002fe20008000000 */
[----:B------:R-:W-:Y:S02]  /*88ed0*/  ULDC.64 UR6, c[0x0][0x220] ;  /* 0x0000880000067ab9 */ /* 0x000fe40000000a00 */
[----:B------:R-:W-:Y:S01]  /*88ee0*/  LEA R2, P2, R3, UR6, 0x2 ;  /* 0x0000000603027c11 */ /* 0x000fe2000f8410ff */
[----:B------:R-:W-:Y:S01]  /*88ef0*/  ULDC UR6, c[0x0][0x248] ;  /* 0x0000920000067ab9 */ /* 0x000fe20000000800 */
[----:B------:R1:W-:Y:S01]  /*88f00*/  STL [R1+0x24a8], R4 ;  /* 0x0024a80401007387 */ /* 0x0003e20000100800 */
[----:B----4-:R-:W-:-:S02]  /*88f10*/  IMAD R5, R8, 0x80, R3 ;  /* 0x0000008008057824 */ /* 0x010fc400078e0203 */
[----:B-1----:R-:W-:Y:S01]  /*88f20*/  VIADD R4, R4, UR8 ;  /* 0x0000000804047c36 */ /* 0x002fe20008000000 */
[----:B------:R-:W-:-:S03]  /*88f30*/  ULDC UR8, c[0x0][0x248] ;  /* 0x0000920000087ab9 */ /* 0x000fc60000000800 */
[----:B------:R-:W-:Y:S01]  /*88f40*/  VIADD R6, R4, UR6 ;  /* 0x0000000604067c36 */ /* 0x000fe20008000000 */
[----:B------:R1:W-:Y:S01]  /*88f50*/  STL [R1+0x24ac], R4 ;  /* 0x0024ac0401007387 */ /* 0x0003e20000100800 */
[----:B------:R-:W-:Y:S01]  /*88f60*/  LEA.HI.X.SX32 R3, R3, UR7, 0x2, P2 ;  /* 0x0000000703037c11 */ /* 0x000fe200090f16ff */
[----:B------:R-:W-:Y:S02]  /*88f70*/  ULDC.64 UR6, c[0x0][0x220] ;  /* 0x0000880000067ab9 */ /* 0x000fe40000000a00 */
[----:B------:R2:W-:Y:S01]  /*88f80*/  STL [R1+0x24b0], R6 ;  /* 0x0024b00601007387 */ /* 0x0005e20000100800 */
[----:B-1----:R-:W-:Y:S01]  /*88f90*/  LEA R4, P2, R5, UR6, 0x2 ;  /* 0x0000000605047c11 */ /* 0x002fe2000f8410ff */
[----:B------:R-:W-:Y:S01]  /*88fa0*/  ULDC UR6, c[0x0][0x248] ;  /* 0x0000920000067ab9 */ /* 0x000fe20000000800 */
[----:B--2---:R-:W-:Y:S01]  /*88fb0*/  VIADD R6, R6, UR8 ;  /* 0x0000000806067c36 */ /* 0x004fe20008000000 */
[----:B------:R-:W-:-:S04]  /*88fc0*/  ULDC UR8, c[0x0][0x248] ;  /* 0x0000920000087ab9 */ /* 0x000fc80000000800 */
[----:B------:R1:W-:Y:S01]  /*88fd0*/  STL [R1+0x24b4], R6 ;  /* 0x0024b40601007387 */ /* 0x0003e20000100800 */
[----:B------:R-:W-:Y:S01]  /*88fe0*/  IMAD R7, R15, 0x80, R5 ;  /* 0x000000800f077824 */ /* 0x000fe200078e0205 */
[----:B------:R-:W-:Y:S02]  /*88ff0*/  LEA.HI.X.SX32 R5, R5, UR7, 0x2, P2 ;  /* 0x0000000705057c11 */ /* 0x000fe400090f16ff */
[----:B-1----:R-:W-:Y:S01]  /*89000*/  IADD3 R6, R6, UR6, RZ ;  /* 0x0000000606067c10 */ /* 0x002fe2000fffe0ff */
[----:B------:R-:W-:-:S04]  /*89010*/  ULDC.64 UR6, c[0x0][0x220] ;  /* 0x0000880000067ab9 */ /* 0x000fc80000000a00 */
[----:B------:R-:W-:Y:S01]  /*89020*/  VIADD R8, R6, UR8 ;  /* 0x0000000806087c36 */ /* 0x000fe20008000000 */
[----:B------:R1:W-:Y:S01]  /*89030*/  STL [R1+0x24b8], R6 ;  /* 0x0024b80601007387 */ /* 0x0003e20000100800 */
[----:B------:R-:W-:Y:S01]  /*89040*/  IMAD R9, R9, 0x80, R7 ;  /* 0x0000008009097824 */ /* 0x000fe200078e0207 */
[----:B------:R-:W-:Y:S01]  /*89050*/  ULDC.64 UR8, c[0x0][0x220] ;  /* 0x0000880000087ab9 */ /* 0x000fe20000000a00 */
[----:B------:R-:W-:Y:S01]  /*89060*/  VIADD R15, R8, UR10 ;  /* 0x0000000a080f7c36 */ /* 0x000fe20008000000 */
[----:B------:R-:W-:Y:S01]  /*89070*/  STL [R1+0x24bc], R8 ;  /* 0x0024bc0801007387 */ /* 0x000fe20000100800 */
[----:B------:R-:W-:Y:S01]  /*89080*/  ULDC UR10, c[0x0][0x228] ;  /* 0x00008a00000a7ab9 */ /* 0x000fe20000000800 */
[----:B-1----:R-:W-:Y:S01]  /*89090*/  LEA R6, P2, R7, UR6, 0x2 ;  /* 0x0000000607067c11 */ /* 0x002fe2000f8410ff */
[----:B------:R-:W-:Y:S02]  /*890a0*/  ULDC UR6, c[0x0][0x248] ;  /* 0x0000920000067ab9 */ /* 0x000fe40000000800 */
[----:B------:R-:W-:Y:S01]  /*890b0*/  VIADD R18, R15, UR6 ;  /* 0x000000060f127c36 */ /* 0x000fe20008000000 */
[----:B------:R1:W-:Y:S01]  /*890c0*/  STL [R1+0x24c0], R15 ;  /* 0x0024c00f01007387 */ /* 0x0003e20000100800 */
[----:B------:R-:W-:-:S03]  /*890d0*/  ULDC UR6, c[0x0][0x248] ;  /* 0x0000920000067ab9 */ /* 0x000fc60000000800 */
[----:B------:R2:W-:Y:S01]  /*890e0*/  STL [R1+0x24c4], R18 ;  /* 0x0024c41201007387 */ /* 0x0005e20000100800 */
[----:B-1----:R-:W-:Y:S01]  /*890f0*/  LOP3.LUT R15, R17, 0x7f, RZ, 0xc0, !PT ;  /* 0x0000007f110f7812 */ /* 0x002fe200078ec0ff */
[----:B--2---:R-:W-:Y:S01]  /*89100*/  VIADD R18, R18, UR6 ;  /* 0x0000000612127c36 */ /* 0x004fe20008000000 */
[----:B------:R-:W-:-:S03]  /*89110*/  ULDC UR6, c[0x0][0x248] ;  /* 0x0000920000067ab9 */ /* 0x000fc60000000800 */
[----:B------:R-:W-:Y:S01]  /*89120*/  VIADD R17, R18, UR6 ;  /* 0x0000000612117c36 */ /* 0x000fe20008000000 */
[----:B------:R-:W-:Y:S01]  /*89130*/  STL [R1+0x24c8], R18 ;  /* 0x0024c81201007387 */ /* 0x000fe20000100800 */
[----:B------:R-:W-:-:S03]  /*89140*/  ULDC UR6, c[0x0][0x248] ;  /* 0x0000920000067ab9 */ /* 0x000fc60000000800 */
        /* <DEDUP_REMOVED lines=192> */
[----:B------:R1:W-:Y:S01]  /*89d50*/  STL [R1+0x25d0], R17 ;  /* 0x0025d01101007387 */ /* 0x0003e20000100800 */
[----:B------:R-:W-:Y:S01]  /*89d60*/  LEA.HI.X.SX32 R7, R7, UR7, 0x2, P2 ;  /* 0x0000000707077c11 */ /* 0x000fe200090f16ff */
[----:B------:R-:W-:Y:S01]  /*89d70*/  ULDC UR7, c[0x0][0x248] ;  /* 0x0000920000077ab9 */ /* 0x000fe20000000800 */
[----:B-1----:R-:W-:Y:S01]  /*89d80*/  VIADD R17, R17, UR6 ;  /* 0x0000000611117c36 */ /* 0x002fe20008000000 */
[----:B------:R-:W-:-:S03]  /*89d90*/  ULDC UR6, c[0x0][0x248] ;  /* 0x0000920000067ab9 */ /* 0x000fc60000000800 */
[----:B------:R-:W-:Y:S01]  /*89da0*/  VIADD R24, R17, UR6 ;  /* 0x0000000611187c36 */ /* 0x000fe20008000000 */
[----:B------:R-:W-:Y:S01]  /*89db0*/  STL [R1+0x25d4], R17 ;  /* 0x0025d41101007387 */ /* 0x000fe20000100800 */
[C---:B------:R-:W-:Y:S01]  /*89dc0*/  LEA R8, P3, R9.reuse, UR8, 0x2 ;  /* 0x0000000809087c11 */ /* 0x040fe2000f8610ff */
[----:B------:R-:W-:Y:S01]  /*89dd0*/  ULDC UR8, c[0x0][0x248] ;  /* 0x0000920000087ab9 */ /* 0x000fe20000000800 */
[----:B------:R-:W-:Y:S01]  /*89de0*/  ULDC UR6, c[0x0][0x228] ;  /* 0x00008a0000067ab9 */ /* 0x000fe20000000800 */
[----:B------:R1:W-:Y:S02]  /*89df0*/  STL [R1+0x25d8], R24 ;  /* 0x0025d81801007387 */ /* 0x0003e40000100800 */
[----:B-1----:R-:W-:Y:S01]  /*89e00*/  VIADD R24, R24, UR7 ;  /* 0x0000000718187c36 */ /* 0x002fe20008000000 */
[----:B------:R-:W-:Y:S01]  /*89e10*/  LEA.HI.X.SX32 R9, R9, UR9, 0x2, P3 ;  /* 0x0000000909097c11 */ /* 0x000fe200098f16ff */
        /* <DEDUP_REMOVED lines=72> */
[----:B------:R-:W-:Y:S02]  /*8a2a0*/  ULDC.64 UR8, c[0x0][0x228] ;  /* 0x00008a0000087ab9 */ /* 0x000fe40000000a00 */
[----:B------:R-:W-:Y:S01]  /*8a2b0*/  ISETP.LT.AND P2, PT, R14, UR8, !P1 ;  /* 0x000000080e007c0c */ /* 0x000fe2000cf41270 */
[----:B------:R-:W-:Y:S01]  /*8a2c0*/  ULDC UR8, c[0x0][0x248] ;  /* 0x0000920000087ab9 */ /* 0x000fe20000000800 */
[----:B------:R-:W-:-:S11]  /*8a2d0*/  ISETP.LT.AND P3, PT, R13, UR6, !P1 ;  /* 0x000000060d007c0c */ /* 0x000fd6000cf61270 */
[----:B------:R-:W-:Y:S02]  /*8a2e0*/  @P2 LOP3.LUT R154, R154, 0x20000, RZ, 0xfc, !PT ;  /* 0x000200009a9a2812 */ /* 0x000fe400078efcff */
[----:B------:R-:W-:Y:S01]  /*8a2f0*/  ISETP.LT.AND P2, PT, R12, UR7, !P1 ;  /* 0x000000070c007c0c */ /* 0x000fe2000cf41270 */
[----:B------:R-:W-:Y:S01]  /*8a300*/  ULDC.64 UR6, c[0x0][0x228] ;  /* 0x00008a0000067ab9 */ /* 0x000fe20000000a00 */
[----:B------:R-:W-:-:S04]  /*8a310*/  LOP3.LUT R154, R154, 0xfffeffff, RZ, 0xc0, !PT ;  /* 0xfffeffff9a9a7812 */ /* 0x000fc800078ec0ff */
[----:B------:R-:W-:Y:S02]  /*8a320*/  @P3 LOP3.LUT R154, R154, 0x10000, RZ, 0xfc, !PT ;  /* 0x000100009a9a3812 */ /* 0x000fe400078efcff */
[----:B------:R-:W-:Y:S01]  /*8a330*/  ISETP.LT.AND P1, PT, R11, UR6, !P1 ;  /* 0x000000060b007c0c */ /* 0x000fe2000cf21270 */
[----:B------:R1:W-:Y:S01]  /*8a340*/  STL [R1+0x263c], R24 ;  /* 0x00263c1801007387 */ /* 0x0003e20000100800 */
[----:B------:R-:W-:Y:S01]  /*8a350*/  LOP3.LUT R154, R154, 0xffff7fff, RZ, 0xc0, !PT ;  /* 0xffff7fff9a9a7812 */ /* 0x000fe200078ec0ff */
[----:B------:R-:W-:-:S03]  /*8a360*/  ULDC UR6, c[0x0][0x248] ;  /* 0x0000920000067ab9 */ /* 0x000fc60000000800 */
[----:B------:R-:W-:-:S04]  /*8a370*/  @P2 LOP3.LUT R154, R154, 0x8000, RZ, 0xfc, !PT ;  /* 0x000080009a9a2812 */ /* 0x000fc800078efcff */
[----:B------:R-:W-:-:S04]  /*8a380*/  LOP3.LUT R154, R154, 0xffffbfff, RZ, 0xc0, !PT ;  /* 0xffffbfff9a9a7812 */ /* 0x000fc800078ec0ff */
[----:B------:R-:W-:Y:S02]  /*8a390*/  @P1 LOP3.LUT R154, R154, 0x4000, RZ, 0xfc, !PT ;  /* 0x000040009a9a1812 */ /* 0x000fe400078efcff */
[----:B------:R-:W-:Y:S02]  /*8a3a0*/  ISETP.LT.AND P1, PT, R14, UR14, !P0 ;  /* 0x0000000e0e007c0c */ /* 0x000fe4000c721270 */
[----:B------:R-:W-:-:S11]  /*8a3b0*/  LOP3.LUT R154, R154, 0xffffdfff, RZ, 0xc0, !PT ;  /* 0xffffdfff9a9a7812 */ /* 0x000fd600078ec0ff */
[----:B------:R-:W-:Y:S02]  /*8a3c0*/  @P1 LOP3.LUT R154, R154, 0x2000, RZ, 0xfc, !PT ;  /* 0x000020009a9a1812 */ /* 0x000fe400078efcff */
[----:B------:R-:W-:Y:S02]  /*8a3d0*/  ISETP.LT.AND P1, PT, R13, UR13, !P0 ;  /* 0x0000000d0d007c0c */ /* 0x000fe4000c721270 */
[----:B------:R-:W-:Y:S01]  /*8a3e0*/  LOP3.LUT R154, R154, 0xffffefff, RZ, 0xc0, !PT ;  /* 0xffffefff9a9a7812 */ /* 0x000fe200078ec0ff */
[----:B-1----:R-:W-:Y:S01]  /*8a3f0*/  VIADD R24, R24, UR15 ;  /* 0x0000000f18187c36 */ /* 0x002fe20008000000 */
[----:B------:R-:W-:-:S04]  /*8a400*/  ULDC UR15, c[0x0][0x248] ;  /* 0x00009200000f7ab9 */ /* 0x000fc80000000800 */
[----:B------:R1:W-:Y:S05]  /*8a410*/  STL [R1+0x2640], R24 ;  /* 0x0026401801007387 */ /* 0x0003ea0000100800 */
[----:B------:R-:W-:Y:S02]  /*8a420*/  @P1 LOP3.LUT R154, R154, 0x1000, RZ, 0xfc, !PT ;  /* 0x000010009a9a1812 */ /* 0x000fe400078efcff */
[----:B------:R-:W-:Y:S01]  /*8a430*/  ISETP.LT.AND P1, PT, R12, UR12, !P0 ;  /* 0x0000000c0c007c0c */ /* 0x000fe2000c721270 */
[----:B------:R-:W-:Y:S01]  /*8a440*/  ULDC.64 UR12, c[0x0][0x228] ;  /* 0x00008a00000c7ab9 */ /* 0x000fe20000000a00 */
[----:B-1----:R-:W-:Y:S01]  /*8a450*/  VIADD R24, R24, UR15 ;  /* 0x0000000f18187c36 */ /* 0x002fe20008000000 */
[----:B------:R-:W-:Y:S01]  /*8a460*/  ULDC.64 UR14, c[0x0][0x228] ;  /* 0x00008a00000e7ab9 */ /* 0x000fe20000000a00 */
[----:B------:R-:W-:-:S02]  /*8a470*/  LOP3.LUT R154, R154, 0xfffff7ff, RZ, 0xc0, !PT ;  /* 0xfffff7ff9a9a7812 */ /* 0x000fc400078ec0ff */
[----:B------:R-:W-:-:S07]  /*8a480*/  ISETP.LT.AND P0, PT, R11, UR14, !P0 ;  /* 0x0000000e0b007c0c */ /* 0x000fce000c701270 */
[----:B------:R-:W-:-:S04]  /*8a490*/  @P1 LOP3.LUT R154, R154, 0x800, RZ, 0xfc, !PT ;  /* 0x000008009a9a1812 */ /* 0x000fc800078efcff */
[----:B------:R-:W-:-:S04]  /*8a4a0*/  LOP3.LUT R154, R154, 0xfffffbff, RZ, 0xc0, !PT ;  /* 0xfffffbff9a9a7812 */ /* 0x000fc800078ec0ff */
[----:B------:R-:W-:Y:S02]  /*8a4b0*/  @P0 LOP3.LUT R154, R154, 0x400, RZ, 0xfc, !PT ;  /* 0x000004009a9a0812 */ /* 0x000fe400078efcff */
[----:B------:R-:W-:Y:S01]  /*8a4c0*/  ISETP.GE.AND P0, PT, R78, UR35, PT ;  /* 0x000000234e007c0c */ /* 0x000fe2000bf06270 */
[----:B------:R1:W-:Y:S01]  /*8a4d0*/  STL [R1+0x2644], R24 ;  /* 0x0026441801007387 */ /* 0x0003e20000100800 */
[----:B------:R-:W-:Y:S01]  /*8a4e0*/  LOP3.LUT R154, R154, 0xfffffdff, RZ, 0xc0, !PT ;  /* 0xfffffdff9a9a7812 */ /* 0x000fe200078ec0ff */
[----:B------:R-:W-:Y:S01]  /*8a4f0*/  VIADD R71, R10, 0x178 ;  /* 0x000001780a477836 */ /* 0x000fe20000000000 */
[----:B------:R-:W-:Y:S01]  /*8a500*/  ISETP.LT.AND P3, PT, R14, UR60, !P0 ;  /* 0x0000003c0e007c0c */ /* 0x000fe2000c761270 */
[C---:B------:R-:W-:Y:S01]  /*8a510*/  VIADD R70, R10.reuse, 0x177 ;  /* 0x000001770a467836 */ /* 0x040fe20000000000 */
[----:B------:R-:W-:Y:S01]  /*8a520*/  ISETP.LT.AND P2, PT, R13, UR10, !P0 ;  /* 0x0000000a0d007c0c */ /* 0x000fe2000c741270 */
[----:B------:R-:W-:Y:S01]  /*8a530*/  VIADD R69, R10, 0x176 ;  /* 0x000001760a457836 */ /* 0x000fe20000000000 */
[----:B------:R-:W-:Y:S01]  /*8a540*/  ISETP.LT.AND P1, PT, R12, UR11, !P0 ;  /* 0x0000000b0c007c0c */ /* 0x000fe2000c721270 */
[----:B------:R-:W-:Y:S01]  /*8a550*/  ULDC.64 UR10, c[0x0][0x228] ;  /* 0x00008a00000a7ab9 */ /* 0x000fe20000000a00 */
[----:B------:R-:W-:Y:S01]  /*8a560*/  VIADD R68, R10, 0x175 ;  /* 0x000001750a447836 */ /* 0x000fe20000000000 */
[----:B------:R-:W-:Y:S01]  /*8a570*/  LOP3.LUT R170, R170, 0x7fffffff, RZ, 0xc0, !PT ;  /* 0x7fffffffaaaa7812 */ /* 0x000fe200078ec0ff */
[----:B-1----:R-:W-:-:S02]  /*8a580*/  VIADD R24, R24, UR8 ;  /* 0x0000000818187c36 */ /* 0x002fc40008000000 */
[C---:B------:R-:W-:Y:S02]  /*8a590*/  VIADD R67, R10.reuse, 0x174 ;  /* 0x000001740a437836 */ /* 0x040fe40000000000 */
[----:B------:R-:W-:Y:S01]  /*8a5a0*/  VIADD R66, R10, 0x173 ;  /* 0x000001730a427836 */ /* 0x000fe20000000000 */
[----:B------:R-:W-:Y:S01]  /*8a5b0*/  @P3 LOP3.LUT R154, R154, 0x200, RZ, 0xfc, !PT ;  /* 0x000002009a9a3812 */ /* 0x000fe200078efcff */
[----:B------:R-:W-:Y:S01]  /*8a5c0*/  ULDC UR8, c[0x0][0x248] ;  /* 0x0000920000087ab9 */ /* 0x000fe20000000800 */
[C---:B------:R-:W-:Y:S02]  /*8a5d0*/  VIADD R65, R10.reuse, 0x172 ;  /* 0x000001720a417836 */ /* 0x040fe40000000000 */
[----:B------:R-:W-:Y:S01]  /*8a5e0*/  VIADD R64, R10, 0x171 ;  /* 0x000001710a407836 */ /* 0x000fe20000000000 */
[----:B------:R-:W-:Y:S01]  /*8a5f0*/  LOP3.LUT R154, R154, 0xfffffeff, RZ, 0xc0, !PT ;  /* 0xfffffeff9a9a7812 */ /* 0x000fe200078ec0ff */
[C---:B------:R-:W-:Y:S01]  /*8a600*/  VIADD R63, R10.reuse, 0x170 ;  /* 0x000001700a3f7836 */ /* 0x040fe20000000000 */
[----:B------:R-:W-:Y:S01]  /*8a610*/  IADD3 R62, R10, 0x16f, RZ ;  /* 0x0000016f0a3e7810 */ /* 0x000fe20007ffe0ff */
[----:B------:R-:W-:Y:S01]  /*8a620*/  ULDC UR60, c[0x0][0x228] ;  /* 0x00008a00003c7ab9 */ /* 0x000fe20000000800 */
[----:B------:R-:W-:Y:S01]  /*8a630*/  @P2 LOP3.LUT R154, R154, 0x100, RZ, 0xfc, !PT ;  /* 0x000001009a9a2812 */ /* 0x000fe200078efcff */
[C---:B------:R-:W-:Y:S01]  /*8a640*/  VIADD R61, R10.reuse, 0x16e ;  /* 0x0000016e0a3d7836 */ /* 0x040fe20000000000 */
[----:B------:R-:W-:Y:S01]  /*8a650*/  ISETP.LT.AND P0, PT, R11, UR12, !P0 ;  /* 0x0000000c0b007c0c */ /* 0x000fe2000c701270 */
[----:B------:R-:W-:Y:S01]  /*8a660*/  VIADD R60, R10, 0x16d ;  /* 0x0000016d0a3c7836 */ /* 0x000fe20000000000 */
[----:B------:R-:W-:-:S02]  /*8a670*/  LOP3.LUT R154, R154, 0xffffff7f, RZ, 0xc0, !PT ;  /* 0xffffff7f9a9a7812 */ /* 0x000fc400078ec0ff */
[----:B------:R-:W-:Y:S01]  /*8a680*/  LOP3.LUT R169, R169, 0x7fffffff, RZ, 0xc0, !PT ;  /* 0x7fffffffa9a97812 */ /* 0x000fe200078ec0ff */
[----:B------:R-:W-:Y:S01]  /*8a690*/  VIADD R59, R10, 0x16c ;  /* 0x0000016c0a3b7836 */ /* 0x000fe20000000000 */
[----:B------:R-:W-:Y:S01]  /*8a6a0*/  @P1 LOP3.LUT R154, R154, 0x80, RZ, 0xfc, !PT ;  /* 0x000000809a9a1812 */ /* 0x000fe200078efcff */
[----:B------:R-:W-:Y:S01]  /*8a6b0*/  VIADD R58, R10, 0x16b ;  /* 0x0000016b0a3a7836 */ /* 0x000fe20000000000 */
[----:B------:R-:W-:Y:S02]  /*8a6c0*/  ULDC UR35, c[0x0][0x228] ;  /* 0x00008a0000237ab9 */ /* 0x000fe40000000800 */
[----:B------:R-:W-:-:S04]  /*8a6d0*/  LOP3.LUT R154, R154, 0xffffffbf, RZ, 0xc0, !PT ;  /* 0xffffffbf9a9a7812 */ /* 0x000fc800078ec0ff */
[----:B------:R-:W-:Y:S02]  /*8a6e0*/  @P0 LOP3.LUT R154, R154, 0x40, RZ, 0xfc, !PT ;  /* 0x000000409a9a0812 */ /* 0x000fe400078efcff */
[----:B------:R-:W-:-:S04]  /*8a6f0*/  ISETP.GE.AND P0, PT, R77, UR9, PT ;  /* 0x000000094d007c0c */ /* 0x000fc8000bf06270 */
[----:B------:R-:W-:Y:S01]  /*8a700*/  ISETP.LT.AND P3, PT, R14, UR47, !P0 ;  /* 0x0000002f0e007c0c */ /* 0x000fe2000c761270 */
[----:B------:R1:W-:Y:S01]  /*8a710*/  STL [R1+0x2648], R24 ;  /* 0x0026481801007387 */ /* 0x0003e20000100800 */
[----:B------:R-:W-:Y:S01]  /*8a720*/  ISETP.LT.AND P2, PT, R13, UR53, !P0 ;  /* 0x000000350d007c0c */ /* 0x000fe2000c741270 */
[----:B------:R-:W-:Y:S01]  /*8a730*/  ULDC UR53, c[0x0][0x228] ;  /* 0x00008a0000357ab9 */ /* 0x000fe20000000800 */
[----:B------:R-:W-:Y:S01]  /*8a740*/  LOP3.LUT R154, R154, 0xffffffdf, RZ, 0xc0, !PT ;  /* 0xffffffdf9a9a7812 */ /* 0x000fe200078ec0ff */
[----:B------:R-:W-:Y:S01]  /*8a750*/  ULDC UR47, c[0x0][0x228] ;  /* 0x00008a00002f7ab9 */ /* 0x000fe20000000800 */
[----:B------:R-:W-:Y:S01]  /*8a760*/  ISETP.LT.AND P1, PT, R12, UR59, !P0 ;  /* 0x0000003b0c007c0c */ /* 0x000fe2000c721270 */
[----:B------:R-:W-:-:S06]  /*8a770*/  ULDC UR59, c[0x0][0x228] ;  /* 0x00008a00003b7ab9 */ /* 0x000fcc0000000800 */
[----:B------:R-:W-:-:S04]  /*8a780*/  @P3 LOP3.LUT R154, R154, 0x20, RZ, 0xfc, !PT ;  /* 0x000000209a9a3812 */ /* 0x000fc800078efcff */
[----:B------:R-:W-:-:S04]  /*8a790*/  LOP3.LUT R154, R154, 0xffffffef, RZ, 0xc0, !PT ;  /* 0xffffffef9a9a7812 */ /* 0x000fc800078ec0ff */
[----:B------:R-:W-:Y:S02]  /*8a7a0*/  @P2 LOP3.LUT R154, R154, 0x10, RZ, 0xfc, !PT ;  /* 0x000000109a9a2812 */ /* 0x000fe400078efcff */
[----:B------:R-:W-:Y:S02]  /*8a7b0*/  ISETP.LT.AND P0, PT, R11, UR10, !P0 ;  /* 0x0000000a0b007c0c */ /* 0x000fe4000c701270 */
[----:B------:R-:W-:-:S04]  /*8a7c0*/  LOP3.LUT R154, R154, 0xfffffff7, RZ, 0xc0, !PT ;  /* 0xfffffff79a9a7812 */ /* 0x000fc800078ec0ff */
[----:B------:R-:W-:-:S04]  /*8a7d0*/  @P1 LOP3.LUT R154, R154, 0x8, RZ, 0xfc, !PT ;  /* 0x000000089a9a1812 */ /* 0x000fc800078efcff */
[----:B------:R-:W-:-:S04]  /*8a7e0*/  LOP3.LUT R154, R154, 0xfffffffb, RZ, 0xc0, !PT ;  /* 0xfffffffb9a9a7812 */ /* 0x000fc800078ec0ff */
[----:B------:R-:W-:Y:S02]  /*8a7f0*/  @P0 LOP3.LUT R154, R154, 0x4, RZ, 0xfc, !PT ;  /* 0x000000049a9a0812 */ /* 0x000fe400078efcff */
[----:B------:R-:W-:-:S04]  /*8a800*/  ISETP.GE.AND P0, PT, R76, UR7, PT ;  /* 0x000000074c007c0c */ /* 0x000fc8000bf06270 */
[----:B------:R-:W-:Y:S01]  /*8a810*/  ISETP.LT.AND P1, PT, R12, UR58, !P0 ;  /* 0x0000003a0c007c0c */ /* 0x000fe2000c721270 */
[----:B-1----:R-:W-:Y:S01]  /*8a820*/  VIADD R24, R24, UR8 ;  /* 0x0000000818187c36 */ /* 0x002fe20008000000 */
[----:B------:R-:W-:Y:S01]  /*8a830*/  ULDC.64 UR8, c[0x0][0x228] ;  /* 0x00008a0000087ab9 */ /* 0x000fe20000000a00 */
[----:B------:R-:W-:Y:S01]  /*8a840*/  ISETP.LT.AND P3, PT, R14, UR56, !P0 ;  /* 0x000000380e007c0c */ /* 0x000fe2000c761270 */
[----:B------:R-:W-:Y:S01]  /*8a850*/  ULDC UR58, c[0x0][0x228] ;  /* 0x00008a00003a7ab9 */ /* 0x000fe20000000800 */
[----:B------:R-:W-:Y:S01]  /*8a860*/  ISETP.LT.AND P2, PT, R13, UR57, !P0 ;  /* 0x000000390d007c0c */ /* 0x000fe2000c741270 */
[----:B------:R1:W-:Y:S01]  /*8a870*/  STL [R1+0x264c], R24 ;  /* 0x00264c1801007387 */ /* 0x0003e20000100800 */
[----:B------:R-:W-:Y:S01]  /*8a880*/  ISETP.LT.AND P0, PT, R11, UR8, !P0 ;  /* 0x000000080b007c0c */ /* 0x000fe2000c701270 */
[----:B------:R-:W-:Y:S01]  /*8a890*/  ULDC UR57, c[0x0][0x228] ;  /* 0x00008a0000397ab9 */ /* 0x000fe20000000800 */
[----:B------:R-:W-:Y:S01]  /*8a8a0*/  LOP3.LUT R154, R154, 0xfffffffd, RZ, 0xc0, !PT ;  /* 0xfffffffd9a9a7812 */ /* 0x000fe200078ec0ff */
[----:B------:R-:W-:-:S03]  /*8a8b0*/  ULDC UR56, c[0x0][0x228] ;  /* 0x00008a0000387ab9 */ /* 0x000fc60000000800 */
[----:B------:R-:W-:Y:S01]  /*8a8c0*/  @P1 LOP3.LUT R171, R171, 0x80000000, RZ, 0xfc, !PT ;  /* 0x80000000abab1812 */ /* 0x000fe200078efcff */
[----:B-1----:R-:W-:-:S03]  /*8a8d0*/  VIADD R24, R24, UR6 ;  /* 0x0000000618187c36 */ /* 0x002fc60008000000 */
[----:B------:R-:W-:Y:S01]  /*8a8e0*/  LOP3.LUT R171, R171, 0xbfffffff, RZ, 0xc0, !PT ;  /* 0xbfffffffabab7812 */ /* 0x000fe200078ec0ff */
[----:B------:R-:W-:-:S03]  /*8a8f0*/  ULDC UR6, c[0x0][0x248] ;  /* 0x0000920000067ab9 */ /* 0x000fc60000000800 */
[----:B------:R-:W-:Y:S01]  /*8a900*/  @P0 LOP3.LUT R171, R171, 0x40000000, RZ, 0xfc, !PT ;  /* 0x40000000abab0812 */ /* 0x000fe200078efcff */
[----:B------:R1:W-:Y:S01]  /*8a910*/  STL [R1+0x2650], R24 ;  /* 0x0026501801007387 */ /* 0x0003e20000100800 */
[----:B------:R-:W-:Y:S01]  /*8a920*/  ISETP.GE.AND P0, PT, R75, UR15, PT ;  /* 0x0000000f4b007c0c */ /* 0x000fe2000bf06270 */
[----:B------:R-:W-:Y:S01]  /*8a930*/  ULDC.64 UR14, c[0x0][0x228] ;  /* 0x00008a00000e7ab9 */ /* 0x000fe20000000a00 */
[----:B------:R-:W-:Y:S02]  /*8a940*/  @P3 LOP3.LUT R154, R154, 0x2, RZ, 0xfc, !PT ;  /* 0x000000029a9a3812 */ /* 0x000fe400078efcff */
[----:B------:R-:W-:Y:S01]  /*8a950*/  ISETP.LT.AND P3, PT, R14, UR55, !P0 ;  /* 0x000000370e007c0c */ /* 0x000fe2000c761270 */
[----:B------:R-:W-:Y:S02]  /*8a960*/  VIADD R57, R10, 0x16a ;  /* 0x0000016a0a397836 */ /* 0x000fe40000000000 */
[----:B-1----:R-:W-:Y:S01]  /*8a970*/  VIADD R24, R24, UR6 ;  /* 0x0000000618187c36 */ /* 0x002fe20008000000 */
[----:B------:R-:W-:Y:S01]  /*8a980*/  ULDC UR6, c[0x0][0x248] ;  /* 0x0000920000067ab9 */ /* 0x000fe20000000800 */
[----:B------:R-:W-:Y:S01]  /*8a990*/  LOP3.LUT R154, R154, 0xfffffffe, RZ, 0xc0, !PT ;  /* 0xfffffffe9a9a7812 */ /* 0x000fe200078ec0ff */
[----:B------:R-:W-:Y:S01]  /*8a9a0*/  VIADD R56, R10, 0x169 ;  /* 0x000001690a387836 */ /* 0x000fe20000000000 */
[----:B------:R-:W-:Y:S01]  /*8a9b0*/  LOP3.LUT R171, R171, 0xdfffffff, RZ, 0xc0, !PT ;  /* 0xdfffffffabab7812 */ /* 0x000fe200078ec0ff */
[----:B------:R1:W-:Y:S01]  /*8a9c0*/  STL [R1+0x2654], R24 ;  /* 0x0026541801007387 */ /* 0x0003e20000100800 */
[----:B------:R-:W-:Y:S01]  /*8a9d0*/  @P2 LOP3.LUT R154, R154, 0x1, RZ, 0xfc, !PT ;  /* 0x000000019a9a2812 */ /* 0x000fe200078efcff */
[----:B------:R-:W-:Y:S01]  /*8a9e0*/  VIADD R55, R10, 0x168 ;  /* 0x000001680a377836 */ /* 0x000fe20000000000 */
[----:B------:R-:W-:Y:S01]  /*8a9f0*/  ISETP.LT.AND P2, PT, R13, UR54, !P0 ;  /* 0x000000360d007c0c */ /* 0x000fe2000c741270 */
[----:B------:R-:W-:Y:S01]  /*8aa00*/  ULDC UR54, c[0x0][0x228] ;  /* 0x00008a0000367ab9 */ /* 0x000fe20000000800 */
[----:B------:R-:W-:Y:S01]  /*8aa10*/  ISETP.LT.AND P1, PT, R12, UR52, !P0 ;  /* 0x000000340c007c0c */ /* 0x000fe2000c721270 */
[----:B------:R-:W-:Y:S01]  /*8aa20*/  ULDC UR52, c[0x0][0x228] ;  /* 0x00008a0000347ab9 */ /* 0x000fe20000000800 */
[----:B------:R-:W-:-:S02]  /*8aa30*/  VIADD R54, R10, 0x167 ;  /* 0x000001670a367836 */ /* 0x000fc40000000000 */
[C---:B------:R-:W-:Y:S01]  /*8aa40*/  VIADD R53, R10.reuse, 0x166 ;  /* 0x000001660a357836 */ /* 0x040fe20000000000 */
[----:B------:R-:W-:Y:S01]  /*8aa50*/  IADD3 R52, R10, 0x165, RZ ;  /* 0x000001650a347810 */ /* 0x000fe20007ffe0ff */
[----:B-1----:R-:W-:Y:S01]  /*8aa60*/  VIADD R24, R24, UR6 ;  /* 0x0000000618187c36 */ /* 0x002fe20008000000 */
[----:B------:R-:W-:Y:S01]  /*8aa70*/  ULDC UR6, c[0x0][0x248] ;  /* 0x0000920000067ab9 */ /* 0x000fe20000000800 */
[----:B------:R-:W-:Y:S01]  /*8aa80*/  LOP3.LUT R168, R168, 0x7fffffff, RZ, 0xc0, !PT ;  /* 0x7fffffffa8a87812 */ /* 0x000fe200078ec0ff */
[----:B------:R-:W-:Y:S01]  /*8aa90*/  VIADD R51, R10, 0x164 ;  /* 0x000001640a337836 */ /* 0x000fe20000000000 */
[----:B------:R-:W-:Y:S01]  /*8aaa0*/  ULDC UR55, c[0x0][0x228] ;  /* 0x00008a0000377ab9 */ /* 0x000fe20000000800 */
[----:B------:R1:W-:Y:S01]  /*8aab0*/  STL [R1+0x2658], R24 ;  /* 0x0026581801007387 */ /* 0x0003e20000100800 */
[----:B------:R-:W-:-:S03]  /*8aac0*/  @P3 LOP3.LUT R171, R171, 0x20000000, RZ, 0xfc, !PT ;  /* 0x20000000abab3812 */ /* 0x000fc600078efcff */
[----:B------:R-:W2:Y:S01]  /*8aad0*/  LDL.LU R78, [R1+0x3290] ;  /* 0x00329000014e7983 */ /* 0x000ea20000300800 */
[----:B-1----:R-:W-:Y:S01]  /*8aae0*/  VIADD R24, R24, UR6 ;  /* 0x0000000618187c36 */ /* 0x002fe20008000000 */
[----:B------:R-:W-:Y:S01]  /*8aaf0*/  ULDC UR6, c[0x0][0x248] ;  /* 0x0000920000067ab9 */ /* 0x000fe20000000800 */
[----:B------:R-:W-:-:S03]  /*8ab00*/  LOP3.LUT R171, R171, 0xefffffff, RZ, 0xc0, !PT ;  /* 0xefffffffabab7812 */ /* 0x000fc600078ec0ff */
[----:B------:R1:W-:Y:S01]  /*8ab10*/  STL [R1+0x265c], R24 ;  /* 0x00265c1801007387 */ /* 0x0003e20000100800 */
[----:B------:R-:W-:-:S03]  /*8ab20*/  @P2 LOP3.LUT R171, R171, 0x10000000, RZ, 0xfc, !PT ;  /* 0x10000000abab2812 */ /* 0x000fc600078efcff */
[----:B------:R-:W3:Y:S04]  /*8ab30*/  LDL.LU R77, [R1+0x328c] ;  /* 0x00328c00014d7983 */ /* 0x000ee80000300800 */
[----:B------:R-:W4:Y:S01]  /*8ab40*/  LDL.LU R76, [R1+0x3288] ;  /* 0x00328800014c7983 */ /* 0x000f220000300800 */
[----:B-1----:R-:W-:Y:S01]  /*8ab50*/  IADD3 R24, R24, UR6, RZ ;  /* 0x0000000618187c10 */ /* 0x002fe2000fffe0ff */
[----:B------:R-:W-:-:S04]  /*8ab60*/  ULDC UR6, c[0x0][0x248] ;  /* 0x0000920000067ab9 */ /* 0x000fc80000000800 */
[----:B------:R1:W-:Y:S01]  /*8ab70*/  STL [R1+0x2660], R24 ;  /* 0x0026601801007387 */ /* 0x0003e20000100800 */
[----:B------:R-:W-:Y:S01]  /*8ab80*/  LOP3.LUT R171, R171, 0xf7ffffff, RZ, 0xc0, !PT ;  /* 0xf7ffffffabab7812 */ /* 0x000fe200078ec0ff */
[----:B-1----:R-:W-:Y:S01]  /*8ab90*/  VIADD R24, R24, UR6 ;  /* 0x0000000618187c36 */ /* 0x002fe20008000000 */
[----:B------:R-:W-:Y:S02]  /*8aba0*/  ULDC.64 UR6, c[0x0][0x228] ;  /* 0x00008a0000067ab9 */ /* 0x000fe40000000a00 */
[----:B------:R-:W-:Y:S01]  /*8abb0*/  ISETP.LT.AND P0, PT, R11, UR6, !P0 ;  /* 0x000000060b007c0c */ /* 0x000fe2000c701270 */
[----:B------:R-:W-:Y:S01]  /*8abc0*/  ULDC UR6, c[0x0][0x248] ;  /* 0x0000920000067ab9 */ /* 0x000fe20000000800 */
[----:B------:R-:W-:-:S04]  /*8abd0*/  @P1 LOP3.LUT R171, R171, 0x8000000, RZ, 0xfc, !PT ;  /* 0x08000000abab1812 */ /* 0x000fc800078efcff */
[----:B------:R-:W-:-:S07]  /*8abe0*/  LOP3.LUT R171, R171, 0xfbffffff, RZ, 0xc0, !PT ;  /* 0xfbffffffabab7812 */ /* 0x000fce00078ec0ff */
[----:B------:R-:W-:Y:S02]  /*8abf0*/  @P0 LOP3.LUT R171, R171, 0x4000000, RZ, 0xfc, !PT ;  /* 0x04000000abab0812 */ /* 0x000fe400078efcff */
[----:B------:R-:W-:Y:S01]  /*8ac00*/  ISETP.GE.AND P0, PT, R74, UR13, PT ;  /* 0x0000000d4a007c0c */ /* 0x000fe2000bf06270 */
[----:B------:R-:W-:-:S03]  /*8ac10*/  ULDC.64 UR12, c[0x0][0x228] ;  /* 0x00008a00000c7ab9 */ /* 0x000fc60000000a00 */
[----:B------:R-:W-:Y:S01]  /*8ac20*/  ISETP.LT.AND P3, PT, R14, UR42, !P0 ;  /* 0x0000002a0e007c0c */ /* 0x000fe2000c761270 */
[----:B------:R1:W-:Y:S01]  /*8ac30*/  STL [R1+0x2664], R24 ;  /* 0x0026641801007387 */ /* 0x0003e20000100800 */
[----:B------:R-:W-:Y:S01]  /*8ac40*/  ISETP.LT.AND P2, PT, R13, UR43, !P0 ;  /* 0x0000002b0d007c0c */ /* 0x000fe2000c741270 */
[----:B------:R-:W-:Y:S01]  /*8ac50*/  ULDC UR43, c[0x0][0x228] ;  /* 0x00008a00002b7ab9 */ /* 0x000fe20000000800 */
[----:B------:R-:W-:Y:S01]  /*8ac60*/  LOP3.LUT R171, R171, 0xfdffffff, RZ, 0xc0, !PT ;  /* 0xfdffffffabab7812 */ /* 0x000fe200078ec0ff */
[----:B------:R-:W4:Y:S01]  /*8ac70*/  LDL.LU R75, [R1+0x3284] ;  /* 0x00328400014b7983 */ /* 0x000f220000300800 */
[----:B------:R-:W-:Y:S01]  /*8ac80*/  ISETP.LT.AND P1, PT, R12, UR44, !P0 ;  /* 0x0000002c0c007c0c */ /* 0x000fe2000c721270 */
[----:B------:R-:W-:Y:S01]  /*8ac90*/  ULDC UR44, c[0x0][0x228] ;  /* 0x00008a00002c7ab9 */ /* 0x000fe20000000800 */
[----:B------:R-:W-:-:S05]  /*8aca0*/  ULDC UR42, c[0x0][0x228] ;  /* 0x00008a00002a7ab9 */ /* 0x000fca0000000800 */
[----:B------:R-:W-:Y:S01]  /*8acb0*/  @P3 LOP3.LUT R171, R171, 0x2000000, RZ, 0xfc, !PT ;  /* 0x02000000abab3812 */ /* 0x000fe200078efcff */
[----:B-1----:R-:W-:Y:S01]  /*8acc0*/  VIADD R24, R24, UR6 ;  /* 0x0000000618187c36 */ /* 0x002fe20008000000 */
[----:B------:R-:W-:Y:S01]  /*8acd0*/  ISETP.LT.AND P0, PT, R11, UR14, !P0 ;  /* 0x0000000e0b007c0c */ /* 0x000fe2000c701270 */
[----:B------:R-:W4:Y:S01]  /*8ace0*/  LDL.LU R74, [R1+0x3280] ;  /* 0x00328000014a7983 */ /* 0x000f220000300800 */
[----:B------:R-:W-:Y:S01]  /*8acf0*/  LOP3.LUT R171, R171, 0xfeffffff, RZ, 0xc0, !PT ;  /* 0xfeffffffabab7812 */ /* 0x000fe200078ec0ff */
[----:B------:R-:W-:Y:S01]  /*8ad00*/  ULDC UR6, c[0x0][0x248] ;  /* 0x0000920000067ab9 */ /* 0x000fe20000000800 */
[----:B------:R-:W-:Y:S02]  /*8ad10*/  ULDC UR14, c[0x0][0x228] ;  /* 0x00008a00000e7ab9 */ /* 0x000fe40000000800 */
[----:B------:R-:W-:-:S04]  /*8ad20*/  @P2 LOP3.LUT R171, R171, 0x1000000, RZ, 0xfc, !PT ;  /* 0x01000000abab2812 */ /* 0x000fc800078efcff */
[----:B------:R-:W-:-:S04]  /*8ad30*/  LOP3.LUT R171, R171, 0xff7fffff, RZ, 0xc0, !PT ;  /* 0xff7fffffabab7812 */ /* 0x000fc800078ec0ff */
[----:B------:R-:W-:-:S04]  /*8ad40*/  @P1 LOP3.LUT R171, R171, 0x800000, RZ, 0xfc, !PT ;  /* 0x00800000abab1812 */ /* 0x000fc800078efcff */
[----:B------:R-:W-:-:S04]  /*8ad50*/  LOP3.LUT R171, R171, 0xffbfffff, RZ, 0xc0, !PT ;  /* 0xffbfffffabab7812 */ /* 0x000fc800078ec0ff */
[----:B------:R-:W-:Y:S02]  /*8ad60*/  @P0 LOP3.LUT R171, R171, 0x400000, RZ, 0xfc, !PT ;  /* 0x00400000abab0812 */ /* 0x000fe400078efcff */
[----:B------:R-:W-:Y:S01]  /*8ad70*/  ISETP.GE.AND P0, PT, R73, UR11, PT ;  /* 0x0000000b49007c0c */ /* 0x000fe2000bf06270 */
[----:B------:R-:W-:-:S03]  /*8ad80*/  ULDC.64 UR10, c[0x0][0x228] ;  /* 0x00008a00000a7ab9 */ /* 0x000fc60000000a00 */
[----:B------:R-:W-:Y:S02]  /*8ad90*/  ISETP.LT.AND P3, PT, R14, UR40, !P0 ;  /* 0x000000280e007c0c */ /* 0x000fe4000c761270 */
[----:B------:R-:W-:Y:S01]  /*8ada0*/  ISETP.LT.AND P2, PT, R13, UR39, !P0 ;  /* 0x000000270d007c0c */ /* 0x000fe2000c741270 */
[----:B------:R1:W-:Y:S01]  /*8adb0*/  STL [R1+0x2668], R24 ;  /* 0x0026681801007387 */ /* 0x0003e20000100800 */
[----:B------:R-:W-:Y:S01]  /*8adc0*/  LOP3.LUT R171, R171, 0xffdfffff, RZ, 0xc0, !PT ;  /* 0xffdfffffabab7812 */ /* 0x000fe200078ec0ff */
[----:B------:R-:W-:Y:S01]  /*8add0*/  ULDC UR39, c[0x0][0x228] ;  /* 0x00008a0000277ab9 */ /* 0x000fe20000000800 */
[----:B------:R-:W-:Y:S01]  /*8ade0*/  ISETP.LT.AND P1, PT, R12, UR41, !P0 ;  /* 0x000000290c007c0c */ /* 0x000fe2000c721270 */
[----:B------:R-:W4:Y:S06]  /*8adf0*/  LDL.LU R73, [R1+0x327c] ;  /* 0x00327c0001497983 */ /* 0x000f2c0000300800 */
[----:B------:R-:W-:Y:S01]  /*8ae00*/  @P3 LOP3.LUT R171, R171, 0x200000, RZ, 0xfc, !PT ;  /* 0x00200000abab3812 */ /* 0x000fe200078efcff */
[----:B-1----:R-:W-:Y:S01]  /*8ae10*/  VIADD R24, R24, UR6 ;  /* 0x0000000618187c36 */ /* 0x002fe20008000000 */
[----:B------:R-:W-:Y:S01]  /*8ae20*/  ISETP.LT.AND P0, PT, R11, UR12, !P0 ;  /* 0x0000000c0b007c0c */ /* 0x000fe2000c701270 */
[----:B------:R-:W-:Y:S01]  /*8ae30*/  ULDC UR6, c[0x0][0x248] ;  /* 0x0000920000067ab9 */ /* 0x000fe20000000800 */
[----:B------:R-:W-:Y:S01]  /*8ae40*/  LOP3.LUT R171, R171, 0xffefffff, RZ, 0xc0, !PT ;  /* 0xffefffffabab7812 */ /* 0x000fe200078ec0ff */
[----:B------:R-:W-:Y:S01]  /*8ae50*/  ULDC.64 UR40, c[0x0][0x228] ;  /* 0x00008a0000287ab9 */ /* 0x000fe20000000a00 */
[----:B------:R1:W-:Y:S01]  /*8ae60*/  STL [R1+0x266c], R24 ;  /* 0x00266c1801007387 */ /* 0x0003e20000100800 */
[----:B------:R-:W-:Y:S01]  /*8ae70*/  ULDC UR12, c[0x0][0x228] ;  /* 0x00008a00000c7ab9 */ /* 0x000fe20000000800 */
[----:B------:R-:W-:-:S04]  /*8ae80*/  @P2 LOP3.LUT R171, R171, 0x100000, RZ, 0xfc, !PT ;  /* 0x00100000abab2812 */ /* 0x000fc800078efcff */
[----:B------:R-:W-:-:S04]  /*8ae90*/  LOP3.LUT R171, R171, 0xfff7ffff, RZ, 0xc0, !PT ;  /* 0xfff7ffffabab7812 */ /* 0x000fc800078ec0ff */
[----:B------:R-:W-:-:S04]  /*8aea0*/  @P1 LOP3.LUT R171, R171, 0x80000, RZ, 0xfc, !PT ;  /* 0x00080000abab1812 */ /* 0x000fc800078efcff */
[----:B------:R-:W-:-:S04]  /*8aeb0*/  LOP3.LUT R171, R171, 0xfffbffff, RZ, 0xc0, !PT ;  /* 0xfffbffffabab7812 */ /* 0x000fc800078ec0ff */
[----:B------:R-:W-:Y:S02]  /*8aec0*/  @P0 LOP3.LUT R171, R171, 0x40000, RZ, 0xfc, !PT ;  /* 0x00040000abab0812 */ /* 0x000fe400078efcff */
[----:B------:R-:W-:Y:S01]  /*8aed0*/  ISETP.GE.AND P0, PT, R72, UR9, PT ;  /* 0x0000000948007c0c */ /* 0x000fe2000bf06270 */
[----:B------:R-:W-:Y:S01]  /*8aee0*/  ULDC.64 UR8, c[0x0][0x228] ;  /* 0x00008a0000087ab9 */ /* 0x000fe20000000a00 */
[----:B------:R-:W-:Y:S01]  /*8aef0*/  LOP3.LUT R171, R171, 0xfffdffff, RZ, 0xc0, !PT ;  /* 0xfffdffffabab7812 */ /* 0x000fe200078ec0ff */
[----:B-1----:R-:W-:Y:S01]  /*8af00*/  VIADD R24, R24, UR6 ;  /* 0x0000000618187c36 */ /* 0x002fe20008000000 */
[----:B------:R-:W-:Y:S01]  /*8af10*/  ISETP.LT.AND P3, PT, R14, UR37, !P0 ;  /* 0x000000250e007c0c */ /* 0x000fe2000c761270 */
[----:B------:R-:W4:Y:S01]  /*8af20*/  LDL.LU R72, [R1+0x3278] ;  /* 0x0032780001487983 */ /* 0x000f220000300800 */
[----:B------:R-:W-:Y:S01]  /*8af30*/  ISETP.LT.AND P2, PT, R13, UR33, !P0 ;  /* 0x000000210d007c0c */ /* 0x000fe2000c741270 */
[----:B------:R-:W-:Y:S01]  /*8af40*/  ULDC UR6, c[0x0][0x248] ;  /* 0x0000920000067ab9 */ /* 0x000fe20000000800 */
[----:B------:R-:W-:Y:S01]  /*8af50*/  ISETP.LT.AND P1, PT, R12, UR32, !P0 ;  /* 0x000000200c007c0c */ /* 0x000fe2000c721270 */
[----:B------:R-:W-:-:S08]  /*8af60*/  ULDC UR37, c[0x0][0x228] ;  /* 0x00008a0000257ab9 */ /* 0x000fd00000000800 */
[----:B------:R-:W-:Y:S01]  /*8af70*/  @P3 LOP3.LUT R171, R171, 0x20000, RZ, 0xfc, !PT ;  /* 0x00020000abab3812 */ /* 0x000fe200078efcff */
[----:B------:R1:W-:Y:S01]  /*8af80*/  STL [R1+0x2670], R24 ;  /* 0x0026701801007387 */ /* 0x0003e20000100800 */
[----:B------:R-:W-:Y:S02]  /*8af90*/  ULDC.64 UR32, c[0x0][0x228] ;  /* 0x00008a0000207ab9 */ /* 0x000fe40000000a00 */
[----:B------:R-:W-:-:S04]  /*8afa0*/  LOP3.LUT R171, R171, 0xfffeffff, RZ, 0xc0, !PT ;  /* 0xfffeffffabab7812 */ /* 0x000fc800078ec0ff */
[----:B------:R-:W-:Y:S02]  /*8afb0*/  @P2 LOP3.LUT R171, R171, 0x10000, RZ, 0xfc, !PT ;  /* 0x00010000abab2812 */ /* 0x000fe400078efcff */
[----:B------:R-:W-:Y:S01]  /*8afc0*/  ISETP.LT.AND P0, PT, R11, UR10, !P0 ;  /* 0x0000000a0b007c0c */ /* 0x000fe2000c701270 */
[----:B-1----:R-:W-:Y:S01]  /*8afd0*/  VIADD R24, R24, UR6 ;  /* 0x0000000618187c36 */ /* 0x002fe20008000000 */
[----:B------:R-:W-:Y:S01]  /*8afe0*/  LOP3.LUT R171, R171, 0xffff7fff, RZ, 0xc0, !PT ;  /* 0xffff7fffabab7812 */ /* 0x000fe200078ec0ff */
[----:B------:R-:W-:Y:S01]  /*8aff0*/  ULDC UR6, c[0x0][0x248] ;  /* 0x0000920000067ab9 */ /* 0x000fe20000000800 */
[----:B------:R-:W-:Y:S01]  /*8b000*/  VIADD R50, R10, 0x163 ;  /* 0x000001630a327836 */ /* 0x000fe20000000000 */
[----:B------:R-:W-:Y:S01]  /*8b010*/  ULDC UR10, c[0x0][0x228] ;  /* 0x00008a00000a7ab9 */ /* 0x000fe20000000800 */
[----:B------:R-:W-:-:S04]  /*8b020*/  @P1 LOP3.LUT R171, R171, 0x8000, RZ, 0xfc, !PT ;  /* 0x00008000abab1812 */ /* 0x000fc800078efcff */
        /* <DEDUP_REMOVED lines=12> */
[----:B------:R-:W-:-:S04]  /*8b0f0*/  @P3 LOP3.LUT R171, R171, 0x2000, RZ, 0xfc, !PT ;  /* 0x00002000abab3812 */ /* 0x000fc800078efcff */
[----:B------:R-:W-:-:S04]  /*8b100*/  LOP3.LUT R171, R171, 0xffffefff, RZ, 0xc0, !PT ;  /* 0xffffefffabab7812 */ /* 0x000fc800078ec0ff */
[----:B------:R-:W-:Y:S02]  /*8b110*/  @P2 LOP3.LUT R171, R171, 0x1000, RZ, 0xfc, !PT ;  /* 0x00001000abab2812 */ /* 0x000fe400078efcff */
[----:B------:R-:W-:Y:S01]  /*8b120*/  ISETP.LT.AND P0, PT, R11, UR8, !P0 ;  /* 0x000000080b007c0c */ /* 0x000fe2000c701270 */
[----:B-1----:R-:W-:Y:S01]  /*8b130*/  VIADD R24, R24, UR6 ;  /* 0x0000000618187c36 */ /* 0x002fe20008000000 */
[----:B------:R-:W-:Y:S01]  /*8b140*/  LOP3.LUT R171, R171, 0xfffff7ff, RZ, 0xc0, !PT ;  /* 0xfffff7ffabab7812 */ /* 0x000fe200078ec0ff */
[----:B------:R-:W-:Y:S01]  /*8b150*/  ULDC.64 UR6, c[0x0][0x228] ;  /* 0x00008a0000067ab9 */ /* 0x000fe20000000a00 */
[----:B------:R-:W-:Y:S01]  /*8b160*/  VIADD R49, R10, 0x162 ;  /* 0x000001620a317836 */ /* 0x000fe20000000000 */
[----:B------:R-:W-:Y:S01]  /*8b170*/  ULDC UR8, c[0x0][0x228] ;  /* 0x00008a0000087ab9 */ /* 0x000fe20000000800 */
[----:B------:R-:W-:-:S04]  /*8b180*/  @P1 LOP3.LUT R171, R171, 0x800, RZ, 0xfc, !PT ;  /* 0x00000800abab1812 */ /* 0x000fc800078efcff */
[----:B------:R-:W-:-:S04]  /*8b190*/  LOP3.LUT R171, R171, 0xfffffbff, RZ, 0xc0, !PT ;  /* 0xfffffbffabab7812 */ /* 0x000fc800078ec0ff */
[----:B------:R-:W-:Y:S02]  /*8b1a0*/  @P0 LOP3.LUT R171, R171, 0x400, RZ, 0xfc, !PT ;  /* 0x00000400abab0812 */ /* 0x000fe400078efcff */
[----:B------:R-:W-:Y:S01]  /*8b1b0*/  ISETP.GE.AND P0, PT, R70, UR15, PT ;  /* 0x0000000f46007c0c */ /* 0x000fe2000bf06270 */
[----:B------:R1:W-:Y:S01]  /*8b1c0*/  STL [R1+0x2678], R24 ;  /* 0x0026781801007387 */ /* 0x0003e20000100800 */
[----:B------:R-:W-:Y:S01]  /*8b1d0*/  LOP3.LUT R171, R171, 0xfffffdff, RZ, 0xc0, !PT ;  /* 0xfffffdffabab7812 */ /* 0x000fe200078ec0ff */
[----:B------:R-:W-:Y:S01]  /*8b1e0*/  ULDC UR15, c[0x0][0x228] ;  /* 0x00008a00000f7ab9 */ /* 0x000fe20000000800 */
[----:B------:R-:W-:Y:S01]  /*8b1f0*/  ISETP.LT.AND P3, PT, R14, UR27, !P0 ;  /* 0x0000001b0e007c0c */ /* 0x000fe2000c761270 */
[----:B------:R-:W4:Y:S01]  /*8b200*/  LDL.LU R70, [R1+0x3270] ;  /* 0x0032700001467983 */ /* 0x000f220000300800 */
[----:B------:R-:W-:Y:S01]  /*8b210*/  ISETP.LT.AND P2, PT, R13, UR18, !P0 ;  /* 0x000000120d007c0c */ /* 0x000fe2000c741270 */
[----:B------:R-:W-:Y:S01]  /*8b220*/  ULDC UR18, c[0x0][0x228] ;  /* 0x00008a0000127ab9 */ /* 0x000fe20000000800 */
[----:B------:R-:W-:Y:S01]  /*8b230*/  ISETP.LT.AND P1, PT, R12, UR16, !P0 ;  /* 0x000000100c007c0c */ /* 0x000fe2000c721270 */
[----:B------:R-:W-:-:S08]  /*8b240*/  ULDC UR27, c[0x0][0x228] ;  /* 0x00008a00001b7ab9 */ /* 0x000fd00000000800 */
[----:B------:R-:W-:Y:S01]  /*8b250*/  @P3 LOP3.LUT R171, R171, 0x200, RZ, 0xfc, !PT ;  /* 0x00000200abab3812 */ /* 0x000fe200078efcff */
[----:B------:R-:W-:-:S03]  /*8b260*/  ULDC UR16, c[0x0][0x228] ;  /* 0x00008a0000107ab9 */ /* 0x000fc60000000800 */
[----:B------:R-:W-:-:S04]  /*8b270*/  LOP3.LUT R171, R171, 0xfffffeff, RZ, 0xc0, !PT ;  /* 0xfffffeffabab7812 */ /* 0x000fc800078ec0ff */
[----:B------:R-:W-:Y:S02]  /*8b280*/  @P2 LOP3.LUT R171, R171, 0x100, RZ, 0xfc, !PT ;  /* 0x00000100abab2812 */ /* 0x000fe400078efcff */
[----:B------:R-:W-:Y:S01]  /*8b290*/  ISETP.LT.AND P0, PT, R11, UR6, !P0 ;  /* 0x000000060b007c0c */ /* 0x000fe2000c701270 */
[----:B------:R-:W-:Y:S01]  /*8b2a0*/  ULDC UR6, c[0x0][0x248] ;  /* 0x0000920000067ab9 */ /* 0x000fe20000000800 */
[----:B------:R-:W-:-:S04]  /*8b2b0*/  LOP3.LUT R171, R171, 0xffffff7f, RZ, 0xc0, !PT ;  /* 0xffffff7fabab7812 */ /* 0x000fc800078ec0ff */
[----:B------:R-:W-:-:S04]  /*8b2c0*/  @P1 LOP3.LUT R171, R171, 0x80, RZ, 0xfc, !PT ;  /* 0x00000080abab1812 */ /* 0x000fc800078efcff */
[----:B------:R-:W-:-:S04]  /*8b2d0*/  LOP3.LUT R171, R171, 0xffffffbf, RZ, 0xc0, !PT ;  /* 0xffffffbfabab7812 */ /* 0x000fc800078ec0ff */
[----:B------:R-:W-:Y:S02]  /*8b2e0*/  @P0 LOP3.LUT R171, R171, 0x40, RZ, 0xfc, !PT ;  /* 0x00000040abab0812 */ /* 0x000fe400078efcff */
[----:B------:R-:W-:Y:S01]  /*8b2f0*/  ISETP.GE.AND P0, PT, R69, UR13, PT ;  /* 0x0000000d45007c0c */ /* 0x000fe2000bf06270 */
[----:B-1----:R-:W-:Y:S01]  /*8b300*/  VIADD R24, R24, UR6 ;  /* 0x0000000618187c36 */ /* 0x002fe20008000000 */
[----:B------:R-:W-:Y:S01]  /*8b310*/  LOP3.LUT R171, R171, 0xffffffdf, RZ, 0xc0, !PT ;  /* 0xffffffdfabab7812 */ /* 0x000fe200078ec0ff */
[----:B------:R-:W-:Y:S01]  /*8b320*/  ULDC UR6, c[0x0][0x248] ;  /* 0x0000920000067ab9 */ /* 0x000fe20000000800 */
[----:B------:R-:W-:Y:S01]  /*8b330*/  ISETP.LT.AND P3, PT, R14, UR26, !P0 ;  /* 0x0000001a0e007c0c */ /* 0x000fe2000c761270 */
[----:B------:R-:W-:Y:S01]  /*8b340*/  ULDC UR26, c[0x0][0x228] ;  /* 0x00008a00001a7ab9 */ /* 0x000fe20000000800 */
[----:B------:R-:W-:Y:S01]  /*8b350*/  ISETP.LT.AND P2, PT, R13, UR31, !P0 ;  /* 0x0000001f0d007c0c */ /* 0x000fe2000c741270 */
[----:B------:R-:W-:Y:S01]  /*8b360*/  ULDC UR13, c[0x0][0x228] ;  /* 0x00008a00000d7ab9 */ /* 0x000fe20000000800 */
[----:B------:R-:W-:Y:S01]  /*8b370*/  ISETP.LT.AND P1, PT, R12, UR17, !P0 ;  /* 0x000000110c007c0c */ /* 0x000fe2000c721270 */
[----:B------:R1:W-:Y:S08]  /*8b380*/  STL [R1+0x267c], R24 ;  /* 0x00267c1801007387 */ /* 0x0003f00000100800 */
[----:B------:R-:W-:Y:S01]  /*8b390*/  @P3 LOP3.LUT R171, R171, 0x20, RZ, 0xfc, !PT ;  /* 0x00000020abab3812 */ /* 0x000fe200078efcff */
[----:B------:R-:W4:Y:S01]  /*8b3a0*/  LDL.LU R69, [R1+0x326c] ;  /* 0x00326c0001457983 */ /* 0x000f220000300800 */
[----:B------:R-:W-:-:S02]  /*8b3b0*/  ULDC UR17, c[0x0][0x228] ;  /* 0x00008a0000117ab9 */ /* 0x000fc40000000800 */
[----:B------:R-:W-:-:S04]  /*8b3c0*/  LOP3.LUT R171, R171, 0xffffffef, RZ, 0xc0, !PT ;  /* 0xffffffefabab7812 */ /* 0x000fc800078ec0ff */
[----:B------:R-:W-:Y:S02]  /*8b3d0*/  @P2 LOP3.LUT R171, R171, 0x10, RZ, 0xfc, !PT ;  /* 0x00000010abab2812 */ /* 0x000fe400078efcff */
[----:B------:R-:W-:Y:S02]  /*8b3e0*/  ISETP.LT.AND P0, PT, R11, UR40, !P0 ;  /* 0x000000280b007c0c */ /* 0x000fe4000c701270 */
        /* <DEDUP_REMOVED lines=9> */
[----:B------:R-:W-:Y:S01]  /*8b480*/  ULDC.64 UR30, c[0x0][0x228] ;  /* 0x00008a00001e7ab9 */ /* 0x000fe20000000a00 */
[----:B------:R-:W-:Y:S01]  /*8b490*/  ISETP.LT.AND P3, PT, R14, UR20, !P0 ;  /* 0x000000140e007c0c */ /* 0x000fe2000c761270 */
[----:B------:R-:W-:Y:S01]  /*8b4a0*/  ULDC UR11, c[0x0][0x228] ;  /* 0x00008a00000b7ab9 */ /* 0x000fe20000000800 */
[----:B------:R-:W-:Y:S01]  /*8b4b0*/  ISETP.LT.AND P2, PT, R13, UR21, !P0 ;  /* 0x000000150d007c0c */ /* 0x000fe2000c741270 */
[----:B------:R1:W-:Y:S01]  /*8b4c0*/  STL [R1+0x2680], R24 ;  /* 0x0026801801007387 */ /* 0x0003e20000100800 */
[----:B------:R-:W-:Y:S01]  /*8b4d0*/  ISETP.LT.AND P0, PT, R11, UR32, !P0 ;  /* 0x000000200b007c0c */ /* 0x000fe2000c701270 */
[----:B------:R-:W-:Y:S01]  /*8b4e0*/  ULDC UR21, c[0x0][0x228] ;  /* 0x00008a0000157ab9 */ /* 0x000fe20000000800 */
[----:B------:R-:W-:Y:S01]  /*8b4f0*/  ULDC UR20, c[0x0][0x228] ;  /* 0x00008a0000147ab9 */ /* 0x000fe20000000800 */
[----:B------:R-:W4:Y:S04]  /*8b500*/  LDL.LU R68, [R1+0x3268] ;  /* 0x0032680001447983 */ /* 0x000f280000300800 */
[----:B------:R-:W-:-:S04]  /*8b510*/  @P1 LOP3.LUT R170, R170, 0x80000000, RZ, 0xfc, !PT ;  /* 0x80000000aaaa1812 */ /* 0x000fc800078efcff */
[----:B------:R-:W-:-:S04]  /*8b520*/  LOP3.LUT R170, R170, 0xbfffffff, RZ, 0xc0, !PT ;  /* 0xbfffffffaaaa7812 */ /* 0x000fc800078ec0ff */
[----:B------:R-:W-:Y:S02]  /*8b530*/  @P0 LOP3.LUT R170, R170, 0x40000000, RZ, 0xfc, !PT ;  /* 0x40000000aaaa0812 */ /* 0x000fe400078efcff */
[----:B------:R-:W-:Y:S02]  /*8b540*/  ISETP.GE.AND P0, PT, R67, UR9, PT ;  /* 0x0000000943007c0c */ /* 0x000fe4000bf06270 */
[----:B------:R-:W-:Y:S01]  /*8b550*/  @P3 LOP3.LUT R171, R171, 0x2, RZ, 0xfc, !PT ;  /* 0x00000002abab3812 */ /* 0x000fe200078efcff */
[----:B-1----:R-:W-:Y:S01]  /*8b560*/  VIADD R24, R24, UR6 ;  /* 0x0000000618187c36 */ /* 0x002fe20008000000 */
[----:B------:R-:W-:Y:S01]  /*8b570*/  ISETP.LT.AND P3, PT, R14, UR28, !P0 ;  /* 0x0000001c0e007c0c */ /* 0x000fe2000c761270 */
[----:B------:R-:W-:Y:S01]  /*8b580*/  ULDC UR6, c[0x0][0x248] ;  /* 0x0000920000067ab9 */ /* 0x000fe20000000800 */
[----:B------:R-:W-:Y:S01]  /*8b590*/  LOP3.LUT R171, R171, 0xfffffffe, RZ, 0xc0, !PT ;  /* 0xfffffffeabab7812 */ /* 0x000fe200078ec0ff */
[----:B------:R-:W-:Y:S01]  /*8b5a0*/  ULDC UR9, c[0x0][0x228] ;  /* 0x00008a0000097ab9 */ /* 0x000fe20000000800 */
[----:B------:R-:W-:-:S02]  /*8b5b0*/  LOP3.LUT R170, R170, 0xdfffffff, RZ, 0xc0, !PT ;  /* 0xdfffffffaaaa7812 */ /* 0x000fc400078ec0ff */
[----:B------:R-:W-:Y:S02]  /*8b5c0*/  @P2 LOP3.LUT R171, R171, 0x1, RZ, 0xfc, !PT ;  /* 0x00000001abab2812 */ /* 0x000fe400078efcff */
[----:B------:R-:W-:Y:S01]  /*8b5d0*/  ISETP.LT.AND P2, PT, R13, UR29, !P0 ;  /* 0x0000001d0d007c0c */ /* 0x000fe2000c741270 */
[----:B------:R-:W-:Y:S01]  /*8b5e0*/  ULDC.64 UR28, c[0x0][0x228] ;  /* 0x00008a00001c7ab9 */ /* 0x000fe20000000a00 */
[----:B------:R-:W-:Y:S01]  /*8b5f0*/  ISETP.LT.AND P1, PT, R12, UR51, !P0 ;  /* 0x000000330c007c0c */ /* 0x000fe2000c721270 */
[----:B------:R1:W-:Y:S02]  /*8b600*/  STL [R1+0x2684], R24 ;  /* 0x0026841801007387 */ /* 0x0003e40000100800 */
[----:B------:R-:W-:Y:S01]  /*8b610*/  @P3 LOP3.LUT R170, R170, 0x20000000, RZ, 0xfc, !PT ;  /* 0x20000000aaaa3812 */ /* 0x000fe200078efcff */
[----:B------:R-:W-:Y:S01]  /*8b620*/  VIADD R48, R10, 0x161 ;  /* 0x000001610a307836 */ /* 0x000fe20000000000 */
[----:B------:R-:W-:Y:S01]  /*8b630*/  ISETP.LT.AND P0, PT, R11, UR30, !P0 ;  /* 0x0000001e0b007c0c */ /* 0x000fe2000c701270 */
[----:B------:R-:W4:Y:S01]  /*8b640*/  LDL.LU R67, [R1+0x3264] ;  /* 0x0032640001437983 */ /* 0x000f220000300800 */
[----:B------:R-:W-:Y:S01]  /*8b650*/  LOP3.LUT R170, R170, 0xefffffff, RZ, 0xc0, !PT ;  /* 0xefffffffaaaa7812 */ /* 0x000fe200078ec0ff */
[----:B------:R-:W-:Y:S01]  /*8b660*/  VIADD R47, R10, 0x160 ;  /* 0x000001600a2f7836 */ /* 0x000fe20000000000 */
[----:B------:R-:W-:-:S02]  /*8b670*/  ULDC UR51, c[0x0][0x228] ;  /* 0x00008a0000337ab9 */ /* 0x000fc40000000800 */
[----:B------:R-:W-:-:S04]  /*8b680*/  @P2 LOP3.LUT R170, R170, 0x10000000, RZ, 0xfc, !PT ;  /* 0x10000000aaaa2812 */ /* 0x000fc800078efcff */
        /* <DEDUP_REMOVED lines=11> */
[----:B------:R-:W-:Y:S01]  /*8b740*/  ULDC.64 UR24, c[0x0][0x228] ;  /* 0x00008a0000187ab9 */ /* 0x000fe20000000a00 */
        /* <DEDUP_REMOVED lines=13> */
[----:B------:R-:W-:-:S03]  /*8b820*/  ULDC.64 UR40, c[0x0][0x228] ;  /* 0x00008a0000287ab9 */ /* 0x000fc60000000a00 */
[----:B------:R-:W-:Y:S01]  /*8b830*/  ISETP.LT.AND P3, PT, R14, UR46, !P0 ;  /* 0x0000002e0e007c0c */ /* 0x000fe2000c761270 */
[----:B-1----:R-:W-:Y:S01]  /*8b840*/  VIADD R24, R24, UR6 ;  /* 0x0000000618187c36 */ /* 0x002fe20008000000 */
[----:B------:R-:W-:Y:S01]  /*8b850*/  ISETP.LT.AND P2, PT, R13, UR48, !P0 ;  /* 0x000000300d007c0c */ /* 0x000fe2000c741270 */
[----:B------:R-:W-:Y:S01]  /*8b860*/  ULDC UR6, c[0x0][0x248] ;  /* 0x0000920000067ab9 */ /* 0x000fe20000000800 */
[----:B------:R-:W-:Y:S01]  /*8b870*/  LOP3.LUT R170, R170, 0xffdfffff, RZ, 0xc0, !PT ;  /* 0xffdfffffaaaa7812 */ /* 0x000fe200078ec0ff */
[----:B------:R-:W-:Y:S01]  /*8b880*/  ULDC UR48, c[0x0][0x228] ;  /* 0x00008a0000307ab9 */ /* 0x000fe20000000800 */
[----:B------:R-:W-:Y:S01]  /*8b890*/  ISETP.LT.AND P1, PT, R12, UR49, !P0 ;  /* 0x000000310c007c0c */ /* 0x000fe2000c721270 */
[----:B------:R1:W-:Y:S01]  /*8b8a0*/  STL [R1+0x268c], R24 ;  /* 0x00268c1801007387 */ /* 0x0003e20000100800 */
[----:B------:R-:W-:-:S05]  /*8b8b0*/  ULDC UR46, c[0x0][0x228] ;  /* 0x00008a00002e7ab9 */ /* 0x000fca0000000800 */
[----:B------:R-:W-:Y:S01]  /*8b8c0*/  @P3 LOP3.LUT R170, R170, 0x200000, RZ, 0xfc, !PT ;  /* 0x00200000aaaa3812 */ /* 0x000fe200078efcff */
[----:B------:R-:W4:Y:S01]  /*8b8d0*/  LDL.LU R65, [R1+0x325c] ;  /* 0x00325c0001417983 */ /* 0x000f220000300800 */
[----:B------:R-:W-:Y:S02]  /*8b8e0*/  ULDC UR49, c[0x0][0x228] ;  /* 0x00008a0000317ab9 */ /* 0x000fe40000000800 */
[----:B------:R-:W-:-:S04]  /*8b8f0*/  LOP3.LUT R170, R170, 0xffefffff, RZ, 0xc0, !PT ;  /* 0xffefffffaaaa7812 */ /* 0x000fc800078ec0ff */
[----:B------:R-:W-:Y:S02]  /*8b900*/  @P2 LOP3.LUT R170, R170, 0x100000, RZ, 0xfc, !PT ;  /* 0x00100000aaaa2812 */ /* 0x000fe400078efcff */
[----:B------:R-:W-:Y:S01]  /*8b910*/  ISETP.LT.AND P0, PT, R11, UR24, !P0 ;  /* 0x000000180b007c0c */ /* 0x000fe2000c701270 */
[----:B-1----:R-:W-:Y:S01]  /*8b920*/  VIADD R24, R24, UR6 ;  /* 0x0000000618187c36 */ /* 0x002fe20008000000 */
[----:B------:R-:W-:Y:S01]  /*8b930*/  LOP3.LUT R170, R170, 0xfff7ffff, RZ, 0xc0, !PT ;  /* 0xfff7ffffaaaa7812 */ /* 0x000fe200078ec0ff */
[----:B------:R-:W-:Y:S01]  /*8b940*/  ULDC UR24, c[0x0][0x248] ;  /* 0x0000920000187ab9 */ /* 0x000fe20000000800 */
[----:B------:R-:W-:Y:S02]  /*8b950*/  ULDC UR6, c[0x0][0x228] ;  /* 0x00008a0000067ab9 */ /* 0x000fe40000000800 */
[----:B------:R-:W-:-:S04]  /*8b960*/  @P1 LOP3.LUT R170, R170, 0x80000, RZ, 0xfc, !PT ;  /* 0x00080000aaaa1812 */ /* 0x000fc800078efcff */
[----:B------:R-:W-:-:S04]  /*8b970*/  LOP3.LUT R170, R170, 0xfffbffff, RZ, 0xc0, !PT ;  /* 0xfffbffffaaaa7812 */ /* 0x000fc800078ec0ff */
[----:B------:R-:W-:Y:S02]  /*8b980*/  @P0 LOP3.LUT R170, R170, 0x40000, RZ, 0xfc, !PT ;  /* 0x00040000aaaa0812 */ /* 0x000fe400078efcff */
[----:B------:R-:W-:Y:S01]  /*8b990*/  ISETP.GE.AND P0, PT, R64, UR33, PT ;  /* 0x0000002140007c0c */ /* 0x000fe2000bf06270 */
[----:B------:R-:W-:-:S03]  /*8b9a0*/  ULDC.64 UR32, c[0x0][0x228] ;  /* 0x00008a0000207ab9 */ /* 0x000fc60000000a00 */
[----:B------:R-:W-:Y:S01]  /*8b9b0*/  ISETP.LT.AND P3, PT, R14, UR58, !P0 ;  /* 0x0000003a0e007c0c */ /* 0x000fe2000c761270 */
[----:B------:R-:W-:Y:S01]  /*8b9c0*/  ULDC UR58, c[0x0][0x228] ;  /* 0x00008a00003a7ab9 */ /* 0x000fe20000000800 */
[----:B------:R-:W-:Y:S01]  /*8b9d0*/  ISETP.LT.AND P2, PT, R13, UR59, !P0 ;  /* 0x0000003b0d007c0c */ /* 0x000fe2000c741270 */
[----:B------:R-:W-:Y:S01]  /*8b9e0*/  ULDC UR59, c[0x0][0x228] ;  /* 0x00008a00003b7ab9 */ /* 0x000fe20000000800 */
[----:B------:R-:W-:Y:S02]  /*8b9f0*/  LOP3.LUT R170, R170, 0xfffdffff, RZ, 0xc0, !PT ;  /* 0xfffdffffaaaa7812 */ /* 0x000fe400078ec0ff */
[----:B------:R-:W-:Y:S01]  /*8ba00*/  ISETP.LT.AND P1, PT, R12, UR45, !P0 ;  /* 0x0000002d0c007c0c */ /* 0x000fe2000c721270 */
[----:B------:R1:W-:Y:S06]  /*8ba10*/  STL [R1+0x2690], R24 ;  /* 0x0026901801007387 */ /* 0x0003ec0000100800 */
[----:B------:R-:W-:Y:S01]  /*8ba20*/  @P3 LOP3.LUT R170, R170, 0x20000, RZ, 0xfc, !PT ;  /* 0x00020000aaaa3812 */ /* 0x000fe200078efcff */
[----:B------:R-:W4:Y:S01]  /*8ba30*/  LDL.LU R64, [R1+0x3258] ;  /* 0x0032580001407983 */ /* 0x000f220000300800 */
[----:B------:R-:W-:-:S02]  /*8ba40*/  ULDC UR45, c[0x0][0x228] ;  /* 0x00008a00002d7ab9 */ /* 0x000fc40000000800 */
        /* <DEDUP_REMOVED lines=39> */
[----:B------:R-:W-:Y:S01]  /*8bcc0*/  VIADD R46, R10, 0x15f ;  /* 0x0000015f0a2e7836 */ /* 0x000fe20000000000 */
[----:B------:R-:W-:-:S04]  /*8bcd0*/  ULDC UR58, c[0x0][0x228] ;  /* 0x00008a00003a7ab9 */ /* 0x000fc80000000800 */
[----:B------:R-:W-:Y:S01]  /*8bce0*/  @P3 LOP3.LUT R170, R170, 0x200, RZ, 0xfc, !PT ;  /* 0x00000200aaaa3812 */ /* 0x000fe200078efcff */
[----:B------:R-:W4:Y:S01]  /*8bcf0*/  LDL.LU R62, [R1+0x3250] ;  /* 0x00325000013e7983 */ /* 0x000f220000300800 */
[----:B------:R-:W-:Y:S02]  /*8bd00*/  ULDC UR60, c[0x0][0x228] ;  /* 0x00008a00003c7ab9 */ /* 0x000fe40000000800 */
        /* <DEDUP_REMOVED lines=9> */
[----:B------:R-:W-:Y:S01]  /*8bda0*/  VIADD R45, R10, 0x15e ;  /* 0x0000015e0a2d7836 */ /* 0x000fe20000000000 */
[----:B------:R-:W-:Y:S01]  /*8bdb0*/  ISETP.LT.AND P2, PT, R13, UR53, !P0 ;  /* 0x000000350d007c0c */ /* 0x000fe2000c741270 */
[----:B------:R-:W-:Y:S01]  /*8bdc0*/  ULDC UR59, c[0x0][0x228] ;  /* 0x00008a00003b7ab9 */ /* 0x000fe20000000800 */
[----:B------:R-:W-:Y:S01]  /*8bdd0*/  LOP3.LUT R170, R170, 0xffffffdf, RZ, 0xc0, !PT ;  /* 0xffffffdfaaaa7812 */ /* 0x000fe200078ec0ff */
[----:B------:R-:W-:Y:S01]  /*8bde0*/  VIADD R44, R10, 0x15d ;  /* 0x0000015d0a2c7836 */ /* 0x000fe20000000000 */
[----:B------:R-:W-:Y:S02]  /*8bdf0*/  ISETP.LT.AND P1, PT, R12, UR47, !P0 ;  /* 0x0000002f0c007c0c */ /* 0x000fe4000c721270 */
[----:B------:R-:W-:Y:S01]  /*8be00*/  LOP3.LUT R167, R167, 0x7fffffff, RZ, 0xc0, !PT ;  /* 0x7fffffffa7a77812 */ /* 0x000fe200078ec0ff */
[----:B------:R-:W-:Y:S01]  /*8be10*/  VIADD R43, R10, 0x15c ;  /* 0x0000015c0a2b7836 */ /* 0x000fe20000000000 */
[----:B-1----:R-:W-:Y:S01]  /*8be20*/  IADD3 R24, R24, UR24, RZ ;  /* 0x0000001818187c10 */ /* 0x002fe2000fffe0ff */
[----:B------:R-:W-:Y:S01]  /*8be30*/  ULDC UR24, c[0x0][0x248] ;  /* 0x0000920000187ab9 */ /* 0x000fe20000000800 */
[C---:B------:R-:W-:Y:S01]  /*8be40*/  IADD3 R42, R10.reuse, 0x15b, RZ ;  /* 0x0000015b0a2a7810 */ /* 0x040fe20007ffe0ff */
[----:B------:R-:W-:Y:S01]  /*8be50*/  VIADD R41, R10, 0x15a ;  /* 0x0000015a0a297836 */ /* 0x000fe20000000000 */
[----:B------:R-:W-:Y:S01]  /*8be60*/  @P3 LOP3.LUT R170, R170, 0x20, RZ, 0xfc, !PT ;  /* 0x00000020aaaa3812 */ /* 0x000fe200078efcff */
[C---:B------:R-:W-:Y:S01]  /*8be70*/  VIADD R40, R10.reuse, 0x159 ;  /* 0x000001590a287836 */ /* 0x040fe20000000000 */
[----:B------:R-:W-:Y:S01]  /*8be80*/  ULDC UR53, c[0x0][0x228] ;  /* 0x00008a0000357ab9 */ /* 0x000fe20000000800 */
[----:B------:R-:W-:Y:S01]  /*8be90*/  VIADD R39, R10, 0x158 ;  /* 0x000001580a277836 */ /* 0x000fe20000000000 */
[----:B------:R-:W-:Y:S01]  /*8bea0*/  LOP3.LUT R170, R170, 0xffffffef, RZ, 0xc0, !PT ;  /* 0xffffffefaaaa7812 */ /* 0x000fe200078ec0ff */
[----:B------:R-:W-:Y:S01]  /*8beb0*/  VIADD R38, R10, 0x157 ;  /* 0x000001570a267836 */ /* 0x000fe20000000000 */
[----:B------:R-:W-:Y:S01]  /*8bec0*/  LOP3.LUT R166, R166, 0x7fffffff, RZ, 0xc0, !PT ;  /* 0x7fffffffa6a67812 */ /* 0x000fe200078ec0ff */
[----:B------:R-:W-:Y:S01]  /*8bed0*/  VIADD R37, R10, 0x156 ;  /* 0x000001560a257836 */ /* 0x000fe20000000000 */
[----:B------:R-:W-:Y:S01]  /*8bee0*/  @P2 LOP3.LUT R170, R170, 0x10, RZ, 0xfc, !PT ;  /* 0x00000010aaaa2812 */ /* 0x000fe200078efcff */
[C---:B------:R-:W-:Y:S01]  /*8bef0*/  VIADD R36, R10.reuse, 0x155 ;  /* 0x000001550a247836 */ /* 0x040fe20000000000 */
[----:B------:R-:W-:Y:S01]  /*8bf00*/  ISETP.LT.AND P0, PT, R11, UR28, !P0 ;  /* 0x0000001c0b007c0c */ /* 0x000fe2000c701270 */
[----:B------:R-:W-:Y:S01]  /*8bf10*/  VIADD R35, R10, 0x154 ;  /* 0x000001540a237836 */ /* 0x000fe20000000000 */
[----:B------:R-:W-:Y:S01]  /*8bf20*/  LOP3.LUT R170, R170, 0xfffffff7, RZ, 0xc0, !PT ;  /* 0xfffffff7aaaa7812 */ /* 0x000fe200078ec0ff */
[----:B------:R-:W-:-:S03]  /*8bf30*/  ULDC UR47, c[0x0][0x228] ;  /* 0x00008a00002f7ab9 */ /* 0x000fc60000000800 */
        /* <DEDUP_REMOVED lines=8> */
[----:B------:R-:W-:Y:S01]  /*8bfc0*/  ISETP.LT.AND P2, PT, R13, UR49, !P0 ;  /* 0x000000310d007c0c */ /* 0x000fe2000c741270 */
[----:B------:R-:W-:Y:S01]  /*8bfd0*/  ULDC.64 UR40, c[0x0][0x228] ;  /* 0x00008a0000287ab9 */ /* 0x000fe20000000a00 */
[----:B------:R-:W-:Y:S01]  /*8bfe0*/  LOP3.LUT R170, R170, 0xfffffffd, RZ, 0xc0, !PT ;  /* 0xfffffffdaaaa7812 */ /* 0x000fe200078ec0ff */
[----:B------:R-:W4:Y:S01]  /*8bff0*/  LDL.LU R61, [R1+0x324c] ;  /* 0x00324c00013d7983 */ /* 0x000f220000300800 */
[----:B------:R-:W-:Y:S01]  /*8c000*/  ULDC UR49, c[0x0][0x228] ;  /* 0x00008a0000317ab9 */ /* 0x000fe20000000800 */
[----:B-1----:R-:W-:Y:S01]  /*8c010*/  VIADD R24, R24, UR24 ;  /* 0x0000001818187c36 */ /* 0x002fe20008000000 */
[----:B------:R-:W-:-:S02]  /*8c020*/  ULDC.64 UR24, c[0x0][0x228] ;  /* 0x00008a0000187ab9 */ /* 0x000fc40000000a00 */
[----:B------:R-:W-:Y:S01]  /*8c030*/  ISETP.LT.AND P0, PT, R11, UR24, !P0 ;  /* 0x000000180b007c0c */ /* 0x000fe2000c701270 */
[----:B------:R-:W-:Y:S01]  /*8c040*/  ULDC UR24, c[0x0][0x248] ;  /* 0x0000920000187ab9 */ /* 0x000fe20000000800 */
[----:B------:R-:W-:-:S04]  /*8c050*/  @P1 LOP3.LUT R169, R169, 0x80000000, RZ, 0xfc, !PT ;  /* 0x80000000a9a91812 */ /* 0x000fc800078efcff */
[----:B------:R-:W-:Y:S02]  /*8c060*/  LOP3.LUT R169, R169, 0xbfffffff, RZ, 0xc0, !PT ;  /* 0xbfffffffa9a97812 */ /* 0x000fe400078ec0ff */
[----:B------:R-:W-:-:S05]  /*8c070*/  @P3 LOP3.LUT R170, R170, 0x2, RZ, 0xfc, !PT ;  /* 0x00000002aaaa3812 */ /* 0x000fca00078efcff */
[----:B------:R-:W-:Y:S02]  /*8c080*/  @P0 LOP3.LUT R169, R169, 0x40000000, RZ, 0xfc, !PT ;  /* 0x40000000a9a90812 */ /* 0x000fe400078efcff */
[----:B------:R-:W-:Y:S01]  /*8c090*/  ISETP.GE.AND P0, PT, R59, UR33, PT ;  /* 0x000000213b007c0c */ /* 0x000fe2000bf06270 */
[----:B------:R-:W-:-:S03]  /*8c0a0*/  ULDC.64 UR32, c[0x0][0x228] ;  /* 0x00008a0000207ab9 */ /* 0x000fc60000000a00 */
[----:B------:R-:W-:Y:S01]  /*8c0b0*/  ISETP.LT.AND P3, PT, R14, UR48, !P0 ;  /* 0x000000300e007c0c */ /* 0x000fe2000c761270 */
[----:B------:R-:W-:Y:S01]  /*8c0c0*/  ULDC UR48, c[0x0][0x228] ;  /* 0x00008a0000307ab9 */ /* 0x000fe20000000800 */
[----:B------:R-:W-:Y:S02]  /*8c0d0*/  LOP3.LUT R170, R170, 0xfffffffe, RZ, 0xc0, !PT ;  /* 0xfffffffeaaaa7812 */ /* 0x000fe400078ec0ff */
[----:B------:R-:W-:Y:S02]  /*8c0e0*/  LOP3.LUT R169, R169, 0xdfffffff, RZ, 0xc0, !PT ;  /* 0xdfffffffa9a97812 */ /* 0x000fe400078ec0ff */
[----:B------:R-:W-:Y:S02]  /*8c0f0*/  @P2 LOP3.LUT R170, R170, 0x1, RZ, 0xfc, !PT ;  /* 0x00000001aaaa2812 */ /* 0x000fe400078efcff */
[----:B------:R-:W-:Y:S01]  /*8c100*/  ISETP.LT.AND P2, PT, R13, UR57, !P0 ;  /* 0x000000390d007c0c */ /* 0x000fe2000c741270 */
[----:B------:R1:W-:Y:S01]  /*8c110*/  STL [R1+0x26a0], R24 ;  /* 0x0026a01801007387 */ /* 0x0003e20000100800 */
[----:B------:R-:W-:Y:S01]  /*8c120*/  ISETP.LT.AND P1, PT, R12, UR56, !P0 ;  /* 0x000000380c007c0c */ /* 0x000fe2000c721270 */
[----:B------:R-:W-:-:S02]  /*8c130*/  ULDC UR57, c[0x0][0x228] ;  /* 0x00008a0000397ab9 */ /* 0x000fc40000000800 */
        /* <DEDUP_REMOVED lines=28> */
[----:B------:R-:W-:-:S03]  /*8c300*/  ULDC UR44, c[0x0][0x228] ;  /* 0x00008a00002c7ab9 */ /* 0x000fc60000000800 */
[----:B------:R-:W-:-:S04]  /*8c310*/  @P2 LOP3.LUT R169, R169, 0x1000000, RZ, 0xfc, !PT ;  /* 0x01000000a9a92812 */ /* 0x000fc800078efcff */
[----:B------:R-:W-:-:S04]  /*8c320*/  LOP3.LUT R169, R169, 0xff7fffff, RZ, 0xc0, !PT ;  /* 0xff7fffffa9a97812 */ /* 0x000fc800078ec0ff */
        /* <DEDUP_REMOVED lines=18> */
[----:B------:R-:W-:Y:S01]  /*8c450*/  ULDC UR30, c[0x0][0x228] ;  /* 0x00008a00001e7ab9 */ /* 0x000fe20000000800 */
[----:B------:R-:W-:-:S02]  /*8c460*/  ULDC UR42, c[0x0][0x228] ;  /* 0x00008a00002a7ab9 */ /* 0x000fc40000000800 */
[----:B------:R-:W-:-:S04]  /*8c470*/  @P2 LOP3.LUT R169, R169, 0x100000, RZ, 0xfc, !PT ;  /* 0x00100000a9a92812 */ /* 0x000fc800078efcff */
[----:B------:R-:W-:-:S04]  /*8c480*/  LOP3.LUT R169, R169, 0xfff7ffff, RZ, 0xc0, !PT ;  /* 0xfff7ffffa9a97812 */ /* 0x000fc800078ec0ff */
        /* <DEDUP_REMOVED lines=11> */
[----:B------:R-:W-:Y:S01]  /*8c540*/  VIADD R34, R10, 0x153 ;  /* 0x000001530a227836 */ /* 0x000fe20000000000 */
[----:B------:R-:W-:-:S05]  /*8c550*/  ULDC UR35, c[0x0][0x228] ;  /* 0x00008a0000237ab9 */ /* 0x000fca0000000800 */
[----:B------:R-:W-:Y:S01]  /*8c560*/  @P3 LOP3.LUT R169, R169, 0x20000, RZ, 0xfc, !PT ;  /* 0x00020000a9a93812 */ /* 0x000fe200078efcff */
[----:B-1----:R-:W-:Y:S01]  /*8c570*/  VIADD R24, R24, UR24 ;  /* 0x0000001818187c36 */ /* 0x002fe20008000000 */
[----:B------:R-:W-:Y:S01]  /*8c580*/  ISETP.LT.AND P0, PT, R11, UR28, !P0 ;  /* 0x0000001c0b007c0c */ /* 0x000fe2000c701270 */
[----:B------:R-:W-:Y:S01]  /*8c590*/  ULDC UR24, c[0x0][0x248] ;  /* 0x0000920000187ab9 */ /* 0x000fe20000000800 */
[----:B------:R-:W-:Y:S01]  /*8c5a0*/  LOP3.LUT R169, R169, 0xfffeffff, RZ, 0xc0, !PT ;  /* 0xfffeffffa9a97812 */ /* 0x000fe200078ec0ff */
[----:B------:R-:W-:Y:S01]  /*8c5b0*/  ULDC UR37, c[0x0][0x228] ;  /* 0x00008a0000257ab9 */ /* 0x000fe20000000800 */
[----:B------:R1:W-:Y:S01]  /*8c5c0*/  STL [R1+0x26b0], R24 ;  /* 0x0026b01801007387 */ /* 0x0003e20000100800 */
[----:B------:R-:W-:Y:S01]  /*8c5d0*/  VIADD R33, R10, 0x152 ;  /* 0x000001520a217836 */ /* 0x000fe20000000000 */
[----:B------:R-:W-:Y:S01]  /*8c5e0*/  @P2 LOP3.LUT R169, R169, 0x10000, RZ, 0xfc, !PT ;  /* 0x00010000a9a92812 */ /* 0x000fe200078efcff */
[----:B------:R-:W-:Y:S01]  /*8c5f0*/  ULDC UR28, c[0x0][0x228] ;  /* 0x00008a00001c7ab9 */ /* 0x000fe20000000800 */
[----:B------:R-:W4:Y:S02]  /*8c600*/  LDL.LU R56, [R1+0x3238] ;  /* 0x0032380001387983 */ /* 0x000f240000300800 */
[----:B------:R-:W-:-:S04]  /*8c610*/  LOP3.LUT R169, R169, 0xffff7fff, RZ, 0xc0, !PT ;  /* 0xffff7fffa9a97812 */ /* 0x000fc800078ec0ff */
[----:B------:R-:W-:-:S04]  /*8c620*/  @P1 LOP3.LUT R169, R169, 0x8000, RZ, 0xfc, !PT ;  /* 0x00008000a9a91812 */ /* 0x000fc800078efcff */
[----:B------:R-:W-:-:S04]  /*8c630*/  LOP3.LUT R169, R169, 0xffffbfff, RZ, 0xc0, !PT ;  /* 0xffffbfffa9a97812 */ /* 0x000fc800078ec0ff */
[----:B------:R-:W-:Y:S02]  /*8c640*/  @P0 LOP3.LUT R169, R169, 0x4000, RZ, 0xfc, !PT ;  /* 0x00004000a9a90812 */ /* 0x000fe400078efcff */
[----:B------:R-:W-:Y:S01]  /*8c650*/  ISETP.GE.AND P0, PT, R55, UR41, PT ;  /* 0x0000002937007c0c */ /* 0x000fe2000bf06270 */
[----:B-1----:R-:W-:Y:S01]  /*8c660*/  VIADD R24, R24, UR24 ;  /* 0x0000001818187c36 */ /* 0x002fe20008000000 */
[----:B------:R-:W-:Y:S01]  /*8c670*/  LOP3.LUT R169, R169, 0xffffdfff, RZ, 0xc0, !PT ;  /* 0xffffdfffa9a97812 */ /* 0x000fe200078ec0ff */
[----:B------:R-:W-:Y:S01]  /*8c680*/  ULDC.64 UR24, c[0x0][0x228] ;  /* 0x00008a0000187ab9 */ /* 0x000fe20000000a00 */
[----:B------:R-:W-:Y:S01]  /*8c690*/  ISETP.LT.AND P3, PT, R14, UR54, !P0 ;  /* 0x000000360e007c0c */ /* 0x000fe2000c761270 */
[----:B------:R-:W-:Y:S01]  /*8c6a0*/  ULDC UR41, c[0x0][0x228] ;  /* 0x00008a0000297ab9 */ /* 0x000fe20000000800 */
[----:B------:R-:W-:Y:S01]  /*8c6b0*/  ISETP.LT.AND P2, PT, R13, UR22, !P0 ;  /* 0x000000160d007c0c */ /* 0x000fe2000c741270 */
[----:B------:R-:W-:Y:S01]  /*8c6c0*/  ULDC UR22, c[0x0][0x248] ;  /* 0x0000920000167ab9 */ /* 0x000fe20000000800 */
[----:B------:R-:W-:Y:S01]  /*8c6d0*/  ISETP.LT.AND P1, PT, R12, UR23, !P0 ;  /* 0x000000170c007c0c */ /* 0x000fe2000c721270 */
[----:B------:R1:W-:Y:S01]  /*8c6e0*/  STL [R1+0x26b4], R24 ;  /* 0x0026b41801007387 */ /* 0x0003e20000100800 */
[----:B------:R-:W-:-:S07]  /*8c6f0*/  ULDC UR54, c[0x0][0x228] ;  /* 0x00008a0000367ab9 */ /* 0x000fce0000000800 */
[----:B------:R-:W-:Y:S01]  /*8c700*/  @P3 LOP3.LUT R169, R169, 0x2000, RZ, 0xfc, !PT ;  /* 0x00002000a9a93812 */ /* 0x000fe200078efcff */
[----:B------:R-:W4:Y:S03]  /*8c710*/  LDL.LU R55, [R1+0x3234] ;  /* 0x0032340001377983 */ /* 0x000f260000300800 */
[----:B------:R-:W-:-:S04]  /*8c720*/  LOP3.LUT R169, R169, 0xffffefff, RZ, 0xc0, !PT ;  /* 0xffffefffa9a97812 */ /* 0x000fc800078ec0ff */
[----:B------:R-:W-:Y:S02]  /*8c730*/  @P2 LOP3.LUT R169, R169, 0x1000, RZ, 0xfc, !PT ;  /* 0x00001000a9a92812 */ /* 0x000fe400078efcff */
[----:B------:R-:W-:Y:S01]  /*8c740*/  ISETP.LT.AND P0, PT, R11, UR24, !P0 ;  /* 0x000000180b007c0c */ /* 0x000fe2000c701270 */
[----:B-1----:R-:W-:Y:S01]  /*8c750*/  VIADD R24, R24, UR22 ;  /* 0x0000001618187c36 */ /* 0x002fe20008000000 */
[----:B------:R-:W-:Y:S01]  /*8c760*/  LOP3.LUT R169, R169, 0xfffff7ff, RZ, 0xc0, !PT ;  /* 0xfffff7ffa9a97812 */ /* 0x000fe200078ec0ff */
[----:B------:R-:W-:Y:S01]  /*8c770*/  ULDC.64 UR22, c[0x0][0x228] ;  /* 0x00008a0000167ab9 */ /* 0x000fe20000000a00 */
[C---:B------:R-:W-:Y:S01]  /*8c780*/  IADD3 R32, R10.reuse, 0x151, RZ ;  /* 0x000001510a207810 */ /* 0x040fe20007ffe0ff */
[----:B------:R-:W-:Y:S01]  /*8c790*/  VIADD R31, R10, 0x150 ;  /* 0x000001500a1f7836 */ /* 0x000fe20000000000 */
[----:B------:R-:W-:Y:S01]  /*8c7a0*/  @P1 LOP3.LUT R169, R169, 0x800, RZ, 0xfc, !PT ;  /* 0x00000800a9a91812 */ /* 0x000fe200078efcff */
[----:B------:R-:W-:-:S03]  /*8c7b0*/  ULDC UR24, c[0x0][0x228] ;  /* 0x00008a0000187ab9 */ /* 0x000fc60000000800 */
[----:B------:R-:W-:-:S04]  /*8c7c0*/  LOP3.LUT R169, R169, 0xfffffbff, RZ, 0xc0, !PT ;  /* 0xfffffbffa9a97812 */ /* 0x000fc800078ec0ff */
[----:B------:R-:W-:Y:S02]  /*8c7d0*/  @P0 LOP3.LUT R169, R169, 0x400, RZ, 0xfc, !PT ;  /* 0x00000400a9a90812 */ /* 0x000fe400078efcff */
[----:B------:R-:W-:Y:S01]  /*8c7e0*/  ISETP.GE.AND P0, PT, R54, UR33, PT ;  /* 0x0000002136007c0c */ /* 0x000fe2000bf06270 */
[----:B------:R-:W-:Y:S01]  /*8c7f0*/  ULDC.64 UR32, c[0x0][0x228] ;  /* 0x00008a0000207ab9 */ /* 0x000fe20000000a00 */
[----:B------:R-:W-:Y:S01]  /*8c800*/  LOP3.LUT R169, R169, 0xfffffdff, RZ, 0xc0, !PT ;  /* 0xfffffdffa9a97812 */ /* 0x000fe200078ec0ff */
[----:B------:R-:W4:Y:S01]  /*8c810*/  LDL.LU R54, [R1+0x3230] ;  /* 0x0032300001367983 */ /* 0x000f220000300800 */
[----:B------:R-:W-:Y:S02]  /*8c820*/  ISETP.LT.AND P3, PT, R14, UR19, !P0 ;  /* 0x000000130e007c0c */ /* 0x000fe4000c761270 */
[----:B------:R-:W-:Y:S01]  /*8c830*/  ISETP.LT.AND P2, PT, R13, UR18, !P0 ;  /* 0x000000120d007c0c */ /* 0x000fe2000c741270 */
[----:B------:R-:W-:Y:S01]  /*8c840*/  ULDC UR18, c[0x0][0x248] ;  /* 0x0000920000127ab9 */ /* 0x000fe20000000800 */
[----:B------:R-:W-:-:S09]  /*8c850*/  ISETP.LT.AND P1, PT, R12, UR27, !P0 ;  /* 0x0000001b0c007c0c */ /* 0x000fd2000c721270 */
[----:B------:R-:W-:-:S04]  /*8c860*/  @P3 LOP3.LUT R169, R169, 0x200, RZ, 0xfc, !PT ;  /* 0x00000200a9a93812 */ /* 0x000fc800078efcff */
        /* <DEDUP_REMOVED lines=9> */
[----:B------:R-:W-:Y:S02]  /*8c900*/  ISETP.GE.AND P0, PT, R53, UR31, PT ;  /* 0x0000001f35007c0c */ /* 0x000fe4000bf06270 */
[----:B------:R-:W-:Y:S01]  /*8c910*/  LOP3.LUT R169, R169, 0xffffffdf, RZ, 0xc0, !PT ;  /* 0xffffffdfa9a97812 */ /* 0x000fe200078ec0ff */
[----:B-1----:R-:W-:Y:S01]  /*8c920*/  VIADD R24, R24, UR18 ;  /* 0x0000001218187c36 */ /* 0x002fe20008000000 */
[----:B------:R-:W-:Y:S01]  /*8c930*/  ISETP.LT.AND P3, PT, R14, UR16, !P0 ;  /* 0x000000100e007c0c */ /* 0x000fe2000c761270 */
[----:B------:R-:W-:Y:S01]  /*8c940*/  ULDC.64 UR18, c[0x0][0x228] ;  /* 0x00008a0000127ab9 */ /* 0x000fe20000000a00 */
[----:B------:R-:W-:Y:S01]  /*8c950*/  ISETP.LT.AND P2, PT, R13, UR17, !P0 ;  /* 0x000000110d007c0c */ /* 0x000fe2000c741270 */
[----:B------:R-:W4:Y:S01]  /*8c960*/  LDL.LU R53, [R1+0x322c] ;  /* 0x00322c0001357983 */ /* 0x000f220000300800 */
        /* <DEDUP_REMOVED lines=10> */
[----:B------:R-:W-:Y:S01]  /*8ca10*/  ULDC.64 UR16, c[0x0][0x228] ;  /* 0x00008a0000107ab9 */ /* 0x000fe20000000a00 */
[----:B------:R-:W-:Y:S02]  /*8ca20*/  ULDC UR18, c[0x0][0x228] ;  /* 0x00008a0000127ab9 */ /* 0x000fe40000000800 */
[----:B------:R-:W-:-:S04]  /*8ca30*/  @P1 LOP3.LUT R169, R169, 0x8, RZ, 0xfc, !PT ;  /* 0x00000008a9a91812 */ /* 0x000fc800078efcff */
[----:B------:R-:W-:-:S04]  /*8ca40*/  LOP3.LUT R169, R169, 0xfffffffb, RZ, 0xc0, !PT ;  /* 0xfffffffba9a97812 */ /* 0x000fc800078ec0ff */
[----:B------:R-:W-:Y:S02]  /*8ca50*/  @P0 LOP3.LUT R169, R169, 0x4, RZ, 0xfc, !PT ;  /* 0x00000004a9a90812 */ /* 0x000fe400078efcff */
[----:B------:R-:W-:Y:S01]  /*8ca60*/  ISETP.GE.AND P0, PT, R52, UR29, PT ;  /* 0x0000001d34007c0c */ /* 0x000fe2000bf06270 */
[----:B------:R-:W-:Y:S01]  /*8ca70*/  ULDC UR29, c[0x0][0x228] ;  /* 0x00008a00001d7ab9 */ /* 0x000fe20000000800 */
[----:B------:R-:W-:Y:S01]  /*8ca80*/  LOP3.LUT R169, R169, 0xfffffffd, RZ, 0xc0, !PT ;  /* 0xfffffffda9a97812 */ /* 0x000fe200078ec0ff */
[----:B------:R-:W4:Y:S01]  /*8ca90*/  LDL.LU R52, [R1+0x3228] ;  /* 0x0032280001347983 */ /* 0x000f220000300800 */
[----:B------:R-:W-:Y:S01]  /*8caa0*/  ISETP.LT.AND P1, PT, R12, UR21, !P0 ;  /* 0x000000150c007c0c */ /* 0x000fe2000c721270 */
[----:B------:R-:W-:Y:S01]  /*8cab0*/  ULDC UR21, c[0x0][0x228] ;  /* 0x00008a0000157ab9 */ /* 0x000fe20000000800 */
[----:B------:R-:W-:Y:S01]  /*8cac0*/  ISETP.LT.AND P3, PT, R14, UR14, !P0 ;  /* 0x0000000e0e007c0c */ /* 0x000fe2000c761270 */
[----:B------:R-:W-:Y:S01]  /*8cad0*/  ULDC UR14, c[0x0][0x248] ;  /* 0x00009200000e7ab9 */ /* 0x000fe20000000800 */
[----:B------:R-:W-:-:S02]  /*8cae0*/  ISETP.LT.AND P2, PT, R13, UR15, !P0 ;  /* 0x0000000f0d007c0c */ /* 0x000fc4000c741270 */
[----:B------:R-:W-:Y:S01]  /*8caf0*/  ISETP.LT.AND P0, PT, R11, UR16, !P0 ;  /* 0x000000100b007c0c */ /* 0x000fe2000c701270 */
[----:B------:R1:W-:Y:S01]  /*8cb00*/  STL [R1+0x26c0], R24 ;  /* 0x0026c01801007387 */ /* 0x0003e20000100800 */
[----:B------:R-:W-:Y:S01]  /*8cb10*/  VIADD R30, R10, 0x14f ;  /* 0x0000014f0a1e7836 */ /* 0x000fe20000000000 */
[----:B------:R-:W-:-:S04]  /*8cb20*/  ULDC UR16, c[0x0][0x228] ;  /* 0x00008a0000107ab9 */ /* 0x000fc80000000800 */
[----:B------:R-:W-:-:S04]  /*8cb30*/  @P1 LOP3.LUT R168, R168, 0x80000000, RZ, 0xfc, !PT ;  /* 0x80000000a8a81812 */ /* 0x000fc800078efcff */
[----:B------:R-:W-:-:S04]  /*8cb40*/  LOP3.LUT R168, R168, 0xbfffffff, RZ, 0xc0, !PT ;  /* 0xbfffffffa8a87812 */ /* 0x000fc800078ec0ff */
[----:B------:R-:W-:Y:S02]  /*8cb50*/  @P0 LOP3.LUT R168, R168, 0x40000000, RZ, 0xfc, !PT ;  /* 0x40000000a8a80812 */ /* 0x000fe400078efcff */
[----:B------:R-:W-:Y:S02]  /*8cb60*/  ISETP.GE.AND P0, PT, R51, UR25, PT ;  /* 0x0000001933007c0c */ /* 0x000fe4000bf06270 */
[----:B------:R-:W-:Y:S01]  /*8cb70*/  @P3 LOP3.LUT R169, R169, 0x2, RZ, 0xfc, !PT ;  /* 0x00000002a9a93812 */ /* 0x000fe200078efcff */
[----:B-1----:R-:W-:Y:S01]  /*8cb80*/  VIADD R24, R24, UR14 ;  /* 0x0000000e18187c36 */ /* 0x002fe20008000000 */
[----:B------:R-:W-:Y:S01]  /*8cb90*/  ISETP.LT.AND P3, PT, R14, UR20, !P0 ;  /* 0x000000140e007c0c */ /* 0x000fe2000c761270 */
[----:B------:R-:W-:Y:S01]  /*8cba0*/  ULDC.64 UR14, c[0x0][0x228] ;  /* 0x00008a00000e7ab9 */ /* 0x000fe20000000a00 */
[----:B------:R-:W-:Y:S01]  /*8cbb0*/  LOP3.LUT R169, R169, 0xfffffffe, RZ, 0xc0, !PT ;  /* 0xfffffffea9a97812 */ /* 0x000fe200078ec0ff */
[----:B------:R-:W-:Y:S01]  /*8cbc0*/  ULDC UR20, c[0x0][0x228] ;  /* 0x00008a0000147ab9 */ /* 0x000fe20000000800 */
[----:B------:R-:W-:Y:S01]  /*8cbd0*/  LOP3.LUT R168, R168, 0xdfffffff, RZ, 0xc0, !PT ;  /* 0xdfffffffa8a87812 */ /* 0x000fe200078ec0ff */
[----:B------:R-:W-:Y:S01]  /*8cbe0*/  ULDC UR25, c[0x0][0x228] ;  /* 0x00008a0000197ab9 */ /* 0x000fe20000000800 */
[----:B------:R-:W-:-:S02]  /*8cbf0*/  @P2 LOP3.LUT R169, R169, 0x1, RZ, 0xfc, !PT ;  /* 0x00000001a9a92812 */ /* 0x000fc400078efcff */
[----:B------:R-:W-:Y:S02]  /*8cc00*/  ISETP.LT.AND P2, PT, R13, UR13, !P0 ;  /* 0x0000000d0d007c0c */ /* 0x000fe4000c741270 */
[----:B------:R-:W-:Y:S01]  /*8cc10*/  ISETP.LT.AND P1, PT, R12, UR12, !P0 ;  /* 0x0000000c0c007c0c */ /* 0x000fe2000c721270 */
[----:B------:R-:W-:Y:S02]  /*8cc20*/  ULDC UR12, c[0x0][0x248] ;  /* 0x00009200000c7ab9 */ /* 0x000fe40000000800 */
[----:B------:R-:W-:-:S04]  /*8cc30*/  @P3 LOP3.LUT R168, R168, 0x20000000, RZ, 0xfc, !PT ;  /* 0x20000000a8a83812 */ /* 0x000fc800078efcff */
[----:B------:R-:W-:-:S04]  /*8cc40*/  LOP3.LUT R168, R168, 0xefffffff, RZ, 0xc0, !PT ;  /* 0xefffffffa8a87812 */ /* 0x000fc800078ec0ff */
[----:B------:R-:W-:Y:S02]  /*8cc50*/  @P2 LOP3.LUT R168, R168, 0x10000000, RZ, 0xfc, !PT ;  /* 0x10000000a8a82812 */ /* 0x000fe400078efcff */
[----:B------:R-:W-:Y:S01]  /*8cc60*/  ISETP.LT.AND P0, PT, R11, UR14, !P0 ;  /* 0x0000000e0b007c0c */ /* 0x000fe2000c701270 */
[----:B------:R1:W-:Y:S01]  /*8cc70*/  STL [R1+0x26c4], R24 ;  /* 0x0026c41801007387 */ /* 0x0003e20000100800 */
[----:B------:R-:W-:Y:S01]  /*8cc80*/  LOP3.LUT R168, R168, 0xf7ffffff, RZ, 0xc0, !PT ;  /* 0xf7ffffffa8a87812 */ /* 0x000fe200078ec0ff */
[----:B------:R-:W-:Y:S02]  /*8cc90*/  ULDC UR14, c[0x0][0x228] ;  /* 0x00008a00000e7ab9 */ /* 0x000fe40000000800 */
[----:B------:R-:W4:Y:S01]  /*8cca0*/  LDL.LU R51, [R1+0x3224] ;  /* 0x0032240001337983 */ /* 0x000f220000300800 */
        /* <DEDUP_REMOVED lines=10> */
[----:B------:R-:W-:Y:S01]  /*8cd50*/  ULDC.64 UR10, c[0x0][0x228] ;  /* 0x00008a00000a7ab9 */ /* 0x000fe20000000a00 */
[----:B------:R-:W-:Y:S01]  /*8cd60*/  ISETP.LT.AND P1, PT, R12, UR9, !P0 ;  /* 0x000000090c007c0c */ /* 0x000fe2000c721270 */
[----:B------:R-:W-:-:S08]  /*8cd70*/  ULDC UR9, c[0x0][0x248] ;  /* 0x0000920000097ab9 */ /* 0x000fd00000000800 */
        /* <DEDUP_REMOVED lines=14> */
[----:B------:R-:W-:Y:S01]  /*8ce60*/  ULDC UR19, c[0x0][0x228] ;  /* 0x00008a0000137ab9 */ /* 0x000fe20000000800 */
[----:B------:R-:W-:Y:S02]  /*8ce70*/  ISETP.LT.AND P3, PT, R14, UR7, !P0 ;  /* 0x000000070e007c0c */ /* 0x000fe4000c761270 */
        /* <DEDUP_REMOVED lines=10> */
[----:B------:R-:W-:Y:S01]  /*8cf20*/  VIADD R29, R10, 0x14e ;  /* 0x0000014e0a1d7836 */ /* 0x000fe20000000000 */
[----:B------:R-:W-:Y:S01]  /*8cf30*/  ULDC UR10, c[0x0][0x228] ;  /* 0x00008a00000a7ab9 */ /* 0x000fe20000000800 */
        /* <DEDUP_REMOVED lines=15> */
[----:B------:R-:W-:Y:S01]  /*8d030*/  ULDC UR46, c[0x0][0x228] ;  /* 0x00008a00002e7ab9 */ /* 0x000fe20000000800 */
[----:B------:R-:W-:Y:S01]  /*8d040*/  ISETP.LT.AND P0, PT, R11, UR8, !P0 ;  /* 0x000000080b007c0c */ /* 0x000fe2000c701270 */
[----:B-1----:R-:W-:Y:S01]  /*8d050*/  VIADD R24, R24, UR6 ;  /* 0x0000000618187c36 */ /* 0x002fe20008000000 */
[----:B------:R-:W-:Y:S01]  /*8d060*/  LOP3.LUT R168, R168, 0xfffeffff, RZ, 0xc0, !PT ;  /* 0xfffeffffa8a87812 */ /* 0x000fe200078ec0ff */
[----:B------:R-:W-:Y:S01]  /*8d070*/  ULDC.64 UR6, c[0x0][0x228] ;  /* 0x00008a0000067ab9 */ /* 0x000fe20000000a00 */
[----:B------:R-:W-:Y:S01]  /*8d080*/  ULDC UR45, c[0x0][0x228] ;  /* 0x00008a00002d7ab9 */ /* 0x000fe20000000800 */
[----:B------:R-:W4:Y:S01]  /*8d090*/  LDL.LU R48, [R1+0x3218] ;  /* 0x0032180001307983 */ /* 0x000f220000300800 */
[----:B------:R-:W-:Y:S01]  /*8d0a0*/  @P2 LOP3.LUT R168, R168, 0x10000, RZ, 0xfc, !PT ;  /* 0x00010000a8a82812 */ /* 0x000fe200078efcff */
[----:B------:R-:W-:Y:S01]  /*8d0b0*/  VIADD R28, R10, 0x14d ;  /* 0x0000014d0a1c7836 */ /* 0x000fe20000000000 */
[----:B------:R-:W-:-:S02]  /*8d0c0*/  ULDC UR8, c[0x0][0x228] ;  /* 0x00008a0000087ab9 */ /* 0x000fc40000000800 */
[----:B------:R-:W-:-:S04]  /*8d0d0*/  LOP3.LUT R168, R168, 0xffff7fff, RZ, 0xc0, !PT ;  /* 0xffff7fffa8a87812 */ /* 0x000fc800078ec0ff */
        /* <DEDUP_REMOVED lines=8> */
[----:B------:R-:W-:Y:S01]  /*8d160*/  ULDC UR55, c[0x0][0x228] ;  /* 0x00008a0000377ab9 */ /* 0x000fe20000000800 */
[----:B------:R-:W-:Y:S01]  /*8d170*/  ISETP.LT.AND P2, PT, R13, UR52, !P0 ;  /* 0x000000340d007c0c */ /* 0x000fe2000c741270 */
[----:B------:R-:W4:Y:S01]  /*8d180*/  LDL.LU R47, [R1+0x3214] ;  /* 0x00321400012f7983 */ /* 0x000f220000300800 */
[----:B------:R-:W-:-:S02]  /*8d190*/  ISETP.LT.AND P1, PT, R12, UR51, !P0 ;  /* 0x000000330c007c0c */ /* 0x000fc4000c721270 */
[----:B------:R-:W-:Y:S01]  /*8d1a0*/  LOP3.LUT R165, R165, 0x7fffffff, RZ, 0xc0, !PT ;  /* 0x7fffffffa5a57812 */ /* 0x000fe200078ec0ff */
[----:B------:R-:W-:-:S06]  /*8d1b0*/  VIADD R27, R10, 0x14c ;  /* 0x0000014c0a1b7836 */ /* 0x000fcc0000000000 */
[----:B------:R-:W-:Y:S01]  /*8d1c0*/  @P3 LOP3.LUT R168, R168, 0x2000, RZ, 0xfc, !PT ;  /* 0x00002000a8a83812 */ /* 0x000fe200078efcff */
[C---:B------:R-:W-:Y:S02]  /*8d1d0*/  VIADD R26, R10.reuse, 0x14b ;  /* 0x0000014b0a1a7836 */ /* 0x040fe40000000000 */
[----:B------:R-:W-:Y:S01]  /*8d1e0*/  VIADD R251, R10, 0x149 ;  /* 0x000001490afb7836 */ /* 0x000fe20000000000 */
[----:B------:R-:W-:Y:S01]  /*8d1f0*/  LOP3.LUT R168, R168, 0xffffefff, RZ, 0xc0, !PT ;  /* 0xffffefffa8a87812 */ /* 0x000fe200078ec0ff */
[C---:B------:R-:W-:Y:S02]  /*8d200*/  VIADD R25, R10.reuse, 0x14a ;  /* 0x0000014a0a197836 */ /* 0x040fe40000000000 */
[----:B------:R-:W-:Y:S01]  /*8d210*/  VIADD R250, R10, 0x148 ;  /* 0x000001480afa7836 */ /* 0x000fe20000000000 */
[----:B------:R-:W-:Y:S02]  /*8d220*/  @P2 LOP3.LUT R168, R168, 0x1000, RZ, 0xfc, !PT ;  /* 0x00001000a8a82812 */ /* 0x000fe400078efcff */
[C---:B------:R-:W-:Y:S01]  /*8d230*/  IADD3 R249, R10.reuse, 0x147, RZ ;  /* 0x000001470af97810 */ /* 0x040fe20007ffe0ff */
[----:B------:R-:W-:Y:S01]  /*8d240*/  VIADD R248, R10, 0x146 ;  /* 0x000001460af87836 */ /* 0x000fe20000000000 */
[----:B------:R-:W-:Y:S01]  /*8d250*/  ISETP.LT.AND P0, PT, R11, UR6, !P0 ;  /* 0x000000060b007c0c */ /* 0x000fe2000c701270 */
[----:B------:R-:W-:Y:S01]  /*8d260*/  ULDC UR6, c[0x0][0x248] ;  /* 0x0000920000067ab9 */ /* 0x000fe20000000800 */
[----:B------:R-:W-:Y:S01]  /*8d270*/  LOP3.LUT R168, R168, 0xfffff7ff, RZ, 0xc0, !PT ;  /* 0xfffff7ffa8a87812 */ /* 0x000fe200078ec0ff */
[----:B------:R-:W-:Y:S01]  /*8d280*/  VIADD R239, R10, 0x145 ;  /* 0x000001450aef7836 */ /* 0x000fe20000000000 */
[----:B------:R-:W-:Y:S01]  /*8d290*/  LOP3.LUT R164, R164, 0x7fffffff, RZ, 0xc0, !PT ;  /* 0x7fffffffa4a47812 */ /* 0x000fe200078ec0ff */
[----:B------:R-:W-:Y:S01]  /*8d2a0*/  VIADD R238, R10, 0x144 ;  /* 0x000001440aee7836 */ /* 0x000fe20000000000 */
[----:B------:R-:W-:Y:S01]  /*8d2b0*/  @P1 LOP3.LUT R168, R168, 0x800, RZ, 0xfc, !PT ;  /* 0x00000800a8a81812 */ /* 0x000fe200078efcff */
[C---:B------:R-:W-:Y:S01]  /*8d2c0*/  VIADD R237, R10.reuse, 0x143 ;  /* 0x000001430aed7836 */ /* 0x040fe20000000000 */
[----:B------:R-:W-:Y:S01]  /*8d2d0*/  ULDC UR51, c[0x0][0x228] ;  /* 0x00008a0000337ab9 */ /* 0x000fe20000000800 */
[----:B------:R-:W-:Y:S01]  /*8d2e0*/  VIADD R236, R10, 0x142 ;  /* 0x000001420aec7836 */ /* 0x000fe20000000000 */
[----:B------:R-:W-:Y:S01]  /*8d2f0*/  LOP3.LUT R168, R168, 0xfffffbff, RZ, 0xc0, !PT ;  /* 0xfffffbffa8a87812 */ /* 0x000fe200078ec0ff */
[----:B------:R-:W-:-:S03]  /*8d300*/  ULDC UR52, c[0x0][0x228] ;  /* 0x00008a0000347ab9 */ /* 0x000fc60000000800 */
[----:B------:R-:W-:Y:S02]  /*8d310*/  @P0 LOP3.LUT R168, R168, 0x400, RZ, 0xfc, !PT ;  /* 0x00000400a8a80812 */ /* 0x000fe400078efcff */
[----:B------:R-:W-:Y:S01]  /*8d320*/  ISETP.GE.AND P0, PT, R46, UR13, PT ;  /* 0x0000000d2e007c0c */ /* 0x000fe2000bf06270 */
[----:B------:R-:W-:-:S03]  /*8d330*/  ULDC UR13, c[0x0][0x228] ;  /* 0x00008a00000d7ab9 */ /* 0x000fc60000000800 */
[----:B------:R-:W-:Y:S01]  /*8d340*/  ISETP.LT.AND P3, PT, R14, UR41, !P0 ;  /* 0x000000290e007c0c */ /* 0x000fe2000c761270 */
[----:B------:R-:W-:Y:S01]  /*8d350*/  ULDC UR41, c[0x0][0x228] ;  /* 0x00008a0000297ab9 */ /* 0x000fe20000000800 */
[----:B------:R-:W-:Y:S01]  /*8d360*/  ISETP.LT.AND P2, PT, R13, UR30, !P0 ;  /* 0x0000001e0d007c0c */ /* 0x000fe2000c741270 */
[----:B------:R-:W-:Y:S01]  /*8d370*/  ULDC.64 UR30, c[0x0][0x228] ;  /* 0x00008a00001e7ab9 */ /* 0x000fe20000000a00 */
[----:B------:R-:W-:Y:S02]  /*8d380*/  LOP3.LUT R168, R168, 0xfffffdff, RZ, 0xc0, !PT ;  /* 0xfffffdffa8a87812 */ /* 0x000fe400078ec0ff */
        /* <DEDUP_REMOVED lines=11> */
[----:B------:R-:W-:-:S03]  /*8d440*/  ULDC UR11, c[0x0][0x228] ;  /* 0x00008a00000b7ab9 */ /* 0x000fc60000000800 */
[----:B------:R-:W-:Y:S01]  /*8d450*/  ISETP.LT.AND P3, PT, R14, UR41, !P0 ;  /* 0x000000290e007c0c */ /* 0x000fe2000c761270 */
[----:B------:R-:W-:Y:S01]  /*8d460*/  ULDC UR41, c[0x0][0x228] ;  /* 0x00008a0000297ab9 */ /* 0x000fe20000000800 */
[----:B------:R-:W-:Y:S01]  /*8d470*/  ISETP.LT.AND P2, PT, R13, UR59, !P0 ;  /* 0x0000003b0d007c0c */ /* 0x000fe2000c741270 */
[----:B------:R-:W-:Y:S01]  /*8d480*/  ULDC UR59, c[0x0][0x228] ;  /* 0x00008a00003b7ab9 */ /* 0x000fe20000000800 */
        /* <DEDUP_REMOVED lines=15> */
[----:B------:R-:W-:Y:S02]  /*8d580*/  ISETP.LT.AND P3, PT, R14, UR23, !P0 ;  /* 0x000000170e007c0c */ /* 0x000fe4000c761270 */
[----:B------:R-:W-:Y:S01]  /*8d590*/  ISETP.LT.AND P2, PT, R13, UR22, !P0 ;  /* 0x000000160d007c0c */ /* 0x000fe2000c741270 */
[----:B------:R-:W-:Y:S01]  /*8d5a0*/  ULDC.64 UR22, c[0x0][0x228] ;  /* 0x00008a0000167ab9 */ /* 0x000fe20000000a00 */
[----:B------:R-:W-:-:S07]  /*8d5b0*/  ISETP.LT.AND P0, PT, R11, UR26, !P0 ;  /* 0x0000001a0b007c0c */ /* 0x000fce000c701270 */
[----:B------:R-:W-:-:S04]  /*8d5c0*/  @P1 LOP3.LUT R167, R167, 0x80000000, RZ, 0xfc, !PT ;  /* 0x80000000a7a71812 */ /* 0x000fc800078efcff */
[----:B------:R-:W-:Y:S02]  /*8d5d0*/  LOP3.LUT R167, R167, 0xbfffffff, RZ, 0xc0, !PT ;  /* 0xbfffffffa7a77812 */ /* 0x000fe400078ec0ff */
[----:B------:R-:W-:Y:S02]  /*8d5e0*/  LOP3.LUT R168, R168, 0xfffffffd, RZ, 0xc0, !PT ;  /* 0xfffffffda8a87812 */ /* 0x000fe400078ec0ff */
[----:B------:R-:W-:Y:S02]  /*8d5f0*/  @P0 LOP3.LUT R167, R167, 0x40000000, RZ, 0xfc, !PT ;  /* 0x40000000a7a70812 */ /* 0x000fe400078efcff */
[----:B------:R-:W-:Y:S01]  /*8d600*/  ISETP.GE.AND P0, PT, R43, UR7, PT ;  /* 0x000000072b007c0c */ /* 0x000fe2000bf06270 */
[----:B------:R-:W-:Y:S01]  /*8d610*/  ULDC UR7, c[0x0][0x248] ;  /* 0x0000920000077ab9 */ /* 0x000fe20000000800 */
[----:B------:R-:W-:Y:S02]  /*8d620*/  @P3 LOP3.LUT R168, R168, 0x2, RZ, 0xfc, !PT ;  /* 0x00000002a8a83812 */ /* 0x000fe400078efcff */
[----:B------:R-:W-:Y:S01]  /*8d630*/  ISETP.LT.AND P3, PT, R14, UR12, !P0 ;  /* 0x0000000c0e007c0c */ /* 0x000fe2000c761270 */
[----:B------:R-:W-:Y:S01]  /*8d640*/  ULDC UR12, c[0x0][0x228] ;  /* 0x00008a00000c7ab9 */ /* 0x000fe20000000800 */
[----:B------:R-:W-:-:S02]  /*8d650*/  LOP3.LUT R168, R168, 0xfffffffe, RZ, 0xc0, !PT ;  /* 0xfffffffea8a87812 */ /* 0x000fc400078ec0ff */
[----:B------:R-:W-:Y:S02]  /*8d660*/  LOP3.LUT R167, R167, 0xdfffffff, RZ, 0xc0, !PT ;  /* 0xdfffffffa7a77812 */ /* 0x000fe400078ec0ff */
[----:B------:R-:W-:Y:S02]  /*8d670*/  @P2 LOP3.LUT R168, R168, 0x1, RZ, 0xfc, !PT ;  /* 0x00000001a8a82812 */ /* 0x000fe400078efcff */
[----:B------:R-:W-:Y:S02]  /*8d680*/  ISETP.LT.AND P2, PT, R13, UR41, !P0 ;  /* 0x000000290d007c0c */ /* 0x000fe4000c741270 */
[----:B------:R-:W-:Y:S01]  /*8d690*/  ISETP.LT.AND P1, PT, R12, UR40, !P0 ;  /* 0x000000280c007c0c */ /* 0x000fe2000c721270 */
[----:B------:R-:W-:Y:S02]  /*8d6a0*/  ULDC.64 UR40, c[0x0][0x228] ;  /* 0x00008a0000287ab9 */ /* 0x000fe40000000a00 */
[----:B------:R-:W-:-:S04]  /*8d6b0*/  @P3 LOP3.LUT R167, R167, 0x20000000, RZ, 0xfc, !PT ;  /* 0x20000000a7a73812 */ /* 0x000fc800078efcff */
        /* <DEDUP_REMOVED lines=47> */
[C---:B------:R-:W-:Y:S01]  /*8d9b0*/  VIADD R235, R10.reuse, 0x141 ;  /* 0x000001410aeb7836 */ /* 0x040fe20000000000 */
[----:B------:R-:W-:Y:S01]  /*8d9c0*/  LOP3.LUT R167, R167, 0xfffdffff, RZ, 0xc0, !PT ;  /* 0xfffdffffa7a77812 */ /* 0x000fe200078ec0ff */
[----:B------:R-:W-:Y:S01]  /*8d9d0*/  VIADD R234, R10, 0x140 ;  /* 0x000001400aea7836 */ /* 0x000fe20000000000 */
[----:B------:R-:W-:Y:S01]  /*8d9e0*/  ISETP.LT.AND P1, PT, R12, UR50, !P0 ;  /* 0x000000320c007c0c */ /* 0x000fe2000c721270 */
[----:B------:R-:W-:Y:S01]  /*8d9f0*/  ULDC UR50, c[0x0][0x228] ;  /* 0x00008a0000327ab9 */ /* 0x000fe20000000800 */
[----:B-1----:R-:W-:Y:S01]  /*8da00*/  IADD3 R24, R24, UR6, RZ ;  /* 0x0000000618187c10 */ /* 0x002fe2000fffe0ff */
[----:B------:R-:W-:Y:S01]  /*8da10*/  ULDC UR6, c[0x0][0x248] ;  /* 0x0000920000067ab9 */ /* 0x000fe20000000800 */
[----:B------:R-:W-:-:S03]  /*8da20*/  ULDC UR45, c[0x0][0x228] ;  /* 0x00008a00002d7ab9 */ /* 0x000fc60000000800 */
        /* <DEDUP_REMOVED lines=16> */
[----:B------:R-:W-:-:S06]  /*8db30*/  ULDC UR57, c[0x0][0x228] ;  /* 0x00008a0000397ab9 */ /* 0x000fcc0000000800 */
[----:B------:R-:W-:Y:S01]  /*8db40*/  @P3 LOP3.LUT R167, R167, 0x2000, RZ, 0xfc, !PT ;  /* 0x00002000a7a73812 */ /* 0x000fe200078efcff */
[----:B-1----:R-:W-:Y:S01]  /*8db50*/  VIADD R24, R24, UR6 ;  /* 0x0000000618187c36 */ /* 0x002fe20008000000 */
[----:B------:R-:W-:Y:S01]  /*8db60*/  ISETP.LT.AND P0, PT, R11, UR26, !P0 ;  /* 0x0000001a0b007c0c */ /* 0x000fe2000c701270 */
[----:B------:R-:W-:Y:S01]  /*8db70*/  ULDC UR6, c[0x0][0x248] ;  /* 0x0000920000067ab9 */ /* 0x000fe20000000800 */
[----:B------:R-:W-:Y:S01]  /*8db80*/  LOP3.LUT R167, R167, 0xffffefff, RZ, 0xc0, !PT ;  /* 0xffffefffa7a77812 */ /* 0x000fe200078ec0ff */
[----:B------:R-:W-:-:S03]  /*8db90*/  ULDC UR56, c[0x0][0x228] ;  /* 0x00008a0000387ab9 */ /* 0x000fc60000000800 */
[----:B------:R-:W-:Y:S01]  /*8dba0*/  @P2 LOP3.LUT R167, R167, 0x1000, RZ, 0xfc, !PT ;  /* 0x00001000a7a72812 */ /* 0x000fe200078efcff */
[----:B------:R1:W-:Y:S03]  /*8dbb0*/  STL [R1+0x26dc], R24 ;  /* 0x0026dc1801007387 */ /* 0x0003e60000100800 */
[----:B------:R-:W-:Y:S01]  /*8dbc0*/  LOP3.LUT R167, R167, 0xfffff7ff, RZ, 0xc0, !PT ;  /* 0xfffff7ffa7a77812 */ /* 0x000fe200078ec0ff */
[----:B------:R-:W4:Y:S03]  /*8dbd0*/  LDL.LU R45, [R1+0x320c] ;  /* 0x00320c00012d7983 */ /* 0x000f260000300800 */
[----:B------:R-:W-:Y:S01]  /*8dbe0*/  @P1 LOP3.LUT R167, R167, 0x800, RZ, 0xfc, !PT ;  /* 0x00000800a7a71812 */ /* 0x000fe200078efcff */
[----:B-1----:R-:W-:Y:S01]  /*8dbf0*/  VIADD R24, R24, UR6 ;  /* 0x0000000618187c36 */ /* 0x002fe20008000000 */
[----:B------:R-:W-:-:S02]  /*8dc00*/  ULDC UR6, c[0x0][0x248] ;  /* 0x0000920000067ab9 */ /* 0x000fc40000000800 */
[----:B------:R-:W-:Y:S02]  /*8dc10*/  LOP3.LUT R167, R167, 0xfffffbff, RZ, 0xc0, !PT ;  /* 0xfffffbffa7a77812 */ /* 0x000fe400078ec0ff */
[----:B------:R1:W-:Y:S02]  /*8dc20*/  STL [R1+0x26e0], R24 ;  /* 0x0026e01801007387 */ /* 0x0003e40000100800 */
[----:B------:R-:W-:Y:S02]  /*8dc30*/  @P0 LOP3.LUT R167, R167, 0x400, RZ, 0xfc, !PT ;  /* 0x00000400a7a70812 */ /* 0x000fe400078efcff */
[----:B------:R-:W-:Y:S01]  /*8dc40*/  ISETP.GE.AND P0, PT, R38, UR41, PT ;  /* 0x0000002926007c0c */ /* 0x000fe2000bf06270 */
[----:B------:R-:W4:Y:S01]  /*8dc50*/  LDL.LU R44, [R1+0x3208] ;  /* 0x00320800012c7983 */ /* 0x000f220000300800 */
[----:B-1----:R-:W-:Y:S02]  /*8dc60*/  VIADD R24, R24, UR6 ;  /* 0x0000000618187c36 */ /* 0x002fe40008000000 */
[----:B------:R-:W-:Y:S01]  /*8dc70*/  ISETP.LT.AND P3, PT, R14, UR50, !P0 ;  /* 0x000000320e007c0c */ /* 0x000fe2000c761270 */
[----:B------:R-:W-:Y:S01]  /*8dc80*/  ULDC UR50, c[0x0][0x228] ;  /* 0x00008a0000327ab9 */ /* 0x000fe20000000800 */
[----:B------:R-:W-:Y:S01]  /*8dc90*/  ISETP.LT.AND P2, PT, R13, UR54, !P0 ;  /* 0x000000360d007c0c */ /* 0x000fe2000c741270 */
[----:B------:R-:W-:Y:S01]  /*8dca0*/  ULDC.64 UR40, c[0x0][0x228] ;  /* 0x00008a0000287ab9 */ /* 0x000fe20000000a00 */
[----:B------:R1:W-:Y:S01]  /*8dcb0*/  STL [R1+0x26e4], R24 ;  /* 0x0026e41801007387 */ /* 0x0003e20000100800 */
[----:B------:R-:W-:Y:S01]  /*8dcc0*/  LOP3.LUT R167, R167, 0xfffffdff, RZ, 0xc0, !PT ;  /* 0xfffffdffa7a77812 */ /* 0x000fe200078ec0ff */
[----:B------:R-:W-:Y:S01]  /*8dcd0*/  ULDC UR6, c[0x0][0x228] ;  /* 0x00008a0000067ab9 */ /* 0x000fe20000000800 */
[----:B------:R-:W-:Y:S01]  /*8dce0*/  ISETP.LT.AND P1, PT, R12, UR53, !P0 ;  /* 0x000000350c007c0c */ /* 0x000fe2000c721270 */
[----:B------:R-:W4:Y:S01]  /*8dcf0*/  LDL.LU R43, [R1+0x3204] ;  /* 0x00320400012b7983 */ /* 0x000f220000300800 */
[----:B------:R-:W-:Y:S01]  /*8dd00*/  ULDC UR54, c[0x0][0x228] ;  /* 0x00008a0000367ab9 */ /* 0x000fe20000000800 */
[----:B------:R-:W-:Y:S01]  /*8dd10*/  ULDC UR53, c[0x0][0x228] ;  /* 0x00008a0000357ab9 */ /* 0x000fe20000000800 */
[----:B-1----:R-:W-:-:S02]  /*8dd20*/  VIADD R24, R24, UR7 ;  /* 0x0000000718187c36 */ /* 0x002fc40008000000 */
[----:B------:R-:W-:Y:S01]  /*8dd30*/  @P3 LOP3.LUT R167, R167, 0x200, RZ, 0xfc, !PT ;  /* 0x00000200a7a73812 */ /* 0x000fe200078efcff */
[----:B------:R-:W-:Y:S02]  /*8dd40*/  ULDC UR7, c[0x0][0x228] ;  /* 0x00008a0000077ab9 */ /* 0x000fe40000000800 */
[----:B------:R1:W-:Y:S04]  /*8dd50*/  STL [R1+0x26e8], R24 ;  /* 0x0026e81801007387 */ /* 0x0003e80000100800 */
[----:B------:R-:W4:Y:S01]  /*8dd60*/  LDL.LU R42, [R1+0x3200] ;  /* 0x00320000012a7983 */ /* 0x000f220000300800 */
[----:B-1----:R-:W-:Y:S01]  /*8dd70*/  VIADD R24, R24, UR12 ;  /* 0x0000000c18187c36 */ /* 0x002fe20008000000 */
[----:B------:R-:W-:Y:S01]  /*8dd80*/  LOP3.LUT R167, R167, 0xfffffeff, RZ, 0xc0, !PT ;  /* 0xfffffeffa7a77812 */ /* 0x000fe200078ec0ff */
[----:B------:R-:W-:-:S03]  /*8dd90*/  ULDC UR12, c[0x0][0x228] ;  /* 0x00008a00000c7ab9 */ /* 0x000fc60000000800 */
[----:B------:R1:W-:Y:S04]  /*8dda0*/  STL [R1+0x26ec], R24 ;  /* 0x0026ec1801007387 */ /* 0x0003e80000100800 */
[----:B------:R-:W4:Y:S01]  /*8ddb0*/  LDL.LU R41, [R1+0x31fc] ;  /* 0x0031fc0001297983 */ /* 0x000f220000300800 */
[----:B-1----:R-:W-:Y:S01]  /*8ddc0*/  VIADD R24, R24, UR22 ;  /* 0x0000001618187c36 */ /* 0x002fe20008000000 */
[----:B------:R-:W-:-:S04]  /*8ddd0*/  ULDC UR22, c[0x0][0x248] ;  /* 0x0000920000167ab9 */ /* 0x000fc80000000800 */
[----:B------:R1:W-:Y:S01]  /*8dde0*/  STL [R1+0x26f0], R24 ;  /* 0x0026f01801007387 */ /* 0x0003e20000100800 */
[----:B------:R-:W-:-:S03]  /*8ddf0*/  @P2 LOP3.LUT R167, R167, 0x100, RZ, 0xfc, !PT ;  /* 0x00000100a7a72812 */ /* 0x000fc600078efcff */
[----:B------:R-:W4:Y:S01]  /*8de00*/  LDL.LU R40, [R1+0x31f8] ;  /* 0x0031f80001287983 */ /* 0x000f220000300800 */
[----:B-1----:R-:W-:Y:S01]  /*8de10*/  VIADD R24, R24, UR22 ;  /* 0x0000001618187c36 */ /* 0x002fe20008000000 */
[----:B------:R-:W-:-:S04]  /*8de20*/  ULDC UR22, c[0x0][0x248] ;  /* 0x0000920000167ab9 */ /* 0x000fc80000000800 */
[----:B------:R1:W-:Y:S01]  /*8de30*/  STL [R1+0x26f4], R24 ;  /* 0x0026f41801007387 */ /* 0x0003e20000100800 */
[----:B------:R-:W-:-:S03]  /*8de40*/  LOP3.LUT R167, R167, 0xffffff7f, RZ, 0xc0, !PT ;  /* 0xffffff7fa7a77812 */ /* 0x000fc600078ec0ff */
[----:B------:R-:W4:Y:S01]  /*8de50*/  LDL.LU R39, [R1+0x31f4] ;  /* 0x0031f40001277983 */ /* 0x000f220000300800 */
        /* <DEDUP_REMOVED lines=35> */
[----:B------:R-:W-:Y:S01]  /*8e090*/  ISETP.LT.AND P2, PT, R13, UR43, !P0 ;  /* 0x0000002b0d007c0c */ /* 0x000fe2000c741270 */
[----:B------:R-:W4:Y:S01]  /*8e0a0*/  LDL.LU R37, [R1+0x31ec] ;  /* 0x0031ec0001257983 */ /* 0x000f220000300800 */
[----:B------:R-:W-:Y:S01]  /*8e0b0*/  ISETP.LT.AND P0, PT, R11, UR32, !P0 ;  /* 0x000000200b007c0c */ /* 0x000fe2000c701270 */
[----:B------:R-:W-:Y:S01]  /*8e0c0*/  ULDC UR32, c[0x0][0x228] ;  /* 0x00008a0000207ab9 */ /* 0x000fe20000000800 */
[----:B------:R-:W-:Y:S01]  /*8e0d0*/  LOP3.LUT R167, R167, 0xfffffffd, RZ, 0xc0, !PT ;  /* 0xfffffffda7a77812 */ /* 0x000fe200078ec0ff */
[----:B------:R-:W-:Y:S01]  /*8e0e0*/  ULDC UR44, c[0x0][0x228] ;  /* 0x00008a00002c7ab9 */ /* 0x000fe20000000800 */
[----:B------:R-:W-:Y:S01]  /*8e0f0*/  VIADD R233, R10, 0x13f ;  /* 0x0000013f0ae97836 */ /* 0x000fe20000000000 */
[----:B------:R-:W-:-:S02]  /*8e100*/  ULDC UR43, c[0x0][0x228] ;  /* 0x00008a00002b7ab9 */ /* 0x000fc40000000800 */
[----:B------:R-:W-:-:S04]  /*8e110*/  @P1 LOP3.LUT R166, R166, 0x80000000, RZ, 0xfc, !PT ;  /* 0x80000000a6a61812 */ /* 0x000fc800078efcff */
[----:B------:R-:W-:-:S04]  /*8e120*/  LOP3.LUT R166, R166, 0xbfffffff, RZ, 0xc0, !PT ;  /* 0xbfffffffa6a67812 */ /* 0x000fc800078ec0ff */
[----:B------:R-:W-:Y:S02]  /*8e130*/  @P0 LOP3.LUT R166, R166, 0x40000000, RZ, 0xfc, !PT ;  /* 0x40000000a6a60812 */ /* 0x000fe400078efcff */
[----:B------:R-:W-:Y:S01]  /*8e140*/  ISETP.GE.AND P0, PT, R35, UR27, PT ;  /* 0x0000001b23007c0c */ /* 0x000fe2000bf06270 */
[----:B------:R-:W-:Y:S01]  /*8e150*/  ULDC.64 UR26, c[0x0][0x228] ;  /* 0x00008a00001a7ab9 */ /* 0x000fe20000000a00 */
[----:B------:R-:W-:Y:S02]  /*8e160*/  @P3 LOP3.LUT R167, R167, 0x2, RZ, 0xfc, !PT ;  /* 0x00000002a7a73812 */ /* 0x000fe400078efcff */
[----:B------:R-:W-:Y:S01]  /*8e170*/  ISETP.LT.AND P3, PT, R14, UR47, !P0 ;  /* 0x0000002f0e007c0c */ /* 0x000fe2000c761270 */
[----:B-1----:R-:W-:Y:S01]  /*8e180*/  VIADD R24, R24, UR22 ;  /* 0x0000001618187c36 */ /* 0x002fe20008000000 */
[----:B------:R-:W-:Y:S01]  /*8e190*/  LOP3.LUT R167, R167, 0xfffffffe, RZ, 0xc0, !PT ;  /* 0xfffffffea7a77812 */ /* 0x000fe200078ec0ff */
[----:B------:R-:W-:Y:S01]  /*8e1a0*/  ULDC UR22, c[0x0][0x248] ;  /* 0x0000920000167ab9 */ /* 0x000fe20000000800 */
[----:B------:R-:W-:Y:S01]  /*8e1b0*/  LOP3.LUT R166, R166, 0xdfffffff, RZ, 0xc0, !PT ;  /* 0xdfffffffa6a67812 */ /* 0x000fe200078ec0ff */
[----:B------:R-:W-:Y:S01]  /*8e1c0*/  ULDC UR47, c[0x0][0x228] ;  /* 0x00008a00002f7ab9 */ /* 0x000fe20000000800 */
[----:B------:R-:W-:-:S02]  /*8e1d0*/  @P2 LOP3.LUT R167, R167, 0x1, RZ, 0xfc, !PT ;  /* 0x00000001a7a72812 */ /* 0x000fc400078efcff */
[----:B------:R-:W-:Y:S02]  /*8e1e0*/  ISETP.LT.AND P2, PT, R13, UR39, !P0 ;  /* 0x000000270d007c0c */ /* 0x000fe4000c741270 */
[----:B------:R-:W-:Y:S01]  /*8e1f0*/  ISETP.LT.AND P1, PT, R12, UR42, !P0 ;  /* 0x0000002a0c007c0c */ /* 0x000fe2000c721270 */
[----:B------:R1:W-:Y:S02]  /*8e200*/  STL [R1+0x2700], R24 ;  /* 0x0027001801007387 */ /* 0x0003e40000100800 */
[----:B------:R-:W-:Y:S01]  /*8e210*/  @P3 LOP3.LUT R166, R166, 0x20000000, RZ, 0xfc, !PT ;  /* 0x20000000a6a63812 */ /* 0x000fe200078efcff */
[----:B------:R-:W-:Y:S01]  /*8e220*/  ULDC UR42, c[0x0][0x228] ;  /* 0x00008a00002a7ab9 */ /* 0x000fe20000000800 */
[----:B------:R-:W-:Y:S01]  /*8e230*/  ISETP.LT.AND P0, PT, R11, UR30, !P0 ;  /* 0x0000001e0b007c0c */ /* 0x000fe2000c701270 */
[----:B------:R-:W4:Y:S01]  /*8e240*/  LDL.LU R36, [R1+0x31e8] ;  /* 0x0031e80001247983 */ /* 0x000f220000300800 */
[----:B------:R-:W-:Y:S01]  /*8e250*/  LOP3.LUT R166, R166, 0xefffffff, RZ, 0xc0, !PT ;  /* 0xefffffffa6a67812 */ /* 0x000fe200078ec0ff */
[----:B------:R-:W-:Y:S01]  /*8e260*/  ULDC UR30, c[0x0][0x228] ;  /* 0x00008a00001e7ab9 */ /* 0x000fe20000000800 */
[----:B------:R-:W-:Y:S01]  /*8e270*/  VIADD R232, R10, 0x13e ;  /* 0x0000013e0ae87836 */ /* 0x000fe20000000000 */
[----:B------:R-:W4:Y:S01]  /*8e280*/  LDL.LU R35, [R1+0x31e4] ;  /* 0x0031e40001237983 */ /* 0x000f220000300800 */
[----:B------:R-:W-:Y:S01]  /*8e290*/  @P2 LOP3.LUT R166, R166, 0x10000000, RZ, 0xfc, !PT ;  /* 0x10000000a6a62812 */ /* 0x000fe200078efcff */
[----:B------:R-:W-:-:S03]  /*8e2a0*/  ULDC UR39, c[0x0][0x228] ;  /* 0x00008a0000277ab9 */ /* 0x000fc60000000800 */
[----:B------:R-:W-:-:S04]  /*8e2b0*/  LOP3.LUT R166, R166, 0xf7ffffff, RZ, 0xc0, !PT ;  /* 0xf7ffffffa6a67812 */ /* 0x000fc800078ec0ff */
[----:B------:R-:W-:-:S04]  /*8e2c0*/  @P1 LOP3.LUT R166, R166, 0x8000000, RZ, 0xfc, !PT ;  /* 0x08000000a6a61812 */ /* 0x000fc800078efcff */
[----:B------:R-:W-:-:S04]  /*8e2d0*/  LOP3.LUT R166, R166, 0xfbffffff, RZ, 0xc0, !PT ;  /* 0xfbffffffa6a67812 */ /* 0x000fc800078ec0ff */
[----:B------:R-:W-:Y:S02]  /*8e2e0*/  @P0 LOP3.LUT R166, R166, 0x4000000, RZ, 0xfc, !PT ;  /* 0x04000000a6a60812 */ /* 0x000fe400078efcff */
[----:B------:R-:W-:-:S04]  /*8e2f0*/  ISETP.GE.AND P0, PT, R34, UR23, PT ;  /* 0x0000001722007c0c */ /* 0x000fc8000bf06270 */
        /* <DEDUP_REMOVED lines=26> */
[----:B------:R-:W-:-:S07]  /*8e4a0*/  ISETP.LT.AND P1, PT, R12, UR28, !P0 ;  /* 0x0000001c0c007c0c */ /* 0x000fce000c721270 */
[----:B------:R-:W-:Y:S01]  /*8e4b0*/  @P3 LOP3.LUT R166, R166, 0x200000, RZ, 0xfc, !PT ;  /* 0x00200000a6a63812 */ /* 0x000fe200078efcff */
[----:B------:R1:W-:Y:S03]  /*8e4c0*/  STL [R1+0x2708], R24 ;  /* 0x0027081801007387 */ /* 0x0003e60000100800 */
[----:B------:R-:W-:Y:S01]  /*8e4d0*/  LOP3.LUT R166, R166, 0xffefffff, RZ, 0xc0, !PT ;  /* 0xffefffffa6a67812 */ /* 0x000fe200078ec0ff */
[----:B------:R-:W4:Y:S03]  /*8e4e0*/  LDL.LU R33, [R1+0x31dc] ;  /* 0x0031dc0001217983 */ /* 0x000f260000300800 */
[----:B------:R-:W-:Y:S01]  /*8e4f0*/  @P2 LOP3.LUT R166, R166, 0x100000, RZ, 0xfc, !PT ;  /* 0x00100000a6a62812 */ /* 0x000fe200078efcff */
[----:B-1----:R-:W-:Y:S01]  /*8e500*/  VIADD R24, R24, UR22 ;  /* 0x0000001618187c36 */ /* 0x002fe20008000000 */
[----:B------:R-:W-:-:S02]  /*8e510*/  ULDC.64 UR22, c[0x0][0x228] ;  /* 0x00008a0000167ab9 */ /* 0x000fc40000000a00 */
[----:B------:R-:W-:Y:S02]  /*8e520*/  LOP3.LUT R166, R166, 0xfff7ffff, RZ, 0xc0, !PT ;  /* 0xfff7ffffa6a67812 */ /* 0x000fe400078ec0ff */
[----:B------:R-:W-:Y:S01]  /*8e530*/  ISETP.LT.AND P0, PT, R11, UR22, !P0 ;  /* 0x000000160b007c0c */ /* 0x000fe2000c701270 */
[----:B------:R1:W-:Y:S01]  /*8e540*/  STL [R1+0x270c], R24 ;  /* 0x00270c1801007387 */ /* 0x0003e20000100800 */
[----:B------:R-:W-:Y:S01]  /*8e550*/  @P1 LOP3.LUT R166, R166, 0x80000, RZ, 0xfc, !PT ;  /* 0x00080000a6a61812 */ /* 0x000fe200078efcff */
[----:B------:R-:W-:-:S03]  /*8e560*/  ULDC UR22, c[0x0][0x228] ;  /* 0x00008a0000167ab9 */ /* 0x000fc60000000800 */
[----:B------:R-:W-:-:S07]  /*8e570*/  LOP3.LUT R166, R166, 0xfffbffff, RZ, 0xc0, !PT ;  /* 0xfffbffffa6a67812 */ /* 0x000fce00078ec0ff */
        /* <DEDUP_REMOVED lines=10> */
[----:B------:R-:W-:Y:S02]  /*8e620*/  @P3 LOP3.LUT R166, R166, 0x20000, RZ, 0xfc, !PT ;  /* 0x00020000a6a63812 */ /* 0x000fe400078efcff */
[C---:B------:R-:W-:Y:S01]  /*8e630*/  IADD3 R231, R10.reuse, 0x13d, RZ ;  /* 0x0000013d0ae77810 */ /* 0x040fe20007ffe0ff */
[----:B------:R-:W-:Y:S01]  /*8e640*/  VIADD R230, R10, 0x13c ;  /* 0x0000013c0ae67836 */ /* 0x000fe20000000000 */
[----:B------:R-:W-:Y:S01]  /*8e650*/  LOP3.LUT R166, R166, 0xfffeffff, RZ, 0xc0, !PT ;  /* 0xfffeffffa6a67812 */ /* 0x000fe200078ec0ff */
[----:B------:R-:W-:Y:S01]  /*8e660*/  VIADD R229, R10, 0x13b ;  /* 0x0000013b0ae57836 */ /* 0x000fe20000000000 */
[----:B------:R-:W-:Y:S01]  /*8e670*/  LOP3.LUT R163, R163, 0x7fffffff, RZ, 0xc0, !PT ;  /* 0x7fffffffa3a37812 */ /* 0x000fe200078ec0ff */
[----:B------:R-:W-:Y:S01]  /*8e680*/  ULDC UR25, c[0x0][0x228] ;  /* 0x00008a0000197ab9 */ /* 0x000fe20000000800 */
        /* <DEDUP_REMOVED lines=8> */
[----:B------:R-:W-:-:S04]  /*8e710*/  ISETP.GE.AND P0, PT, R31, UR31, PT ;  /* 0x0000001f1f007c0c */ /* 0x000fc8000bf06270 */
[----:B------:R-:W-:Y:S01]  /*8e720*/  ISETP.LT.AND P3, PT, R14, UR14, !P0 ;  /* 0x0000000e0e007c0c */ /* 0x000fe2000c761270 */
[----:B------:R-:W-:Y:S01]  /*8e730*/  ULDC UR14, c[0x0][0x248] ;  /* 0x00009200000e7ab9 */ /* 0x000fe20000000800 */
[----:B------:R-:W-:Y:S02]  /*8e740*/  ISETP.LT.AND P2, PT, R13, UR15, !P0 ;  /* 0x0000000f0d007c0c */ /* 0x000fe4000c741270 */
[----:B------:R-:W-:Y:S02]  /*8e750*/  LOP3.LUT R166, R166, 0xffffdfff, RZ, 0xc0, !PT ;  /* 0xffffdfffa6a67812 */ /* 0x000fe400078ec0ff */
[----:B------:R-:W-:Y:S01]  /*8e760*/  ISETP.LT.AND P1, PT, R12, UR24, !P0 ;  /* 0x000000180c007c0c */ /* 0x000fe2000c721270 */
[----:B------:R-:W-:-:S06]  /*8e770*/  ULDC UR24, c[0x0][0x228] ;  /* 0x00008a0000187ab9 */ /* 0x000fcc0000000800 */
[----:B------:R-:W-:-:S04]  /*8e780*/  @P3 LOP3.LUT R166, R166, 0x2000, RZ, 0xfc, !PT ;  /* 0x00002000a6a63812 */ /* 0x000fc800078efcff */
[----:B------:R-:W-:Y:S02]  /*8e790*/  LOP3.LUT R166, R166, 0xffffefff, RZ, 0xc0, !PT ;  /* 0xffffefffa6a67812 */ /* 0x000fe400078ec0ff */
[----:B-1----:R-:W-:Y:S01]  /*8e7a0*/  IADD3 R24, R24, UR18, RZ ;  /* 0x0000001218187c10 */ /* 0x002fe2000fffe0ff */
[----:B------:R-:W-:Y:S01]  /*8e7b0*/  ULDC.64 UR18, c[0x0][0x228] ;  /* 0x00008a0000127ab9 */ /* 0x000fe20000000a00 */
        /* <DEDUP_REMOVED lines=15> */
[----:B------:R-:W-:Y:S01]  /*8e8b0*/  ULDC.64 UR26, c[0x0][0x228] ;  /* 0x00008a00001a7ab9 */ /* 0x000fe20000000a00 */
[----:B------:R-:W-:Y:S01]  /*8e8c0*/  ISETP.LT.AND P2, PT, R13, UR17, !P0 ;  /* 0x000000110d007c0c */ /* 0x000fe2000c741270 */
[----:B------:R-:W-:Y:S01]  /*8e8d0*/  ULDC.64 UR16, c[0x0][0x228] ;  /* 0x00008a0000107ab9 */ /* 0x000fe20000000a00 */
[----:B------:R-:W-:Y:S01]  /*8e8e0*/  ISETP.LT.AND P1, PT, R12, UR13, !P0 ;  /* 0x0000000d0c007c0c */ /* 0x000fe2000c721270 */
[----:B------:R-:W-:-:S08]  /*8e8f0*/  ULDC UR13, c[0x0][0x248] ;  /* 0x00009200000d7ab9 */ /* 0x000fd00000000800 */
        /* <DEDUP_REMOVED lines=18> */
[----:B------:R-:W-:-:S04]  /*8ea20*/  @P3 LOP3.LUT R166, R166, 0x20, RZ, 0xfc, !PT ;  /* 0x00000020a6a63812 */ /* 0x000fc800078efcff */
[----:B------:R-:W-:-:S04]  /*8ea30*/  LOP3.LUT R166, R166, 0xffffffef, RZ, 0xc0, !PT ;  /* 0xffffffefa6a67812 */ /* 0x000fc800078ec0ff */
[----:B------:R-:W-:Y:S02]  /*8ea40*/  @P2 LOP3.LUT R166, R166, 0x10, RZ, 0xfc, !PT ;  /* 0x00000010a6a62812 */ /* 0x000fe400078efcff */
[----:B------:R-:W-:Y:S01]  /*8ea50*/  ISETP.LT.AND P0, PT, R11, UR16, !P0 ;  /* 0x000000100b007c0c */ /* 0x000fe2000c701270 */
[----:B-1----:R-:W-:Y:S01]  /*8ea60*/  VIADD R24, R24, UR13 ;  /* 0x0000000d18187c36 */ /* 0x002fe20008000000 */
[----:B------:R-:W-:Y:S01]  /*8ea70*/  LOP3.LUT R166, R166, 0xfffffff7, RZ, 0xc0, !PT ;  /* 0xfffffff7a6a67812 */ /* 0x000fe200078ec0ff */
[----:B------:R-:W-:-:S03]  /*8ea80*/  ULDC UR16, c[0x0][0x228] ;  /* 0x00008a0000107ab9 */ /* 0x000fc60000000800 */
        /* <DEDUP_REMOVED lines=12> */
[----:B------:R-:W-:Y:S01]  /*8eb50*/  ULDC UR8, c[0x0][0x248] ;  /* 0x0000920000087ab9 */ /* 0x000fe20000000800 */
[----:B-1----:R-:W-:Y:S01]  /*8eb60*/  VIADD R24, R24, UR10 ;  /* 0x0000000a18187c36 */ /* 0x002fe20008000000 */
[----:B------:R-:W-:-:S02]  /*8eb70*/  ULDC.64 UR10, c[0x0][0x228] ;  /* 0x00008a00000a7ab9 */ /* 0x000fc40000000a00 */
[----:B------:R-:W-:Y:S01]  /*8eb80*/  ISETP.LT.AND P0, PT, R11, UR10, !P0 ;  /* 0x0000000a0b007c0c */ /* 0x000fe2000c701270 */
[----:B------:R-:W-:-:S03]  /*8eb90*/  VIADD R227, R10, 0x139 ;  /* 0x000001390ae37836 */ /* 0x000fc60000000000 */
[----:B------:R-:W-:Y:S02]  /*8eba0*/  @P1 LOP3.LUT R165, R165, 0x80000000, RZ, 0xfc, !PT ;  /* 0x80000000a5a51812 */ /* 0x000fe400078efcff */
[----:B------:R-:W-:Y:S01]  /*8ebb0*/  @P3 LOP3.LUT R166, R166, 0x2, RZ, 0xfc, !PT ;  /* 0x00000002a6a63812 */ /* 0x000fe200078efcff */
[----:B------:R1:W-:Y:S01]  /*8ebc0*/  STL [R1+0x2720], R24 ;  /* 0x0027201801007387 */ /* 0x0003e20000100800 */
[----:B------:R-:W-:Y:S01]  /*8ebd0*/  LOP3.LUT R165, R165, 0xbfffffff, RZ, 0xc0, !PT ;  /* 0xbfffffffa5a57812 */ /* 0x000fe200078ec0ff */
[----:B------:R-:W-:Y:S01]  /*8ebe0*/  VIADD R226, R10, 0x138 ;  /* 0x000001380ae27836 */ /* 0x000fe20000000000 */
[----:B------:R-:W-:Y:S01]  /*8ebf0*/  LOP3.LUT R166, R166, 0xfffffffe, RZ, 0xc0, !PT ;  /* 0xfffffffea6a67812 */ /* 0x000fe200078ec0ff */
[----:B------:R-:W4:Y:S01]  /*8ec00*/  LDL.LU R28, [R1+0x31c8] ;  /* 0x0031c800011c7983 */ /* 0x000f220000300800 */
[----:B------:R-:W-:Y:S01]  /*8ec10*/  ULDC UR10, c[0x0][0x228] ;  /* 0x00008a00000a7ab9 */ /* 0x000fe20000000800 */
[----:B------:R-:W-:Y:S02]  /*8ec20*/  @P0 LOP3.LUT R165, R165, 0x40000000, RZ, 0xfc, !PT ;  /* 0x40000000a5a50812 */ /* 0x000fe400078efcff */
[----:B------:R-:W-:Y:S01]  /*8ec30*/  ISETP.GE.AND P0, PT, R27, UR19, PT ;  /* 0x000000131b007c0c */ /* 0x000fe2000bf06270 */
[----:B-1----:R-:W-:Y:S01]  /*8ec40*/  VIADD R24, R24, UR8 ;  /* 0x0000000818187c36 */ /* 0x002fe20008000000 */
[----:B------:R-:W-:Y:S01]  /*8ec50*/  @P2 LOP3.LUT R166, R166, 0x1, RZ, 0xfc, !PT ;  /* 0x00000001a6a62812 */ /* 0x000fe200078efcff */
[----:B------:R-:W-:Y:S01]  /*8ec60*/  ULDC.64 UR8, c[0x0][0x228] ;  /* 0x00008a0000087ab9 */ /* 0x000fe20000000a00 */
[----:B------:R-:W-:Y:S01]  /*8ec70*/  ISETP.LT.AND P3, PT, R14, UR40, !P0 ;  /* 0x000000280e007c0c */ /* 0x000fe2000c761270 */
[----:B------:R-:W-:Y:S01]  /*8ec80*/  ULDC UR40, c[0x0][0x228] ;  /* 0x00008a0000287ab9 */ /* 0x000fe20000000800 */
[----:B------:R-:W-:Y:S01]  /*8ec90*/  ISETP.LT.AND P2, PT, R13, UR6, !P0 ;  /* 0x000000060d007c0c */ /* 0x000fe2000c741270 */
[----:B------:R-:W-:Y:S01]  /*8eca0*/  ULDC UR6, c[0x0][0x248] ;  /* 0x0000920000067ab9 */ /* 0x000fe20000000800 */
[----:B------:R-:W-:Y:S01]  /*8ecb0*/  LOP3.LUT R165, R165, 0xdfffffff, RZ, 0xc0, !PT ;  /* 0xdfffffffa5a57812 */ /* 0x000fe200078ec0ff */
[----:B------:R-:W-:Y:S01]  /*8ecc0*/  ULDC UR19, c[0x0][0x228] ;  /* 0x00008a0000137ab9 */ /* 0x000fe20000000800 */
[----:B------:R-:W-:-:S07]  /*8ecd0*/  ISETP.LT.AND P1, PT, R12, UR7, !P0 ;  /* 0x000000070c007c0c */ /* 0x000fce000c721270 */
        /* <DEDUP_REMOVED lines=20> */
[----:B------:R-:W-:-:S08]  /*8ee20*/  ULDC.64 UR12, c[0x0][0x228] ;  /* 0x00008a00000c7ab9 */ /* 0x000fd00000000a00 */
        /* <DEDUP_REMOVED lines=17> */
[----:B------:R-:W-:Y:S01]  /*8ef40*/  ULDC UR32, c[0x0][0x228] ;  /* 0x00008a0000207ab9 */ /* 0x000fe20000000800 */
[----:B------:R-:W-:Y:S01]  /*8ef50*/  ISETP.LT.AND P1, PT, R12, UR40, !P0 ;  /* 0x000000280c007c0c */ /* 0x000fe2000c721270 */
[----:B------:R-:W-:Y:S01]  /*8ef60*/  ULDC UR40, c[0x0][0x228] ;  /* 0x00008a0000287ab9 */ /* 0x000fe20000000800 */
[----:B------:R-:W4:Y:S07]  /*8ef70*/  LDL.LU R26, [R1+0x31c0] ;  /* 0x0031c000011a7983 */ /* 0x000f2e0000300800 */
[----:B------:R-:W-:-:S04]  /*8ef80*/  @P3 LOP3.LUT R165, R165, 0x200000, RZ, 0xfc, !PT ;  /* 0x00200000a5a53812 */ /* 0x000fc800078efcff */
        /* <DEDUP_REMOVED lines=33> */
[----:B------:R-:W-:Y:S01]  /*8f1a0*/  ISETP.GE.AND P0, PT, R250, UR9, PT ;  /* 0x00000009fa007c0c */ /* 0x000fe2000bf06270 */
[----:B------:R-:W-:Y:S01]  /*8f1b0*/  VIADD R251, R24, UR6 ;  /* 0x0000000618fb7c36 */ /* 0x000fe20008000000 */
[----:B------:R-:W-:Y:S01]  /*8f1c0*/  LOP3.LUT R165, R165, 0xffffdfff, RZ, 0xc0, !PT ;  /* 0xffffdfffa5a57812 */ /* 0x000fe200078ec0ff */
[----:B------:R1:W-:Y:S01]  /*8f1d0*/  STL [R1+0x2730], R24 ;  /* 0x0027301801007387 */ /* 0x0003e20000100800 */
[----:B------:R-:W-:Y:S01]  /*8f1e0*/  ISETP.LT.AND P3, PT, R14, UR30, !P0 ;  /* 0x0000001e0e007c0c */ /* 0x000fe2000c761270 */
[----:B------:R-:W-:Y:S01]  /*8f1f0*/  ULDC.64 UR30, c[0x0][0x228] ;  /* 0x00008a00001e7ab9 */ /* 0x000fe20000000a00 */
[----:B------:R-:W-:Y:S01]  /*8f200*/  ISETP.LT.AND P2, PT, R13, UR32, !P0 ;  /* 0x000000200d007c0c */ /* 0x000fe2000c741270 */
[----:B------:R-:W-:Y:S01]  /*8f210*/  ULDC UR32, c[0x0][0x228] ;  /* 0x00008a0000207ab9 */ /* 0x000fe20000000800 */
[----:B------:R-:W-:Y:S01]  /*8f220*/  ISETP.LT.AND P1, PT, R12, UR40, !P0 ;  /* 0x000000280c007c0c */ /* 0x000fe2000c721270 */
[----:B------:R-:W-:Y:S01]  /*8f230*/  ULDC UR40, c[0x0][0x228] ;  /* 0x00008a0000287ab9 */ /* 0x000fe20000000800 */
[----:B------:R-:W-:Y:S01]  /*8f240*/  ULDC UR6, c[0x0][0x248] ;  /* 0x0000920000067ab9 */ /* 0x000fe20000000800 */
[----:B------:R-:W-:Y:S01]  /*8f250*/  ULDC UR9, c[0x0][0x228] ;  /* 0x00008a0000097ab9 */ /* 0x000fe20000000800 */
[----:B-1----:R-:W4:Y:S05]  /*8f260*/  LDL.LU R24, [R1+0x31b8] ;  /* 0x0031b80001187983 */ /* 0x002f2a0000300800 */
        /* <DEDUP_REMOVED lines=17> */
[----:B------:R-:W-:-:S08]  /*8f380*/  ULDC.64 UR40, c[0x0][0x228] ;  /* 0x00008a0000287ab9 */ /* 0x000fd00000000a00 */
        /* <DEDUP_REMOVED lines=17> */
[----:B------:R-:W-:-:S02]  /*8f4a0*/  VIADD R250, R251, UR6 ;  /* 0x00000006fbfa7c36 */ /* 0x000fc40008000000 */
[C---:B------:R-:W-:Y:S02]  /*8f4b0*/  VIADD R224, R10.reuse, 0x136 ;  /* 0x000001360ae07836 */ /* 0x040fe40000000000 */
[----:B------:R-:W-:Y:S01]  /*8f4c0*/  VIADD R223, R10, 0x135 ;  /* 0x000001350adf7836 */ /* 0x000fe20000000000 */
[----:B------:R-:W-:Y:S01]  /*8f4d0*/  LOP3.LUT R162, R162, 0x7fffffff, RZ, 0xc0, !PT ;  /* 0x7fffffffa2a27812 */ /* 0x000fe200078ec0ff */
[C---:B------:R-:W-:Y:S01]  /*8f4e0*/  VIADD R222, R10.reuse, 0x134 ;  /* 0x000001340ade7836 */ /* 0x040fe20000000000 */
[----:B------:R-:W-:Y:S01]  /*8f4f0*/  ULDC UR15, c[0x0][0x228] ;  /* 0x00008a00000f7ab9 */ /* 0x000fe20000000800 */
[----:B------:R-:W-:Y:S01]  /*8f500*/  @P3 LOP3.LUT R165, R165, 0x20, RZ, 0xfc, !PT ;  /* 0x00000020a5a53812 */ /* 0x000fe200078efcff */
[----:B------:R-:W-:Y:S01]  /*8f510*/  ULDC UR6, c[0x0][0x228] ;  /* 0x00008a0000067ab9 */ /* 0x000fe20000000800 */
[C---:B------:R-:W-:Y:S01]  /*8f520*/  IADD3 R221, R10.reuse, 0x133, RZ ;  /* 0x000001330add7810 */ /* 0x040fe20007ffe0ff */
[C---:B------:R-:W-:Y:S01]  /*8f530*/  VIADD R220, R10.reuse, 0x132 ;  /* 0x000001320adc7836 */ /* 0x040fe20000000000 */
[----:B------:R-:W-:Y:S01]  /*8f540*/  LOP3.LUT R165, R165, 0xffffffef, RZ, 0xc0, !PT ;  /* 0xffffffefa5a57812 */ /* 0x000fe200078ec0ff */
[----:B------:R-:W-:-:S02]  /*8f550*/  VIADD R219, R10, 0x131 ;  /* 0x000001310adb7836 */ /* 0x000fc40000000000 */
[C---:B------:R-:W-:Y:S01]  /*8f560*/  VIADD R218, R10.reuse, 0x130 ;  /* 0x000001300ada7836 */ /* 0x040fe20000000000 */
[----:B------:R-:W-:Y:S01]  /*8f570*/  @P2 LOP3.LUT R165, R165, 0x10, RZ, 0xfc, !PT ;  /* 0x00000010a5a52812 */ /* 0x000fe200078efcff */
[C---:B------:R-:W-:Y:S01]  /*8f580*/  VIADD R217, R10.reuse, 0x12f ;  /* 0x0000012f0ad97836 */ /* 0x040fe20000000000 */
[----:B------:R-:W-:Y:S01]  /*8f590*/  ISETP.LT.AND P0, PT, R11, UR40, !P0 ;  /* 0x000000280b007c0c */ /* 0x000fe2000c701270 */
[C---:B------:R-:W-:Y:S01]  /*8f5a0*/  VIADD R216, R10.reuse, 0x12e ;  /* 0x0000012e0ad87836 */ /* 0x040fe20000000000 */
[----:B------:R-:W-:Y:S01]  /*8f5b0*/  LOP3.LUT R165, R165, 0xfffffff7, RZ, 0xc0, !PT ;  /* 0xfffffff7a5a57812 */ /* 0x000fe200078ec0ff */
[C---:B------:R-:W-:Y:S01]  /*8f5c0*/  VIADD R215, R10.reuse, 0x12d ;  /* 0x0000012d0ad77836 */ /* 0x040fe20000000000 */
[----:B------:R-:W-:Y:S01]  /*8f5d0*/  LOP3.LUT R161, R161, 0x7fffffff, RZ, 0xc0, !PT ;  /* 0x7fffffffa1a17812 */ /* 0x000fe200078ec0ff */
[----:B------:R-:W-:Y:S01]  /*8f5e0*/  VIADD R214, R10, 0x12c ;  /* 0x0000012c0ad67836 */ /* 0x000fe20000000000 */
[----:B------:R-:W-:Y:S01]  /*8f5f0*/  @P1 LOP3.LUT R165, R165, 0x8, RZ, 0xfc, !PT ;  /* 0x00000008a5a51812 */ /* 0x000fe200078efcff */
[----:B------:R-:W-:-:S03]  /*8f600*/  ULDC UR59, c[0x0][0x228] ;  /* 0x00008a00003b7ab9 */ /* 0x000fc60000000800 */
[----:B------:R-:W-:-:S04]  /*8f610*/  LOP3.LUT R165, R165, 0xfffffffb, RZ, 0xc0, !PT ;  /* 0xfffffffba5a57812 */ /* 0x000fc800078ec0ff */
[----:B------:R-:W-:Y:S02]  /*8f620*/  @P0 LOP3.LUT R165, R165, 0x4, RZ, 0xfc, !PT ;  /* 0x00000004a5a50812 */ /* 0x000fe400078efcff */
[----:B------:R-:W-:Y:S01]  /*8f630*/  ISETP.GE.AND P0, PT, R239, UR13, PT ;  /* 0x0000000def007c0c */ /* 0x000fe2000bf06270 */
[----:B------:R-:W-:Y:S01]  /*8f640*/  VIADD R249, R250, UR8 ;  /* 0x00000008faf97c36 */ /* 0x000fe20008000000 */
[----:B------:R-:W-:Y:S01]  /*8f650*/  LOP3.LUT R165, R165, 0xfffffffd, RZ, 0xc0, !PT ;  /* 0xfffffffda5a57812 */ /* 0x000fe200078ec0ff */
[----:B------:R-:W-:Y:S01]  /*8f660*/  ULDC UR13, c[0x0][0x248] ;  /* 0x00009200000d7ab9 */ /* 0x000fe20000000800 */
[----:B------:R-:W-:Y:S02]  /*8f670*/  ISETP.LT.AND P1, PT, R12, UR57, !P0 ;  /* 0x000000390c007c0c */ /* 0x000fe4000c721270 */
[----:B------:R-:W-:Y:S01]  /*8f680*/  ISETP.LT.AND P3, PT, R14, UR29, !P0 ;  /* 0x0000001d0e007c0c */ /* 0x000fe2000c761270 */
[----:B------:R-:W-:Y:S01]  /*8f690*/  ULDC.64 UR28, c[0x0][0x228] ;  /* 0x00008a00001c7ab9 */ /* 0x000fe20000000a00 */
[----:B------:R-:W-:Y:S01]  /*8f6a0*/  ISETP.LT.AND P2, PT, R13, UR58, !P0 ;  /* 0x0000003a0d007c0c */ /* 0x000fe2000c741270 */
[----:B------:R-:W-:Y:S01]  /*8f6b0*/  VIADD R248, R249, UR13 ;  /* 0x0000000df9f87c36 */ /* 0x000fe20008000000 */
[----:B------:R-:W-:Y:S01]  /*8f6c0*/  ISETP.LT.AND P0, PT, R11, UR32, !P0 ;  /* 0x000000200b007c0c */ /* 0x000fe2000c701270 */
[----:B------:R-:W-:Y:S01]  /*8f6d0*/  ULDC UR8, c[0x0][0x228] ;  /* 0x00008a0000087ab9 */ /* 0x000fe20000000800 */
[----:B------:R-:W-:Y:S01]  /*8f6e0*/  ULDC UR13, c[0x0][0x228] ;  /* 0x00008a00000d7ab9 */ /* 0x000fe20000000800 */
[----:B------:R-:W-:Y:S01]  /*8f6f0*/  ULDC UR57, c[0x0][0x228] ;  /* 0x00008a0000397ab9 */ /* 0x000fe20000000800 */
[----:B------:R-:W-:-:S03]  /*8f700*/  ULDC UR58, c[0x0][0x228] ;  /* 0x00008a00003a7ab9 */ /* 0x000fc60000000800 */
[----:B------:R-:W-:-:S04]  /*8f710*/  @P1 LOP3.LUT R164, R164, 0x80000000, RZ, 0xfc, !PT ;  /* 0x80000000a4a41812 */ /* 0x000fc800078efcff */
[----:B------:R-:W-:-:S04]  /*8f720*/  LOP3.LUT R164, R164, 0xbfffffff, RZ, 0xc0, !PT ;  /* 0xbfffffffa4a47812 */ /* 0x000fc800078ec0ff */
[----:B------:R-:W-:Y:S02]  /*8f730*/  @P0 LOP3.LUT R164, R164, 0x40000000, RZ, 0xfc, !PT ;  /* 0x40000000a4a40812 */ /* 0x000fe400078efcff */
[----:B------:R-:W-:Y:S01]  /*8f740*/  ISETP.GE.AND P0, PT, R238, UR27, PT ;  /* 0x0000001bee007c0c */ /* 0x000fe2000bf06270 */
[----:B------:R-:W-:Y:S01]  /*8f750*/  ULDC.64 UR26, c[0x0][0x228] ;  /* 0x00008a00001a7ab9 */ /* 0x000fe20000000a00 */
[----:B------:R-:W-:Y:S02]  /*8f760*/  @P3 LOP3.LUT R165, R165, 0x2, RZ, 0xfc, !PT ;  /* 0x00000002a5a53812 */ /* 0x000fe400078efcff */
[----:B------:R-:W-:Y:S01]  /*8f770*/  ISETP.LT.AND P3, PT, R14, UR16, !P0 ;  /* 0x000000100e007c0c */ /* 0x000fe2000c761270 */
[----:B------:R-:W-:Y:S01]  /*8f780*/  ULDC UR16, c[0x0][0x248] ;  /* 0x0000920000107ab9 */ /* 0x000fe20000000800 */
[----:B------:R-:W-:Y:S02]  /*8f790*/  LOP3.LUT R165, R165, 0xfffffffe, RZ, 0xc0, !PT ;  /* 0xfffffffea5a57812 */ /* 0x000fe400078ec0ff */
[----:B------:R-:W-:-:S02]  /*8f7a0*/  LOP3.LUT R164, R164, 0xdfffffff, RZ, 0xc0, !PT ;  /* 0xdfffffffa4a47812 */ /* 0x000fc400078ec0ff */
[----:B------:R-:W-:Y:S02]  /*8f7b0*/  @P2 LOP3.LUT R165, R165, 0x1, RZ, 0xfc, !PT ;  /* 0x00000001a5a52812 */ /* 0x000fe400078efcff */
[----:B------:R-:W-:Y:S02]  /*8f7c0*/  ISETP.LT.AND P2, PT, R13, UR56, !P0 ;  /* 0x000000380d007c0c */ /* 0x000fe4000c741270 */
[----:B------:R-:W-:Y:S01]  /*8f7d0*/  ISETP.LT.AND P1, PT, R12, UR55, !P0 ;  /* 0x000000370c007c0c */ /* 0x000fe2000c721270 */
[----:B------:R-:W-:Y:S02]  /*8f7e0*/  VIADD R239, R248, UR16 ;  /* 0x00000010f8ef7c36 */ /* 0x000fe40008000000 */
[----:B------:R-:W-:Y:S01]  /*8f7f0*/  @P3 LOP3.LUT R164, R164, 0x20000000, RZ, 0xfc, !PT ;  /* 0x20000000a4a43812 */ /* 0x000fe200078efcff */
[----:B------:R-:W-:Y:S01]  /*8f800*/  ULDC UR16, c[0x0][0x228] ;  /* 0x00008a0000107ab9 */ /* 0x000fe20000000800 */
[----:B------:R-:W-:Y:S01]  /*8f810*/  ULDC UR56, c[0x0][0x228] ;  /* 0x00008a0000387ab9 */ /* 0x000fe20000000800 */
[----:B------:R-:W-:Y:S01]  /*8f820*/  ULDC UR55, c[0x0][0x228] ;  /* 0x00008a0000377ab9 */ /* 0x000fe20000000800 */
        /* <DEDUP_REMOVED lines=30> */
[----:B------:R-:W-:Y:S01]  /*8fa10*/  VIADD R238, R239, UR26 ;  /* 0x0000001aefee7c36 */ /* 0x000fe20008000000 */
[----:B------:R-:W-:Y:S01]  /*8fa20*/  LOP3.LUT R164, R164, 0xffdfffff, RZ, 0xc0, !PT ;  /* 0xffdfffffa4a47812 */ /* 0x000fe200078ec0ff */
[----:B------:R-:W-:Y:S01]  /*8fa30*/  ULDC UR26, c[0x0][0x248] ;  /* 0x00009200001a7ab9 */ /* 0x000fe20000000800 */
[----:B------:R-:W-:Y:S01]  /*8fa40*/  ISETP.LT.AND P1, PT, R12, UR52, !P0 ;  /* 0x000000340c007c0c */ /* 0x000fe2000c721270 */
[----:B------:R-:W-:-:S06]  /*8fa50*/  ULDC UR53, c[0x0][0x228] ;  /* 0x00008a0000357ab9 */ /* 0x000fcc0000000800 */
[----:B------:R-:W-:Y:S01]  /*8fa60*/  @P3 LOP3.LUT R164, R164, 0x200000, RZ, 0xfc, !PT ;  /* 0x00200000a4a43812 */ /* 0x000fe200078efcff */
[----:B------:R-:W-:-:S03]  /*8fa70*/  ULDC UR52, c[0x0][0x228] ;  /* 0x00008a0000347ab9 */ /* 0x000fc60000000800 */
        /* <DEDUP_REMOVED lines=28> */
[----:B------:R-:W-:Y:S01]  /*8fc40*/  VIADD R213, R10, 0x12b ;  /* 0x0000012b0ad57836 */ /* 0x000fe20000000000 */
[----:B------:R-:W-:Y:S01]  /*8fc50*/  ISETP.LT.AND P2, PT, R13, UR45, !P0 ;  /* 0x0000002d0d007c0c */ /* 0x000fe2000c741270 */
[----:B------:R-:W-:Y:S01]  /*8fc60*/  ULDC UR45, c[0x0][0x228] ;  /* 0x00008a00002d7ab9 */ /* 0x000fe20000000800 */
[----:B------:R-:W-:Y:S01]  /*8fc70*/  LOP3.LUT R164, R164, 0xffffdfff, RZ, 0xc0, !PT ;  /* 0xffffdfffa4a47812 */ /* 0x000fe200078ec0ff */
[----:B------:R-:W-:Y:S01]  /*8fc80*/  VIADD R212, R10, 0x12a ;  /* 0x0000012a0ad47836 */ /* 0x000fe20000000000 */
[----:B------:R-:W-:Y:S01]  /*8fc90*/  ISETP.LT.AND P1, PT, R12, UR44, !P0 ;  /* 0x0000002c0c007c0c */ /* 0x000fe2000c721270 */
[----:B------:R-:W-:Y:S01]  /*8fca0*/  ULDC UR44, c[0x0][0x228] ;  /* 0x00008a00002c7ab9 */ /* 0x000fe20000000800 */
[----:B------:R-:W-:Y:S01]  /*8fcb0*/  IADD3 R237, R238, UR26, RZ ;  /* 0x0000001aeeed7c10 */ /* 0x000fe2000fffe0ff */
[----:B------:R-:W-:Y:S01]  /*8fcc0*/  ULDC UR26, c[0x0][0x248] ;  /* 0x00009200001a7ab9 */ /* 0x000fe20000000800 */
[----:B------:R-:W-:Y:S01]  /*8fcd0*/  IADD3 R211, R10, 0x129, RZ ;  /* 0x000001290ad37810 */ /* 0x000fe20007ffe0ff */
[----:B------:R-:W-:-:S02]  /*8fce0*/  ULDC UR50, c[0x0][0x228] ;  /* 0x00008a0000327ab9 */ /* 0x000fc40000000800 */
        /* <DEDUP_REMOVED lines=10> */
[----:B------:R-:W-:Y:S01]  /*8fd90*/  VIADD R236, R237, UR26 ;  /* 0x0000001aedec7c36 */ /* 0x000fe20008000000 */
[----:B------:R-:W-:Y:S01]  /*8fda0*/  ISETP.LT.AND P2, PT, R13, UR42, !P0 ;  /* 0x0000002a0d007c0c */ /* 0x000fe2000c741270 */
[----:B------:R-:W-:Y:S01]  /*8fdb0*/  ULDC UR26, c[0x0][0x248] ;  /* 0x00009200001a7ab9 */ /* 0x000fe20000000800 */
[----:B------:R-:W-:Y:S01]  /*8fdc0*/  LOP3.LUT R164, R164, 0xfffffdff, RZ, 0xc0, !PT ;  /* 0xfffffdffa4a47812 */ /* 0x000fe200078ec0ff */
[----:B------:R-:W-:Y:S01]  /*8fdd0*/  ULDC UR42, c[0x0][0x228] ;  /* 0x00008a00002a7ab9 */ /* 0x000fe20000000800 */
[----:B------:R-:W-:Y:S01]  /*8fde0*/  ISETP.LT.AND P1, PT, R12, UR43, !P0 ;  /* 0x0000002b0c007c0c */ /* 0x000fe2000c721270 */
[----:B------:R-:W-:Y:S01]  /*8fdf0*/  VIADD R235, R236, UR26 ;  /* 0x0000001aeceb7c36 */ /* 0x000fe20008000000 */
[----:B------:R-:W-:-:S05]  /*8fe00*/  ULDC UR47, c[0x0][0x228] ;  /* 0x00008a00002f7ab9 */ /* 0x000fca0000000800 */
[----:B------:R-:W-:Y:S01]  /*8fe10*/  @P3 LOP3.LUT R164, R164, 0x200, RZ, 0xfc, !PT ;  /* 0x00000200a4a43812 */ /* 0x000fe200078efcff */
[----:B------:R-:W-:Y:S01]  /*8fe20*/  ULDC UR26, c[0x0][0x248] ;  /* 0x00009200001a7ab9 */ /* 0x000fe20000000800 */
[C---:B------:R-:W-:Y:S02]  /*8fe30*/  VIADD R210, R10.reuse, 0x128 ;  /* 0x000001280ad27836 */ /* 0x040fe40000000000 */
[----:B------:R-:W-:Y:S01]  /*8fe40*/  VIADD R209, R10, 0x127 ;  /* 0x000001270ad17836 */ /* 0x000fe20000000000 */
[----:B------:R-:W-:Y:S01]  /*8fe50*/  LOP3.LUT R164, R164, 0xfffffeff, RZ, 0xc0, !PT ;  /* 0xfffffeffa4a47812 */ /* 0x000fe200078ec0ff */
[C---:B------:R-:W-:Y:S02]  /*8fe60*/  VIADD R208, R10.reuse, 0x126 ;  /* 0x000001260ad07836 */ /* 0x040fe40000000000 */
[----:B------:R-:W-:Y:S01]  /*8fe70*/  VIADD R207, R10, 0x125 ;  /* 0x000001250acf7836 */ /* 0x000fe20000000000 */
[----:B------:R-:W-:Y:S01]  /*8fe80*/  @P2 LOP3.LUT R164, R164, 0x100, RZ, 0xfc, !PT ;  /* 0x00000100a4a42812 */ /* 0x000fe200078efcff */
[C---:B------:R-:W-:Y:S01]  /*8fe90*/  VIADD R206, R10.reuse, 0x124 ;  /* 0x000001240ace7836 */ /* 0x040fe20000000000 */
[----:B------:R-:W-:Y:S01]  /*8fea0*/  ISETP.LT.AND P0, PT, R11, UR28, !P0 ;  /* 0x0000001c0b007c0c */ /* 0x000fe2000c701270 */
[----:B------:R-:W-:Y:S01]  /*8feb0*/  VIADD R205, R10, 0x123 ;  /* 0x000001230acd7836 */ /* 0x000fe20000000000 */
[----:B------:R-:W-:Y:S01]  /*8fec0*/  LOP3.LUT R164, R164, 0xffffff7f, RZ, 0xc0, !PT ;  /* 0xffffff7fa4a47812 */ /* 0x000fe200078ec0ff */
[----:B------:R-:W-:Y:S01]  /*8fed0*/  VIADD R204, R10, 0x122 ;  /* 0x000001220acc7836 */ /* 0x000fe20000000000 */
[----:B------:R-:W-:Y:S01]  /*8fee0*/  LOP3.LUT R160, R160, 0x7fffffff, RZ, 0xc0, !PT ;  /* 0x7fffffffa0a07812 */ /* 0x000fe200078ec0ff */
[----:B------:R-:W-:Y:S01]  /*8fef0*/  VIADD R203, R10, 0x121 ;  /* 0x000001210acb7836 */ /* 0x000fe20000000000 */
[----:B------:R-:W-:Y:S01]  /*8ff00*/  @P1 LOP3.LUT R164, R164, 0x80, RZ, 0xfc, !PT ;  /* 0x00000080a4a41812 */ /* 0x000fe200078efcff */
[----:B------:R-:W-:Y:S01]  /*8ff10*/  VIADD R202, R10, 0x120 ;  /* 0x000001200aca7836 */ /* 0x000fe20000000000 */
[----:B------:R-:W-:-:S02]  /*8ff20*/  ULDC UR43, c[0x0][0x228] ;  /* 0x00008a00002b7ab9 */ /* 0x000fc40000000800 */
[----:B------:R-:W-:-:S04]  /*8ff30*/  LOP3.LUT R164, R164, 0xffffffbf, RZ, 0xc0, !PT ;  /* 0xffffffbfa4a47812 */ /* 0x000fc800078ec0ff */
[----:B------:R-:W-:Y:S02]  /*8ff40*/  @P0 LOP3.LUT R164, R164, 0x40, RZ, 0xfc, !PT ;  /* 0x00000040a4a40812 */ /* 0x000fe400078efcff */
[----:B------:R-:W-:Y:S01]  /*8ff50*/  ISETP.GE.AND P0, PT, R232, UR31, PT ;  /* 0x0000001fe8007c0c */ /* 0x000fe2000bf06270 */
[----:B------:R-:W-:Y:S01]  /*8ff60*/  VIADD R234, R235, UR26 ;  /* 0x0000001aebea7c36 */ /* 0x000fe20008000000 */
[----:B------:R-:W-:Y:S01]  /*8ff70*/  LOP3.LUT R164, R164, 0xffffffdf, RZ, 0xc0, !PT ;  /* 0xffffffdfa4a47812 */ /* 0x000fe200078ec0ff */
[----:B------:R-:W-:Y:S01]  /*8ff80*/  ULDC.64 UR26, c[0x0][0x228] ;  /* 0x00008a00001a7ab9 */ /* 0x000fe20000000a00 */
[----:B------:R-:W-:Y:S01]  /*8ff90*/  ISETP.LT.AND P3, PT, R14, UR35, !P0 ;  /* 0x000000230e007c0c */ /* 0x000fe2000c761270 */
[----:B------:R-:W-:Y:S01]  /*8ffa0*/  ULDC.64 UR30, c[0x0][0x228] ;  /* 0x00008a00001e7ab9 */ /* 0x000fe20000000a00 */
        /* <DEDUP_REMOVED lines=19> */
[----:B------:R-:W-:Y:S01]  /*900e0*/  ISETP.LT.AND P2, PT, R13, UR23, !P0 ;  /* 0x000000170d007c0c */ /* 0x000fe2000c741270 */
[----:B------:R-:W-:Y:S01]  /*900f0*/  ULDC UR22, c[0x0][0x248] ;  /* 0x0000920000167ab9 */ /* 0x000fe20000000800 */
[----:B------:R-:W-:-:S07]  /*90100*/  ISETP.LT.AND P0, PT, R11, UR30, !P0 ;  /* 0x0000001e0b007c0c */ /* 0x000fce000c701270 */
[----:B------:R-:W-:-:S04]  /*90110*/  @P1 LOP3.LUT R163, R163, 0x80000000, RZ, 0xfc, !PT ;  /* 0x80000000a3a31812 */ /* 0x000fc800078efcff */
[----:B------:R-:W-:Y:S02]  /*90120*/  LOP3.LUT R163, R163, 0xbfffffff, RZ, 0xc0, !PT ;  /* 0xbfffffffa3a37812 */ /* 0x000fe400078ec0ff */
[----:B------:R-:W-:Y:S02]  /*90130*/  LOP3.LUT R164, R164, 0xfffffffd, RZ, 0xc0, !PT ;  /* 0xfffffffda4a47812 */ /* 0x000fe400078ec0ff */
[----:B------:R-:W-:Y:S02]  /*90140*/  @P0 LOP3.LUT R163, R163, 0x40000000, RZ, 0xfc, !PT ;  /* 0x40000000a3a30812 */ /* 0x000fe400078efcff */
[----:B------:R-:W-:Y:S01]  /*90150*/  ISETP.GE.AND P0, PT, R230, UR33, PT ;  /* 0x00000021e6007c0c */ /* 0x000fe2000bf06270 */
[----:B------:R-:W-:Y:S01]  /*90160*/  VIADD R232, R233, UR22 ;  /* 0x00000016e9e87c36 */ /* 0x000fe20008000000 */
[----:B------:R-:W-:Y:S01]  /*90170*/  @P3 LOP3.LUT R164, R164, 0x2, RZ, 0xfc, !PT ;  /* 0x00000002a4a43812 */ /* 0x000fe200078efcff */
[----:B------:R-:W-:Y:S01]  /*90180*/  ULDC.64 UR22, c[0x0][0x228] ;  /* 0x00008a0000167ab9 */ /* 0x000fe20000000a00 */
[----:B------:R-:W-:Y:S01]  /*90190*/  ISETP.LT.AND P3, PT, R14, UR60, !P0 ;  /* 0x0000003c0e007c0c */ /* 0x000fe2000c761270 */
[----:B------:R-:W-:Y:S01]  /*901a0*/  ULDC.64 UR32, c[0x0][0x228] ;  /* 0x00008a0000207ab9 */ /* 0x000fe20000000a00 */
[----:B------:R-:W-:Y:S01]  /*901b0*/  LOP3.LUT R164, R164, 0xfffffffe, RZ, 0xc0, !PT ;  /* 0xfffffffea4a47812 */ /* 0x000fe200078ec0ff */
[----:B------:R-:W-:Y:S01]  /*901c0*/  ULDC UR60, c[0x0][0x228] ;  /* 0x00008a00003c7ab9 */ /* 0x000fe20000000800 */
[----:B------:R-:W-:-:S02]  /*901d0*/  LOP3.LUT R163, R163, 0xdfffffff, RZ, 0xc0, !PT ;  /* 0xdfffffffa3a37812 */ /* 0x000fc400078ec0ff */
[----:B------:R-:W-:Y:S02]  /*901e0*/  @P2 LOP3.LUT R164, R164, 0x1, RZ, 0xfc, !PT ;  /* 0x00000001a4a42812 */ /* 0x000fe400078efcff */
[----:B------:R-:W-:Y:S01]  /*901f0*/  ISETP.LT.AND P2, PT, R13, UR20, !P0 ;  /* 0x000000140d007c0c */ /* 0x000fe2000c741270 */
[----:B------:R-:W-:Y:S01]  /*90200*/  ULDC UR20, c[0x0][0x248] ;  /* 0x0000920000147ab9 */ /* 0x000fe20000000800 */
[----:B------:R-:W-:-:S03]  /*90210*/  ISETP.LT.AND P1, PT, R12, UR21, !P0 ;  /* 0x000000150c007c0c */ /* 0x000fc6000c721270 */
[----:B------:R-:W-:-:S04]  /*90220*/  @P3 LOP3.LUT R163, R163, 0x20000000, RZ, 0xfc, !PT ;  /* 0x20000000a3a33812 */ /* 0x000fc800078efcff */
[----:B------:R-:W-:-:S04]  /*90230*/  LOP3.LUT R163, R163, 0xefffffff, RZ, 0xc0, !PT ;  /* 0xefffffffa3a37812 */ /* 0x000fc800078ec0ff */
[----:B------:R-:W-:Y:S02]  /*90240*/  @P2 LOP3.LUT R163, R163, 0x10000000, RZ, 0xfc, !PT ;  /* 0x10000000a3a32812 */ /* 0x000fe400078efcff */
[----:B------:R-:W-:Y:S01]  /*90250*/  ISETP.LT.AND P0, PT, R11, UR22, !P0 ;  /* 0x000000160b007c0c */ /* 0x000fe2000c701270 */
[----:B------:R-:W-:Y:S01]  /*90260*/  VIADD R231, R232, UR20 ;  /* 0x00000014e8e77c36 */ /* 0x000fe20008000000 */
[----:B------:R-:W-:Y:S01]  /*90270*/  LOP3.LUT R163, R163, 0xf7ffffff, RZ, 0xc0, !PT ;  /* 0xf7ffffffa3a37812 */ /* 0x000fe200078ec0ff */
[----:B------:R-:W-:Y:S01]  /*90280*/  ULDC.64 UR20, c[0x0][0x228] ;  /* 0x00008a0000147ab9 */ /* 0x000fe20000000a00 */
        /* <DEDUP_REMOVED lines=8> */
[----:B------:R-:W-:Y:S02]  /*90310*/  ISETP.LT.AND P2, PT, R13, UR25, !P0 ;  /* 0x000000190d007c0c */ /* 0x000fe4000c741270 */
[----:B------:R-:W-:Y:S02]  /*90320*/  LOP3.LUT R163, R163, 0xfdffffff, RZ, 0xc0, !PT ;  /* 0xfdffffffa3a37812 */ /* 0x000fe400078ec0ff */
[----:B------:R-:W-:Y:S01]  /*90330*/  ISETP.LT.AND P1, PT, R12, UR24, !P0 ;  /* 0x000000180c007c0c */ /* 0x000fe2000c721270 */
[----:B------:R-:W-:-:S06]  /*90340*/  ULDC.64 UR24, c[0x0][0x228] ;  /* 0x00008a0000187ab9 */ /* 0x000fcc0000000a00 */
        /* <DEDUP_REMOVED lines=17> */
[----:B------:R-:W-:-:S07]  /*90460*/  ISETP.LT.AND P1, PT, R12, UR19, !P0 ;  /* 0x000000130c007c0c */ /* 0x000fce000c721270 */
        /* <DEDUP_REMOVED lines=19> */
[----:B------:R-:W-:Y:S01]  /*905a0*/  VIADD R228, R229, UR14 ;  /* 0x0000000ee5e47c36 */ /* 0x000fe20008000000 */
        /* <DEDUP_REMOVED lines=17> */
[----:B------:R-:W-:-:S06]  /*906c0*/  VIADD R227, R228, UR10 ;  /* 0x0000000ae4e37c36 */ /* 0x000fcc0008000000 */
[----:B------:R-:W-:Y:S01]  /*906d0*/  @P3 LOP3.LUT R163, R163, 0x2000, RZ, 0xfc, !PT ;  /* 0x00002000a3a33812 */ /* 0x000fe200078efcff */
[----:B------:R-:W-:Y:S01]  /*906e0*/  ULDC UR10, c[0x0][0x228] ;  /* 0x00008a00000a7ab9 */ /* 0x000fe20000000800 */
[----:B------:R-:W-:Y:S02]  /*906f0*/  ULDC UR11, c[0x0][0x228] ;  /* 0x00008a00000b7ab9 */ /* 0x000fe40000000800 */
        /* <DEDUP_REMOVED lines=64> */
[----:B------:R-:W-:Y:S01]  /*90b00*/  ULDC UR12, c[0x0][0x228] ;  /* 0x00008a00000c7ab9 */ /* 0x000fe20000000800 */
[----:B------:R-:W-:Y:S01]  /*90b10*/  ISETP.LT.AND P3, PT, R14, UR40, !P0 ;  /* 0x000000280e007c0c */ /* 0x000fe2000c761270 */
[----:B------:R-:W-:Y:S01]  /*90b20*/  ULDC UR40, c[0x0][0x228] ;  /* 0x00008a0000287ab9 */ /* 0x000fe20000000800 */
[----:B------:R-:W-:Y:S01]  /*90b30*/  LOP3.LUT R163, R163, 0xfffffffe, RZ, 0xc0, !PT ;  /* 0xfffffffea3a37812 */ /* 0x000fe200078ec0ff */
[----:B------:R-:W-:Y:S01]  /*90b40*/  ULDC UR25, c[0x0][0x228] ;  /* 0x00008a0000197ab9 */ /* 0x000fe20000000800 */
[----:B------:R-:W-:-:S02]  /*90b50*/  LOP3.LUT R162, R162, 0xdfffffff, RZ, 0xc0, !PT ;  /* 0xdfffffffa2a27812 */ /* 0x000fc400078ec0ff */
[----:B------:R-:W-:Y:S02]  /*90b60*/  @P2 LOP3.LUT R163, R163, 0x1, RZ, 0xfc, !PT ;  /* 0x00000001a3a32812 */ /* 0x000fe400078efcff */
[----:B------:R-:W-:Y:S01]  /*90b70*/  ISETP.LT.AND P2, PT, R13, UR15, !P0 ;  /* 0x0000000f0d007c0c */ /* 0x000fe2000c741270 */
[----:B------:R-:W-:Y:S01]  /*90b80*/  ULDC UR15, c[0x0][0x248] ;  /* 0x00009200000f7ab9 */ /* 0x000fe20000000800 */
[----:B------:R-:W-:-:S03]  /*90b90*/  ISETP.LT.AND P1, PT, R12, UR16, !P0 ;  /* 0x000000100c007c0c */ /* 0x000fc6000c721270 */
        /* <DEDUP_REMOVED lines=30> */
[----:B------:R-:W-:-:S03]  /*90d80*/  ULDC UR21, c[0x0][0x228] ;  /* 0x00008a0000157ab9 */ /* 0x000fc60000000800 */
[----:B------:R-:W-:Y:S01]  /*90d90*/  ISETP.LT.AND P3, PT, R14, UR40, !P0 ;  /* 0x000000280e007c0c */ /* 0x000fe2000c761270 */
[----:B------:R-:W-:Y:S01]  /*90da0*/  ULDC.64 UR40, c[0x0][0x228] ;  /* 0x00008a0000287ab9 */ /* 0x000fe20000000a00 */
        /* <DEDUP_REMOVED lines=48> */
[----:B------:R-:W-:Y:S02]  /*910b0*/  ISETP.LT.AND P3, PT, R14, UR51, !P0 ;  /* 0x000000330e007c0c */ /* 0x000fe4000c761270 */
[C---:B------:R-:W-:Y:S01]  /*910c0*/  IADD3 R201, R10.reuse, 0x11f, RZ ;  /* 0x0000011f0ac97810 */ /* 0x040fe20007ffe0ff */
        /* <DEDUP_REMOVED lines=9> */
[----:B------:R-:W-:Y:S01]  /*91160*/  LOP3.LUT R159, R159, 0x7fffffff, RZ, 0xc0, !PT ;  /* 0x7fffffff9f9f7812 */ /* 0x000fe200078ec0ff */
[----:B------:R-:W-:Y:S01]  /*91170*/  VIADD R198, R10, 0x11c ;  /* 0x0000011c0ac67836 */ /* 0x000fe20000000000 */
[----:B------:R-:W-:Y:S01]  /*91180*/  @P3 LOP3.LUT R162, R162, 0x200, RZ, 0xfc, !PT ;  /* 0x00000200a2a23812 */ /* 0x000fe200078efcff */
[----:B------:R-:W-:-:S02]  /*91190*/  VIADD R197, R10, 0x11b ;  /* 0x0000011b0ac57836 */ /* 0x000fc40000000000 */
        /* <DEDUP_REMOVED lines=8> */
[----:B------:R-:W-:Y:S02]  /*91220*/  LOP3.LUT R162, R162, 0xffffff7f, RZ, 0xc0, !PT ;  /* 0xffffff7fa2a27812 */ /* 0x000fe400078ec0ff */
[C---:B------:R-:W-:Y:S01]  /*91230*/  IADD3 R191, R10.reuse, 0x115, RZ ;  /* 0x000001150abf7810 */ /* 0x040fe20007ffe0ff */
[----:B------:R-:W-:Y:S01]  /*91240*/  VIADD R190, R10, 0x114 ;  /* 0x000001140abe7836 */ /* 0x000fe20000000000 */
[----:B------:R-:W-:Y:S01]  /*91250*/  @P1 LOP3.LUT R162, R162, 0x80, RZ, 0xfc, !PT ;  /* 0x00000080a2a21812 */ /* 0x000fe200078efcff */
[----:B------:R-:W-:Y:S01]  /*91260*/  VIADD R189, R10, 0x113 ;  /* 0x000001130abd7836 */ /* 0x000fe20000000000 */
[----:B------:R-:W-:Y:S01]  /*91270*/  LOP3.LUT R158, R158, 0x7fffffff, RZ, 0xc0, !PT ;  /* 0x7fffffff9e9e7812 */ /* 0x000fe200078ec0ff */
[----:B------:R-:W-:Y:S01]  /*91280*/  ULDC UR54, c[0x0][0x228] ;  /* 0x00008a0000367ab9 */ /* 0x000fe20000000800 */
[----:B------:R-:W-:-:S04]  /*91290*/  LOP3.LUT R162, R162, 0xffffffbf, RZ, 0xc0, !PT ;  /* 0xffffffbfa2a27812 */ /* 0x000fc800078ec0ff */
[----:B------:R-:W-:Y:S02]  /*912a0*/  @P0 LOP3.LUT R162, R162, 0x40, RZ, 0xfc, !PT ;  /* 0x00000040a2a20812 */ /* 0x000fe400078efcff */
[----:B------:R-:W-:Y:S01]  /*912b0*/  ISETP.GE.AND P0, PT, R216, UR29, PT ;  /* 0x0000001dd8007c0c */ /* 0x000fe2000bf06270 */
[----:B------:R-:W-:Y:S01]  /*912c0*/  VIADD R221, R222, UR22 ;  /* 0x00000016dedd7c36 */ /* 0x000fe20008000000 */
[----:B------:R-:W-:Y:S01]  /*912d0*/  LOP3.LUT R162, R162, 0xffffffdf, RZ, 0xc0, !PT ;  /* 0xffffffdfa2a27812 */ /* 0x000fe200078ec0ff */
[----:B------:R-:W-:Y:S01]  /*912e0*/  ULDC.64 UR28, c[0x0][0x228] ;  /* 0x00008a00001c7ab9 */ /* 0x000fe20000000a00 */
[----:B------:R-:W-:Y:S02]  /*912f0*/  ISETP.LT.AND P3, PT, R14, UR58, !P0 ;  /* 0x0000003a0e007c0c */ /* 0x000fe4000c761270 */
[----:B------:R-:W-:Y:S01]  /*91300*/  ISETP.LT.AND P2, PT, R13, UR48, !P0 ;  /* 0x000000300d007c0c */ /* 0x000fe2000c741270 */
[----:B------:R-:W-:Y:S01]  /*91310*/  VIADD R220, R221, UR26 ;  /* 0x0000001adddc7c36 */ /* 0x000fe20008000000 */
[----:B------:R-:W-:Y:S01]  /*91320*/  ULDC UR26, c[0x0][0x248] ;  /* 0x00009200001a7ab9 */ /* 0x000fe20000000800 */
[----:B------:R-:W-:Y:S01]  /*91330*/  ISETP.LT.AND P1, PT, R12, UR47, !P0 ;  /* 0x0000002f0c007c0c */ /* 0x000fe2000c721270 */
[----:B------:R-:W-:Y:S01]  /*91340*/  ULDC UR22, c[0x0][0x228] ;  /* 0x00008a0000167ab9 */ /* 0x000fe20000000800 */
[----:B------:R-:W-:Y:S01]  /*91350*/  VIADD R219, R220, UR26 ;  /* 0x0000001adcdb7c36 */ /* 0x000fe20008000000 */
[----:B------:R-:W-:Y:S01]  /*91360*/  ULDC UR26, c[0x0][0x248] ;  /* 0x00009200001a7ab9 */ /* 0x000fe20000000800 */
[----:B------:R-:W-:Y:S01]  /*91370*/  ULDC UR48, c[0x0][0x228] ;  /* 0x00008a0000307ab9 */ /* 0x000fe20000000800 */
[----:B------:R-:W-:Y:S01]  /*91380*/  ULDC UR47, c[0x0][0x228] ;  /* 0x00008a00002f7ab9 */ /* 0x000fe20000000800 */
[----:B------:R-:W-:-:S02]  /*91390*/  ULDC UR58, c[0x0][0x228] ;  /* 0x00008a00003a7ab9 */ /* 0x000fc40000000800 */
[----:B------:R-:W-:-:S04]  /*913a0*/  @P3 LOP3.LUT R162, R162, 0x20, RZ, 0xfc, !PT ;  /* 0x00000020a2a23812 */ /* 0x000fc800078efcff */
[----:B------:R-:W-:Y:S01]  /*913b0*/  LOP3.LUT R162, R162, 0xffffffef, RZ, 0xc0, !PT ;  /* 0xffffffefa2a27812 */ /* 0x000fe200078ec0ff */
[----:B------:R-:W-:Y:S01]  /*913c0*/  VIADD R218, R219, UR26 ;  /* 0x0000001adbda7c36 */ /* 0x000fe20008000000 */
[----:B------:R-:W-:Y:S02]  /*913d0*/  ULDC.64 UR26, c[0x0][0x228] ;  /* 0x00008a00001a7ab9 */ /* 0x000fe40000000a00 */
        /* <DEDUP_REMOVED lines=13> */
[----:B------:R-:W-:Y:S01]  /*914b0*/  ISETP.LT.AND P2, PT, R13, UR52, !P0 ;  /* 0x000000340d007c0c */ /* 0x000fe2000c741270 */
[----:B------:R-:W-:Y:S01]  /*914c0*/  ULDC UR26, c[0x0][0x248] ;  /* 0x00009200001a7ab9 */ /* 0x000fe20000000800 */
[----:B------:R-:W-:-:S07]  /*914d0*/  ISETP.LT.AND P0, PT, R11, UR28, !P0 ;  /* 0x0000001c0b007c0c */ /* 0x000fce000c701270 */
[----:B------:R-:W-:Y:S01]  /*914e0*/  @P1 LOP3.LUT R161, R161, 0x80000000, RZ, 0xfc, !PT ;  /* 0x80000000a1a11812 */ /* 0x000fe200078efcff */
[----:B------:R-:W-:Y:S01]  /*914f0*/  ULDC UR52, c[0x0][0x228] ;  /* 0x00008a0000347ab9 */ /* 0x000fe20000000800 */
[----:B------:R-:W-:Y:S01]  /*91500*/  LOP3.LUT R162, R162, 0xfffffffd, RZ, 0xc0, !PT ;  /* 0xfffffffda2a27812 */ /* 0x000fe200078ec0ff */
[----:B------:R-:W-:Y:S01]  /*91510*/  ULDC UR57, c[0x0][0x228] ;  /* 0x00008a0000397ab9 */ /* 0x000fe20000000800 */
        /* <DEDUP_REMOVED lines=10> */
[----:B------:R-:W-:Y:S01]  /*915c0*/  ISETP.LT.AND P2, PT, R13, UR60, !P0 ;  /* 0x0000003c0d007c0c */ /* 0x000fe2000c741270 */
[----:B------:R-:W-:Y:S01]  /*915d0*/  VIADD R216, R217, UR26 ;  /* 0x0000001ad9d87c36 */ /* 0x000fe20008000000 */
[----:B------:R-:W-:Y:S01]  /*915e0*/  ISETP.LT.AND P1, PT, R12, UR59, !P0 ;  /* 0x0000003b0c007c0c */ /* 0x000fe2000c721270 */
[----:B------:R-:W-:Y:S02]  /*915f0*/  ULDC UR26, c[0x0][0x248] ;  /* 0x00009200001a7ab9 */ /* 0x000fe40000000800 */
[----:B------:R-:W-:Y:S01]  /*91600*/  @P3 LOP3.LUT R161, R161, 0x20000000, RZ, 0xfc, !PT ;  /* 0x20000000a1a13812 */ /* 0x000fe200078efcff */
[----:B------:R-:W-:Y:S01]  /*91610*/  ULDC UR60, c[0x0][0x228] ;  /* 0x00008a00003c7ab9 */ /* 0x000fe20000000800 */
        /* <DEDUP_REMOVED lines=21> */
[----:B------:R-:W-:Y:S01]  /*91770*/  VIADD R215, R216, UR26 ;  /* 0x0000001ad8d77c36 */ /* 0x000fe20008000000 */
[----:B------:R-:W-:Y:S01]  /*91780*/  LOP3.LUT R161, R161, 0xff7fffff, RZ, 0xc0, !PT ;  /* 0xff7fffffa1a17812 */ /* 0x000fe200078ec0ff */
[----:B------:R-:W-:Y:S01]  /*91790*/  ULDC UR26, c[0x0][0x248] ;  /* 0x00009200001a7ab9 */ /* 0x000fe20000000800 */
[----:B------:R-:W-:Y:S02]  /*917a0*/  ULDC UR32, c[0x0][0x228] ;  /* 0x00008a0000207ab9 */ /* 0x000fe40000000800 */
        /* <DEDUP_REMOVED lines=11> */
[----:B------:R-:W-:Y:S01]  /*91860*/  ULDC UR53, c[0x0][0x228] ;  /* 0x00008a0000357ab9 */ /* 0x000fe20000000800 */
[----:B------:R-:W-:-:S05]  /*91870*/  ULDC UR55, c[0x0][0x228] ;  /* 0x00008a0000377ab9 */ /* 0x000fca0000000800 */
        /* <DEDUP_REMOVED lines=36> */
[----:B------:R-:W-:-:S06]  /*91ac0*/  VIADD R212, R213, UR26 ;  /* 0x0000001ad5d47c36 */ /* 0x000fcc0008000000 */
[----:B------:R-:W-:Y:S01]  /*91ad0*/  @P3 LOP3.LUT R161, R161, 0x2000, RZ, 0xfc, !PT ;  /* 0x00002000a1a13812 */ /* 0x000fe200078efcff */
[----:B------:R-:W-:Y:S01]  /*91ae0*/  ULDC UR23, c[0x0][0x248] ;  /* 0x0000920000177ab9 */ /* 0x000fe20000000800 */
[----:B------:R-:W-:Y:S01]  /*91af0*/  ISETP.LT.AND P0, PT, R11, UR28, !P0 ;  /* 0x0000001c0b007c0c */ /* 0x000fe2000c701270 */
[C---:B------:R-:W-:Y:S01]  /*91b00*/  VIADD R188, R10.reuse, 0x112 ;  /* 0x000001120abc7836 */ /* 0x040fe20000000000 */
[----:B------:R-:W-:Y:S01]  /*91b10*/  LOP3.LUT R161, R161, 0xffffefff, RZ, 0xc0, !PT ;  /* 0xffffefffa1a17812 */ /* 0x000fe200078ec0ff */
[----:B------:R-:W-:Y:S01]  /*91b20*/  VIADD R187, R10, 0x111 ;  /* 0x000001110abb7836 */ /* 0x000fe20000000000 */
[----:B------:R-:W-:Y:S02]  /*91b30*/  ULDC UR26, c[0x0][0x228] ;  /* 0x00008a00001a7ab9 */ /* 0x000fe40000000800 */
[----:B------:R-:W-:-:S04]  /*91b40*/  @P2 LOP3.LUT R161, R161, 0x1000, RZ, 0xfc, !PT ;  /* 0x00001000a1a12812 */ /* 0x000fc800078efcff */
[----:B------:R-:W-:-:S04]  /*91b50*/  LOP3.LUT R161, R161, 0xfffff7ff, RZ, 0xc0, !PT ;  /* 0xfffff7ffa1a17812 */ /* 0x000fc800078ec0ff */
[----:B------:R-:W-:-:S04]  /*91b60*/  @P1 LOP3.LUT R161, R161, 0x800, RZ, 0xfc, !PT ;  /* 0x00000800a1a11812 */ /* 0x000fc800078efcff */
[----:B------:R-:W-:-:S04]  /*91b70*/  LOP3.LUT R161, R161, 0xfffffbff, RZ, 0xc0, !PT ;  /* 0xfffffbffa1a17812 */ /* 0x000fc800078ec0ff */
[----:B------:R-:W-:Y:S02]  /*91b80*/  @P0 LOP3.LUT R161, R161, 0x400, RZ, 0xfc, !PT ;  /* 0x00000400a1a10812 */ /* 0x000fe400078efcff */
[----:B------:R-:W-:Y:S01]  /*91b90*/  ISETP.GE.AND P0, PT, R209, UR33, PT ;  /* 0x00000021d1007c0c */ /* 0x000fe2000bf06270 */
[----:B------:R-:W-:Y:S01]  /*91ba0*/  VIADD R211, R212, UR23 ;  /* 0x00000017d4d37c36 */ /* 0x000fe20008000000 */
[----:B------:R-:W-:Y:S01]  /*91bb0*/  LOP3.LUT R161, R161, 0xfffffdff, RZ, 0xc0, !PT ;  /* 0xfffffdffa1a17812 */ /* 0x000fe200078ec0ff */
[----:B------:R-:W-:Y:S01]  /*91bc0*/  ULDC UR33, c[0x0][0x228] ;  /* 0x00008a0000217ab9 */ /* 0x000fe20000000800 */
[----:B------:R-:W-:Y:S01]  /*91bd0*/  ISETP.LT.AND P3, PT, R14, UR53, !P0 ;  /* 0x000000350e007c0c */ /* 0x000fe2000c761270 */
[----:B------:R-:W-:Y:S01]  /*91be0*/  ULDC UR53, c[0x0][0x22c] ;  /* 0x00008b0000357ab9 */ /* 0x000fe20000000800 */
[----:B------:R-:W-:Y:S01]  /*91bf0*/  ISETP.LT.AND P2, PT, R13, UR10, !P0 ;  /* 0x0000000a0d007c0c */ /* 0x000fe2000c741270 */
[----:B------:R-:W-:Y:S01]  /*91c00*/  ULDC UR10, c[0x0][0x248] ;  /* 0x00009200000a7ab9 */ /* 0x000fe20000000800 */
[----:B------:R-:W-:-:S09]  /*91c10*/  ISETP.LT.AND P1, PT, R12, UR11, !P0 ;  /* 0x0000000b0c007c0c */ /* 0x000fd2000c721270 */
        /* <DEDUP_REMOVED lines=32> */
[----:B------:R-:W-:Y:S01]  /*91e20*/  ULDC UR6, c[0x0][0x248] ;  /* 0x0000920000067ab9 */ /* 0x000fe20000000800 */
[----:B------:R-:W-:-:S02]  /*91e30*/  ISETP.LT.AND P2, PT, R13, UR13, !P0 ;  /* 0x0000000d0d007c0c */ /* 0x000fc4000c741270 */
[----:B------:R-:W-:-:S07]  /*91e40*/  ISETP.LT.AND P0, PT, R11, UR8, !P0 ;  /* 0x000000080b007c0c */ /* 0x000fce000c701270 */
[----:B------:R-:W-:Y:S02]  /*91e50*/  @P1 LOP3.LUT R160, R160, 0x80000000, RZ, 0xfc, !PT ;  /* 0x80000000a0a01812 */ /* 0x000fe400078efcff */
[----:B------:R-:W-:Y:S01]  /*91e60*/  @P3 LOP3.LUT R161, R161, 0x2, RZ, 0xfc, !PT ;  /* 0x00000002a1a13812 */ /* 0x000fe200078efcff */
[----:B------:R-:W-:Y:S01]  /*91e70*/  VIADD R208, R209, UR6 ;  /* 0x00000006d1d07c36 */ /* 0x000fe20008000000 */
[----:B------:R-:W-:Y:S01]  /*91e80*/  LOP3.LUT R160, R160, 0xbfffffff, RZ, 0xc0, !PT ;  /* 0xbfffffffa0a07812 */ /* 0x000fe200078ec0ff */
[----:B------:R-:W-:Y:S01]  /*91e90*/  ULDC.64 UR6, c[0x0][0x228] ;  /* 0x00008a0000067ab9 */ /* 0x000fe20000000a00 */
[----:B------:R-:W-:Y:S02]  /*91ea0*/  ULDC UR8, c[0x0][0x228] ;  /* 0x00008a0000087ab9 */ /* 0x000fe40000000800 */
[----:B------:R-:W-:Y:S02]  /*91eb0*/  @P0 LOP3.LUT R160, R160, 0x40000000, RZ, 0xfc, !PT ;  /* 0x40000000a0a00812 */ /* 0x000fe400078efcff */
[----:B------:R-:W-:Y:S01]  /*91ec0*/  ISETP.GE.AND P0, PT, R206, UR29, PT ;  /* 0x0000001dce007c0c */ /* 0x000fe2000bf06270 */
[----:B------:R-:W-:-:S03]  /*91ed0*/  ULDC.64 UR28, c[0x0][0x228] ;  /* 0x00008a00001c7ab9 */ /* 0x000fc60000000a00 */
[----:B------:R-:W-:Y:S01]  /*91ee0*/  ISETP.LT.AND P3, PT, R14, UR12, !P0 ;  /* 0x0000000c0e007c0c */ /* 0x000fe2000c761270 */
[----:B------:R-:W-:Y:S01]  /*91ef0*/  ULDC.64 UR12, c[0x0][0x228] ;  /* 0x00008a00000c7ab9 */ /* 0x000fe20000000a00 */
[----:B------:R-:W-:Y:S02]  /*91f00*/  LOP3.LUT R161, R161, 0xfffffffe, RZ, 0xc0, !PT ;  /* 0xfffffffea1a17812 */ /* 0x000fe400078ec0ff */
[----:B------:R-:W-:Y:S02]  /*91f10*/  LOP3.LUT R160, R160, 0xdfffffff, RZ, 0xc0, !PT ;  /* 0xdfffffffa0a07812 */ /* 0x000fe400078ec0ff */
[----:B------:R-:W-:Y:S02]  /*91f20*/  @P2 LOP3.LUT R161, R161, 0x1, RZ, 0xfc, !PT ;  /* 0x00000001a1a12812 */ /* 0x000fe400078efcff */
[----:B------:R-:W-:Y:S02]  /*91f30*/  ISETP.LT.AND P2, PT, R13, UR16, !P0 ;  /* 0x000000100d007c0c */ /* 0x000fe4000c741270 */
[----:B------:R-:W-:Y:S01]  /*91f40*/  ISETP.LT.AND P1, PT, R12, UR15, !P0 ;  /* 0x0000000f0c007c0c */ /* 0x000fe2000c721270 */
[----:B------:R-:W-:-:S02]  /*91f50*/  ULDC.64 UR14, c[0x0][0x228] ;  /* 0x00008a00000e7ab9 */ /* 0x000fc40000000a00 */
        /* <DEDUP_REMOVED lines=13> */
[----:B------:R-:W-:Y:S02]  /*92030*/  ISETP.LT.AND P2, PT, R13, UR19, !P0 ;  /* 0x000000130d007c0c */ /* 0x000fe4000c741270 */
[----:B------:R-:W-:Y:S02]  /*92040*/  LOP3.LUT R160, R160, 0xfdffffff, RZ, 0xc0, !PT ;  /* 0xfdffffffa0a07812 */ /* 0x000fe400078ec0ff */
[----:B------:R-:W-:-:S07]  /*92050*/  ISETP.LT.AND P1, PT, R12, UR20, !P0 ;  /* 0x000000140c007c0c */ /* 0x000fce000c721270 */
        /* <DEDUP_REMOVED lines=12> */
[----:B------:R-:W-:Y:S01]  /*92120*/  ULDC.64 UR18, c[0x0][0x228] ;  /* 0x00008a0000127ab9 */ /* 0x000fe20000000a00 */
[----:B------:R-:W-:Y:S01]  /*92130*/  ISETP.LT.AND P2, PT, R13, UR21, !P0 ;  /* 0x000000150d007c0c */ /* 0x000fe2000c741270 */
[----:B------:R-:W-:Y:S01]  /*92140*/  ULDC.64 UR20, c[0x0][0x228] ;  /* 0x00008a0000147ab9 */ /* 0x000fe20000000a00 */
        /* <DEDUP_REMOVED lines=17> */
[----:B------:R-:W-:Y:S01]  /*92260*/  VIADD R186, R10, 0x110 ;  /* 0x000001100aba7836 */ /* 0x000fe20000000000 */
[----:B------:R-:W-:Y:S01]  /*92270*/  LOP3.LUT R160, R160, 0xfffdffff, RZ, 0xc0, !PT ;  /* 0xfffdffffa0a07812 */ /* 0x000fe200078ec0ff */
[----:B------:R-:W-:Y:S01]  /*92280*/  VIADD R185, R10, 0x10f ;  /* 0x0000010f0ab97836 */ /* 0x000fe20000000000 */
[----:B------:R-:W-:Y:S01]  /*92290*/  ISETP.LT.AND P1, PT, R12, UR37, !P0 ;  /* 0x000000250c007c0c */ /* 0x000fe2000c721270 */
[----:B------:R-:W-:Y:S01]  /*922a0*/  VIADD R184, R10, 0x10e ;  /* 0x0000010e0ab87836 */ /* 0x000fe20000000000 */
[----:B------:R-:W-:Y:S01]  /*922b0*/  IADD3 R207, R208, UR6, RZ ;  /* 0x00000006d0cf7c10 */ /* 0x000fe2000fffe0ff */
[----:B------:R-:W-:Y:S01]  /*922c0*/  ULDC UR6, c[0x0][0x248] ;  /* 0x0000920000067ab9 */ /* 0x000fe20000000800 */
[----:B------:R-:W-:Y:S01]  /*922d0*/  VIADD R183, R10, 0x10d ;  /* 0x0000010d0ab77836 */ /* 0x000fe20000000000 */
[----:B------:R-:W-:-:S02]  /*922e0*/  ULDC UR35, c[0x0][0x228] ;  /* 0x00008a0000237ab9 */ /* 0x000fc40000000800 */
[----:B------:R-:W-:Y:S01]  /*922f0*/  @P3 LOP3.LUT R160, R160, 0x20000, RZ, 0xfc, !PT ;  /* 0x00020000a0a03812 */ /* 0x000fe200078efcff */
[----:B------:R-:W-:Y:S01]  /*92300*/  VIADD R182, R10, 0x10c ;  /* 0x0000010c0ab67836 */ /* 0x000fe20000000000 */
[----:B------:R-:W-:Y:S01]  /*92310*/  LOP3.LUT R157, R157, 0x7fffffff, RZ, 0xc0, !PT ;  /* 0x7fffffff9d9d7812 */ /* 0x000fe200078ec0ff */
[----:B------:R-:W-:Y:S01]  /*92320*/  ULDC UR37, c[0x0][0x228] ;  /* 0x00008a0000257ab9 */ /* 0x000fe20000000800 */
        /* <DEDUP_REMOVED lines=20> */
[----:B------:R-:W-:-:S07]  /*92470*/  ULDC UR7, c[0x0][0x248] ;  /* 0x0000920000077ab9 */ /* 0x000fce0000000800 */
        /* <DEDUP_REMOVED lines=17> */
[----:B------:R-:W-:Y:S02]  /*92590*/  ISETP.LT.AND P2, PT, R13, UR45, !P0 ;  /* 0x0000002d0d007c0c */ /* 0x000fe4000c741270 */
[----:B------:R-:W-:Y:S01]  /*925a0*/  ISETP.LT.AND P1, PT, R12, UR46, !P0 ;  /* 0x0000002e0c007c0c */ /* 0x000fe2000c721270 */
[----:B------:R-:W-:Y:S01]  /*925b0*/  ULDC UR46, c[0x0][0x228] ;  /* 0x00008a00002e7ab9 */ /* 0x000fe20000000800 */
[----:B------:R-:W-:Y:S01]  /*925c0*/  VIADD R202, R203, UR12 ;  /* 0x0000000ccbca7c36 */ /* 0x000fe20008000000 */
[----:B------:R-:W-:Y:S01]  /*925d0*/  IADD3 R181, R10, 0x10b, RZ ;  /* 0x0000010b0ab57810 */ /* 0x000fe20007ffe0ff */
[----:B------:R-:W-:Y:S01]  /*925e0*/  ULDC UR12, c[0x0][0x228] ;  /* 0x00008a00000c7ab9 */ /* 0x000fe20000000800 */
[----:B------:R-:W-:-:S04]  /*925f0*/  ULDC UR44, c[0x0][0x228] ;  /* 0x00008a00002c7ab9 */ /* 0x000fc80000000800 */
        /* <DEDUP_REMOVED lines=15> */
[----:B------:R-:W-:Y:S02]  /*926f0*/  LOP3.LUT R160, R160, 0xffffffdf, RZ, 0xc0, !PT ;  /* 0xffffffdfa0a07812 */ /* 0x000fe400078ec0ff */
[----:B------:R-:W-:Y:S01]  /*92700*/  ISETP.LT.AND P1, PT, R12, UR47, !P0 ;  /* 0x0000002f0c007c0c */ /* 0x000fe2000c721270 */
[----:B------:R-:W-:Y:S01]  /*92710*/  VIADD R201, R202, UR15 ;  /* 0x0000000fcac97c36 */ /* 0x000fe20008000000 */
[----:B------:R-:W-:-:S05]  /*92720*/  ULDC UR48, c[0x0][0x228] ;  /* 0x00008a0000307ab9 */ /* 0x000fca0000000800 */
[----:B------:R-:W-:Y:S01]  /*92730*/  @P3 LOP3.LUT R160, R160, 0x20, RZ, 0xfc, !PT ;  /* 0x00000020a0a03812 */ /* 0x000fe200078efcff */
[----:B------:R-:W-:Y:S01]  /*92740*/  ULDC UR15, c[0x0][0x228] ;  /* 0x00008a00000f7ab9 */ /* 0x000fe20000000800 */
[----:B------:R-:W-:Y:S01]  /*92750*/  VIADD R180, R10, 0x10a ;  /* 0x0000010a0ab47836 */ /* 0x000fe20000000000 */
[----:B------:R-:W-:Y:S01]  /*92760*/  ULDC UR47, c[0x0][0x228] ;  /* 0x00008a00002f7ab9 */ /* 0x000fe20000000800 */
        /* <DEDUP_REMOVED lines=10> */
[----:B------:R-:W-:Y:S02]  /*92810*/  ISETP.LT.AND P1, PT, R12, UR52, !P0 ;  /* 0x000000340c007c0c */ /* 0x000fe4000c721270 */
[----:B------:R-:W-:Y:S02]  /*92820*/  ISETP.LT.AND P3, PT, R14, UR58, !P0 ;  /* 0x0000003a0e007c0c */ /* 0x000fe4000c761270 */
[----:B------:R-:W-:Y:S02]  /*92830*/  ISETP.LT.AND P2, PT, R13, UR57, !P0 ;  /* 0x000000390d007c0c */ /* 0x000fe4000c741270 */
[----:B------:R-:W-:Y:S01]  /*92840*/  LOP3.LUT R160, R160, 0xfffffffd, RZ, 0xc0, !PT ;  /* 0xfffffffda0a07812 */ /* 0x000fe200078ec0ff */
[----:B------:R-:W-:Y:S01]  /*92850*/  VIADD R200, R201, UR11 ;  /* 0x0000000bc9c87c36 */ /* 0x000fe20008000000 */
[----:B------:R-:W-:Y:S01]  /*92860*/  ISETP.LT.AND P0, PT, R11, UR22, !P0 ;  /* 0x000000160b007c0c */ /* 0x000fe2000c701270 */
[----:B------:R-:W-:Y:S01]  /*92870*/  ULDC UR58, c[0x0][0x228] ;  /* 0x00008a00003a7ab9 */ /* 0x000fe20000000800 */
[----:B------:R-:W-:Y:S01]  /*92880*/  ULDC UR52, c[0x0][0x228] ;  /* 0x00008a0000347ab9 */ /* 0x000fe20000000800 */
[----:B------:R-:W-:Y:S01]  /*92890*/  ULDC UR57, c[0x0][0x228] ;  /* 0x00008a0000397ab9 */ /* 0x000fe20000000800 */
[----:B------:R-:W-:Y:S01]  /*928a0*/  ULDC UR22, c[0x0][0x228] ;  /* 0x00008a0000167ab9 */ /* 0x000fe20000000800 */
[----:B------:R-:W-:Y:S01]  /*928b0*/  @P1 LOP3.LUT R159, R159, 0x80000000, RZ, 0xfc, !PT ;  /* 0x800000009f9f1812 */ /* 0x000fe200078efcff */
[----:B------:R-:W-:-:S03]  /*928c0*/  ULDC UR11, c[0x0][0x228] ;  /* 0x00008a00000b7ab9 */ /* 0x000fc60000000800 */
[----:B------:R-:W-:-:S04]  /*928d0*/  LOP3.LUT R159, R159, 0xbfffffff, RZ, 0xc0, !PT ;  /* 0xbfffffff9f9f7812 */ /* 0x000fc800078ec0ff */
[----:B------:R-:W-:Y:S02]  /*928e0*/  @P0 LOP3.LUT R159, R159, 0x40000000, RZ, 0xfc, !PT ;  /* 0x400000009f9f0812 */ /* 0x000fe400078efcff */
[----:B------:R-:W-:Y:S01]  /*928f0*/  ISETP.GE.AND P0, PT, R198, UR17, PT ;  /* 0x00000011c6007c0c */ /* 0x000fe2000bf06270 */
[----:B------:R-:W-:Y:S01]  /*92900*/  ULDC UR17, c[0x0][0x248] ;  /* 0x0000920000117ab9 */ /* 0x000fe20000000800 */
        /* <DEDUP_REMOVED lines=11> */
[----:B------:R-:W-:Y:S01]  /*929c0*/  ISETP.LT.AND P0, PT, R11, UR24, !P0 ;  /* 0x000000180b007c0c */ /* 0x000fe2000c701270 */
[----:B------:R-:W-:Y:S01]  /*929d0*/  VIADD R198, R199, UR27 ;  /* 0x0000001bc7c67c36 */ /* 0x000fe20008000000 */
[----:B------:R-:W-:Y:S01]  /*929e0*/  LOP3.LUT R159, R159, 0xefffffff, RZ, 0xc0, !PT ;  /* 0xefffffff9f9f7812 */ /* 0x000fe200078ec0ff */
[----:B------:R-:W-:Y:S01]  /*929f0*/  ULDC UR60, c[0x0][0x228] ;  /* 0x00008a00003c7ab9 */ /* 0x000fe20000000800 */
[----:B------:R-:W-:Y:S01]  /*92a00*/  ULDC UR24, c[0x0][0x228] ;  /* 0x00008a0000187ab9 */ /* 0x000fe20000000800 */
[----:B------:R-:W-:Y:S01]  /*92a10*/  ULDC UR17, c[0x0][0x22c] ;  /* 0x00008b0000117ab9 */ /* 0x000fe20000000800 */
[----:B------:R-:W-:Y:S01]  /*92a20*/  @P2 LOP3.LUT R159, R159, 0x10000000, RZ, 0xfc, !PT ;  /* 0x100000009f9f2812 */ /* 0x000fe200078efcff */
[----:B------:R-:W-:-:S03]  /*92a30*/  ULDC UR27, c[0x0][0x228] ;  /* 0x00008a00001b7ab9 */ /* 0x000fc60000000800 */
        /* <DEDUP_REMOVED lines=24> */
[----:B------:R-:W-:Y:S01]  /*92bc0*/  ISETP.LT.AND P2, PT, R13, UR40, !P0 ;  /* 0x000000280d007c0c */ /* 0x000fe2000c741270 */
[----:B------:R-:W-:Y:S01]  /*92bd0*/  ULDC UR40, c[0x0][0x228] ;  /* 0x00008a0000287ab9 */ /* 0x000fe20000000800 */
[----:B------:R-:W-:Y:S02]  /*92be0*/  LOP3.LUT R159, R159, 0xffdfffff, RZ, 0xc0, !PT ;  /* 0xffdfffff9f9f7812 */ /* 0x000fe400078ec0ff */
[----:B------:R-:W-:Y:S01]  /*92bf0*/  ISETP.LT.AND P1, PT, R12, UR33, !P0 ;  /* 0x000000210c007c0c */ /* 0x000fe2000c721270 */
[----:B------:R-:W-:-:S06]  /*92c00*/  ULDC.64 UR32, c[0x0][0x228] ;  /* 0x00008a0000207ab9 */ /* 0x000fcc0000000a00 */
        /* <DEDUP_REMOVED lines=66> */
[----:B------:R-:W-:Y:S01]  /*93030*/  LOP3.LUT R159, R159, 0xffffffbf, RZ, 0xc0, !PT ;  /* 0xffffffbf9f9f7812 */ /* 0x000fe200078ec0ff */
[----:B------:R-:W-:Y:S01]  /*93040*/  VIADD R194, R195, UR42 ;  /* 0x0000002ac3c27c36 */ /* 0x000fe20008000000 */
[----:B------:R-:W-:Y:S02]  /*93050*/  ULDC.64 UR42, c[0x0][0x228] ;  /* 0x00008a00002a7ab9 */ /* 0x000fe40000000a00 */
        /* <DEDUP_REMOVED lines=8> */
[----:B------:R-:W-:Y:S01]  /*930e0*/  VIADD R193, R194, UR31 ;  /* 0x0000001fc2c17c36 */ /* 0x000fe20008000000 */
[----:B------:R-:W-:-:S05]  /*930f0*/  ULDC UR42, c[0x0][0x228] ;  /* 0x00008a00002a7ab9 */ /* 0x000fca0000000800 */
[----:B------:R-:W-:Y:S01]  /*93100*/  @P3 LOP3.LUT R159, R159, 0x20, RZ, 0xfc, !PT ;  /* 0x000000209f9f3812 */ /* 0x000fe200078efcff */
[----:B------:R-:W-:Y:S01]  /*93110*/  VIADD R179, R10, 0x109 ;  /* 0x000001090ab37836 */ /* 0x000fe20000000000 */
[----:B------:R-:W-:Y:S01]  /*93120*/  ISETP.LT.AND P0, PT, R11, UR51, !P0 ;  /* 0x000000330b007c0c */ /* 0x000fe2000c701270 */
[----:B------:R-:W-:Y:S01]  /*93130*/  ULDC UR51, c[0x0][0x228] ;  /* 0x00008a0000337ab9 */ /* 0x000fe20000000800 */
        /* <DEDUP_REMOVED lines=9> */
[----:B------:R-:W-:Y:S01]  /*931d0*/  VIADD R178, R10, 0x108 ;  /* 0x000001080ab27836 */ /* 0x000fe20000000000 */
[----:B------:R-:W-:Y:S01]  /*931e0*/  LOP3.LUT R159, R159, 0xfffffffd, RZ, 0xc0, !PT ;  /* 0xfffffffd9f9f7812 */ /* 0x000fe200078ec0ff */
[----:B------:R-:W-:Y:S01]  /*931f0*/  ULDC UR33, c[0x0][0x228] ;  /* 0x00008a0000217ab9 */ /* 0x000fe20000000800 */
[----:B------:R-:W-:Y:S01]  /*93200*/  ISETP.LT.AND P1, PT, R12, UR58, !P0 ;  /* 0x0000003a0c007c0c */ /* 0x000fe2000c721270 */
[----:B------:R-:W-:Y:S01]  /*93210*/  VIADD R177, R10, 0x107 ;  /* 0x000001070ab17836 */ /* 0x000fe20000000000 */
[----:B------:R-:W-:Y:S01]  /*93220*/  ISETP.LT.AND P3, PT, R14, UR52, !P0 ;  /* 0x000000340e007c0c */ /* 0x000fe2000c761270 */
[----:B------:R-:W-:Y:S01]  /*93230*/  ULDC UR52, c[0x0][0x228] ;  /* 0x00008a0000347ab9 */ /* 0x000fe20000000800 */
[----:B------:R-:W-:Y:S01]  /*93240*/  ISETP.LT.AND P2, PT, R13, UR57, !P0 ;  /* 0x000000390d007c0c */ /* 0x000fe2000c741270 */
[----:B------:R-:W-:Y:S01]  /*93250*/  ULDC UR58, c[0x0][0x228] ;  /* 0x00008a00003a7ab9 */ /* 0x000fe20000000800 */
[----:B------:R-:W-:Y:S01]  /*93260*/  ISETP.LT.AND P0, PT, R11, UR51, !P0 ;  /* 0x000000330b007c0c */ /* 0x000fe2000c701270 */
[----:B------:R-:W-:Y:S01]  /*93270*/  ULDC UR51, c[0x0][0x248] ;  /* 0x0000920000337ab9 */ /* 0x000fe20000000800 */
[----:B------:R-:W-:-:S05]  /*93280*/  ULDC UR57, c[0x0][0x228] ;  /* 0x00008a0000397ab9 */ /* 0x000fca0000000800 */
[----:B------:R-:W-:-:S04]  /*93290*/  @P1 LOP3.LUT R158, R158, 0x80000000, RZ, 0xfc, !PT ;  /* 0x800000009e9e1812 */ /* 0x000fc800078efcff */
        /* <DEDUP_REMOVED lines=10> */
[----:B------:R-:W-:Y:S01]  /*93340*/  ISETP.LT.AND P2, PT, R13, UR41, !P0 ;  /* 0x000000290d007c0c */ /* 0x000fe2000c741270 */
[----:B------:R-:W-:-:S04]  /*93350*/  ULDC UR41, c[0x0][0x228] ;  /* 0x00008a0000297ab9 */ /* 0x000fc80000000800 */
[----:B------:R-:W-:Y:S02]  /*93360*/  @P1 LOP3.LUT R158, R158, 0x20000000, RZ, 0xfc, !PT ;  /* 0x200000009e9e1812 */ /* 0x000fe400078efcff */
[----:B------:R-:W-:Y:S01]  /*93370*/  ISETP.LT.AND P1, PT, R12, UR59, !P0 ;  /* 0x0000003b0c007c0c */ /* 0x000fe2000c721270 */
[----:B------:R-:W-:Y:S01]  /*93380*/  ULDC UR59, c[0x0][0x248] ;  /* 0x00009200003b7ab9 */ /* 0x000fe20000000800 */
[----:B------:R-:W-:-:S04]  /*93390*/  LOP3.LUT R158, R158, 0xefffffff, RZ, 0xc0, !PT ;  /* 0xefffffff9e9e7812 */ /* 0x000fc800078ec0ff */
[----:B------:R-:W-:Y:S02]  /*933a0*/  @P2 LOP3.LUT R158, R158, 0x10000000, RZ, 0xfc, !PT ;  /* 0x100000009e9e2812 */ /* 0x000fe400078efcff */
[----:B------:R-:W-:Y:S01]  /*933b0*/  ISETP.LT.AND P0, PT, R11, UR60, !P0 ;  /* 0x0000003c0b007c0c */ /* 0x000fe2000c701270 */
[----:B------:R-:W-:Y:S01]  /*933c0*/  VIADD R176, R10, 0x106 ;  /* 0x000001060ab07836 */ /* 0x000fe20000000000 */
[----:B------:R-:W-:Y:S01]  /*933d0*/  LOP3.LUT R158, R158, 0xf7ffffff, RZ, 0xc0, !PT ;  /* 0xf7ffffff9e9e7812 */ /* 0x000fe200078ec0ff */
[----:B------:R-:W-:-:S03]  /*933e0*/  ULDC UR60, c[0x0][0x228] ;  /* 0x00008a00003c7ab9 */ /* 0x000fc60000000800 */
[----:B------:R-:W-:Y:S02]  /*933f0*/  @P1 LOP3.LUT R158, R158, 0x8000000, RZ, 0xfc, !PT ;  /* 0x080000009e9e1812 */ /* 0x000fe400078efcff */
[----:B------:R-:W-:Y:S01]  /*93400*/  IADD3 R192, R193, UR51, RZ ;  /* 0x00000033c1c07c10 */ /* 0x000fe2000fffe0ff */
[----:B------:R-:W-:Y:S01]  /*93410*/  ULDC UR51, c[0x0][0x228] ;  /* 0x00008a0000337ab9 */ /* 0x000fe20000000800 */
[----:B------:R-:W-:-:S04]  /*93420*/  LOP3.LUT R158, R158, 0xfbffffff, RZ, 0xc0, !PT ;  /* 0xfbffffff9e9e7812 */ /* 0x000fc800078ec0ff */
[----:B------:R-:W-:Y:S01]  /*93430*/  @P0 LOP3.LUT R158, R158, 0x4000000, RZ, 0xfc, !PT ;  /* 0x040000009e9e0812 */ /* 0x000fe200078efcff */
[----:B------:R-:W-:Y:S01]  /*93440*/  VIADD R191, R192, UR59 ;  /* 0x0000003bc0bf7c36 */ /* 0x000fe20008000000 */
[----:B------:R-:W-:Y:S01]  /*93450*/  ISETP.GE.AND P0, PT, R189, UR43, PT ;  /* 0x0000002bbd007c0c */ /* 0x000fe2000bf06270 */
[----:B------:R-:W-:Y:S01]  /*93460*/  ULDC UR59, c[0x0][0x228] ;  /* 0x00008a00003b7ab9 */ /* 0x000fe20000000800 */
[----:B------:R-:W-:Y:S01]  /*93470*/  LOP3.LUT R158, R158, 0xfdffffff, RZ, 0xc0, !PT ;  /* 0xfdffffff9e9e7812 */ /* 0x000fe200078ec0ff */
[----:B------:R-:W-:Y:S01]  /*93480*/  ULDC UR43, c[0x0][0x248] ;  /* 0x00009200002b7ab9 */ /* 0x000fe20000000800 */
[----:B------:R-:W-:Y:S02]  /*93490*/  ISETP.LT.AND P3, PT, R14, UR59, !P0 ;  /* 0x0000003b0e007c0c */ /* 0x000fe4000c761270 */
[----:B------:R-:W-:Y:S02]  /*934a0*/  ISETP.LT.AND P2, PT, R13, UR56, !P0 ;  /* 0x000000380d007c0c */ /* 0x000fe4000c741270 */
[----:B------:R-:W-:Y:S01]  /*934b0*/  ISETP.LT.AND P1, PT, R12, UR55, !P0 ;  /* 0x000000370c007c0c */ /* 0x000fe2000c721270 */
[----:B------:R-:W-:-:S02]  /*934c0*/  VIADD R190, R191, UR43 ;  /* 0x0000002bbfbe7c36 */ /* 0x000fc40008000000 */
[----:B------:R-:W-:Y:S01]  /*934d0*/  VIADD R175, R10, 0x105 ;  /* 0x000001050aaf7836 */ /* 0x000fe20000000000 */
[----:B------:R-:W-:Y:S01]  /*934e0*/  LOP3.LUT R156, R156, 0x7fffffff, RZ, 0xc0, !PT ;  /* 0x7fffffff9c9c7812 */ /* 0x000fe200078ec0ff */
[----:B------:R-:W-:Y:S01]  /*934f0*/  ULDC UR55, c[0x0][0x228] ;  /* 0x00008a0000377ab9 */ /* 0x000fe20000000800 */
[C---:B------:R-:W-:Y:S01]  /*93500*/  VIADD R174, R10.reuse, 0x104 ;  /* 0x000001040aae7836 */ /* 0x040fe20000000000 */
[----:B------:R1:W-:Y:S01]  /*93510*/  STL [R1+0x2738], R251 ;  /* 0x002738fb01007387 */ /* 0x0003e20000100800 */
[----:B------:R-:W-:Y:S01]  /*93520*/  VIADD R173, R10, 0x103 ;  /* 0x000001030aad7836 */ /* 0x000fe20000000000 */
[----:B------:R-:W-:Y:S01]  /*93530*/  @P3 LOP3.LUT R158, R158, 0x2000000, RZ, 0xfc, !PT ;  /* 0x020000009e9e3812 */ /* 0x000fe200078efcff */
[----:B------:R-:W-:Y:S01]  /*93540*/  ULDC UR56, c[0x0][0x228] ;  /* 0x00008a0000387ab9 */ /* 0x000fe20000000800 */
[----:B------:R-:W-:Y:S01]  /*93550*/  ISETP.LT.AND P0, PT, R11, UR54, !P0 ;  /* 0x000000360b007c0c */ /* 0x000fe2000c701270 */
[----:B------:R-:W-:Y:S01]  /*93560*/  STL [R1+0x273c], R250 ;  /* 0x00273cfa01007387 */ /* 0x000fe20000100800 */
[----:B------:R-:W-:Y:S01]  /*93570*/  LOP3.LUT R158, R158, 0xfeffffff, RZ, 0xc0, !PT ;  /* 0xfeffffff9e9e7812 */ /* 0x000fe200078ec0ff */
[----:B------:R-:W-:Y:S01]  /*93580*/  ULDC UR59, c[0x0][0x22c] ;  /* 0x00008b00003b7ab9 */ /* 0x000fe20000000800 */
[C---:B------:R-:W-:Y:S01]  /*93590*/  VIADD R172, R10.reuse, 0x102 ;  /* 0x000001020aac7836 */ /* 0x040fe20000000000 */
[----:B------:R-:W-:Y:S01]  /*935a0*/  IADD3 R153, R10, 0x101, RZ ;  /* 0x000001010a997810 */ /* 0x000fe20007ffe0ff */
[----:B------:R-:W-:Y:S01]  /*935b0*/  ULDC UR54, c[0x0][0x248] ;  /* 0x0000920000367ab9 */ /* 0x000fe20000000800 */
[----:B------:R-:W-:Y:S01]  /*935c0*/  @P2 LOP3.LUT R158, R158, 0x1000000, RZ, 0xfc, !PT ;  /* 0x010000009e9e2812 */ /* 0x000fe200078efcff */
[C---:B------:R-:W-:Y:S01]  /*935d0*/  VIADD R23, R10.reuse, 0x100 ;  /* 0x000001000a177836 */ /* 0x040fe20000000000 */
[----:B------:R-:W-:Y:S01]  /*935e0*/  LOP3.LUT R155, R155, 0x7fffffff, RZ, 0xc0, !PT ;  /* 0x7fffffff9b9b7812 */ /* 0x000fe200078ec0ff */
[----:B------:R-:W-:Y:S01]  /*935f0*/  VIADD R22, R10, 0xff ;  /* 0x000000ff0a167836 */ /* 0x000fe20000000000 */
[----:B------:R-:W-:Y:S01]  /*93600*/  LOP3.LUT R158, R158, 0xff7fffff, RZ, 0xc0, !PT ;  /* 0xff7fffff9e9e7812 */ /* 0x000fe200078ec0ff */
[----:B------:R-:W-:Y:S01]  /*93610*/  VIADD R21, R10, 0xfe ;  /* 0x000000fe0a157836 */ /* 0x000fe20000000000 */
[----:B------:R-:W-:-:S02]  /*93620*/  ULDC UR43, c[0x0][0x228] ;  /* 0x00008a00002b7ab9 */ /* 0x000fc40000000800 */
[----:B------:R-:W-:-:S04]  /*93630*/  @P1 LOP3.LUT R158, R158, 0x800000, RZ, 0xfc, !PT ;  /* 0x008000009e9e1812 */ /* 0x000fc800078efcff */
[----:B------:R-:W-:-:S04]  /*93640*/  LOP3.LUT R158, R158, 0xffbfffff, RZ, 0xc0, !PT ;  /* 0xffbfffff9e9e7812 */ /* 0x000fc800078ec0ff */
[----:B------:R-:W-:Y:S02]  /*93650*/  @P0 LOP3.LUT R158, R158, 0x400000, RZ, 0xfc, !PT ;  /* 0x004000009e9e0812 */ /* 0x000fe400078efcff */
[----:B------:R-:W-:Y:S01]  /*93660*/  ISETP.GE.AND P0, PT, R188, UR53, PT ;  /* 0x00000035bc007c0c */ /* 0x000fe2000bf06270 */
[----:B------:R-:W-:Y:S01]  /*93670*/  STL [R1+0x2740], R249 ;  /* 0x002740f901007387 */ /* 0x000fe20000100800 */
[----:B------:R-:W-:Y:S01]  /*93680*/  LOP3.LUT R158, R158, 0xffdfffff, RZ, 0xc0, !PT ;  /* 0xffdfffff9e9e7812 */ /* 0x000fe200078ec0ff */
[----:B------:R-:W-:Y:S01]  /*93690*/  ULDC UR53, c[0x0][0x248] ;  /* 0x0000920000357ab9 */ /* 0x000fe20000000800 */
[----:B------:R-:W-:Y:S02]  /*936a0*/  ISETP.LT.AND P3, PT, R14, UR8, !P0 ;  /* 0x000000080e007c0c */ /* 0x000fe4000c761270 */
[----:B------:R-:W-:Y:S01]  /*936b0*/  ISETP.LT.AND P2, PT, R13, UR6, !P0 ;  /* 0x000000060d007c0c */ /* 0x000fe2000c741270 */
[----:B------:R-:W-:Y:S01]  /*936c0*/  ULDC UR6, c[0x0][0x248] ;  /* 0x0000920000067ab9 */ /* 0x000fe20000000800 */
[----:B------:R-:W-:-:S09]  /*936d0*/  ISETP.LT.AND P1, PT, R12, UR10, !P0 ;  /* 0x0000000a0c007c0c */ /* 0x000fd2000c721270 */
[----:B------:R-:W-:Y:S01]  /*936e0*/  @P3 LOP3.LUT R158, R158, 0x200000, RZ, 0xfc, !PT ;  /* 0x002000009e9e3812 */ /* 0x000fe200078efcff */
[----:B------:R-:W-:Y:S01]  /*936f0*/  VIADD R189, R190, UR6 ;  /* 0x00000006bebd7c36 */ /* 0x000fe20008000000 */
[----:B------:R-:W-:Y:S01]  /*93700*/  ISETP.LT.AND P0, PT, R11, UR9, !P0 ;  /* 0x000000090b007c0c */ /* 0x000fe2000c701270 */
[----:B------:R-:W-:Y:S01]  /*93710*/  ULDC.64 UR8, c[0x0][0x228] ;  /* 0x00008a0000087ab9 */ /* 0x000fe20000000a00 */
[----:B------:R-:W-:Y:S01]  /*93720*/  LOP3.LUT R158, R158, 0xffefffff, RZ, 0xc0, !PT ;  /* 0xffefffff9e9e7812 */ /* 0x000fe200078ec0ff */
[----:B------:R-:W-:Y:S01]  /*93730*/  ULDC UR6, c[0x0][0x248] ;  /* 0x0000920000067ab9 */ /* 0x000fe20000000800 */
[----:B------:R-:W-:Y:S01]  /*93740*/  STL [R1+0x2744], R248 ;  /* 0x002744f801007387 */ /* 0x000fe20000100800 */
[----:B------:R-:W-:Y:S01]  /*93750*/  ULDC UR10, c[0x0][0x228] ;  /* 0x00008a00000a7ab9 */ /* 0x000fe20000000800 */
        /* <DEDUP_REMOVED lines=8> */
[----:B------:R-:W-:Y:S01]  /*937e0*/  STL [R1+0x2748], R239 ;  /* 0x002748ef01007387 */ /* 0x000fe20000100800 */
[----:B------:R-:W-:Y:S01]  /*937f0*/  ISETP.LT.AND P3, PT, R14, UR8, !P0 ;  /* 0x000000080e007c0c */ /* 0x000fe2000c761270 */
[----:B------:R-:W-:Y:S01]  /*93800*/  ULDC UR9, c[0x0][0x228] ;  /* 0x00008a0000097ab9 */ /* 0x000fe20000000800 */
[----:B------:R-:W-:Y:S01]  /*93810*/  ISETP.LT.AND P2, PT, R13, UR7, !P0 ;  /* 0x000000070d007c0c */ /* 0x000fe2000c741270 */
[----:B------:R-:W-:Y:S01]  /*93820*/  ULDC.64 UR6, c[0x0][0x228] ;  /* 0x00008a0000067ab9 */ /* 0x000fe20000000a00 */
[----:B------:R-:W-:Y:S01]  /*93830*/  ISETP.LT.AND P1, PT, R12, UR13, !P0 ;  /* 0x0000000d0c007c0c */ /* 0x000fe2000c721270 */
[----:B------:R-:W-:Y:S01]  /*93840*/  STL [R1+0x274c], R238 ;  /* 0x00274cee01007387 */ /* 0x000fe20000100800 */
[----:B------:R-:W-:-:S07]  /*93850*/  ULDC UR8, c[0x0][0x228] ;  /* 0x00008a0000087ab9 */ /* 0x000fce0000000800 */
        /* <DEDUP_REMOVED lines=16> */
[----:B------:R-:W-:Y:S01]  /*93960*/  VIADD R187, R188, UR6 ;  /* 0x00000006bcbb7c36 */ /* 0x000fe20008000000 */
[----:B------:R-:W-:Y:S01]  /*93970*/  STL [R1+0x2750], R237 ;  /* 0x002750ed01007387 */ /* 0x000fe20000100800 */
[----:B------:R-:W-:-:S04]  /*93980*/  ULDC UR12, c[0x0][0x22c] ;  /* 0x00008b00000c7ab9 */ /* 0x000fc80000000800 */
[----:B------:R-:W-:Y:S01]  /*93990*/  @P3 LOP3.LUT R158, R158, 0x2000, RZ, 0xfc, !PT ;  /* 0x000020009e9e3812 */ /* 0x000fe200078efcff */
[----:B------:R-:W-:Y:S01]  /*939a0*/  ULDC.64 UR6, c[0x0][0x228] ;  /* 0x00008a0000067ab9 */ /* 0x000fe20000000a00 */
[----:B------:R-:W-:Y:S02]  /*939b0*/  ULDC UR16, c[0x0][0x228] ;  /* 0x00008a0000107ab9 */ /* 0x000fe40000000800 */
[----:B------:R-:W-:-:S04]  /*939c0*/  LOP3.LUT R158, R158, 0xffffefff, RZ, 0xc0, !PT ;  /* 0xffffefff9e9e7812 */ /* 0x000fc800078ec0ff */
[----:B------:R-:W-:Y:S02]  /*939d0*/  @P2 LOP3.LUT R158, R158, 0x1000, RZ, 0xfc, !PT ;  /* 0x000010009e9e2812 */ /* 0x000fe400078efcff */
[----:B------:R-:W-:Y:S01]  /*939e0*/  ISETP.LT.AND P0, PT, R11, UR15, !P0 ;  /* 0x0000000f0b007c0c */ /* 0x000fe2000c701270 */
[----:B------:R-:W-:Y:S01]  /*939f0*/  STL [R1+0x2754], R236 ;  /* 0x002754ec01007387 */ /* 0x000fe20000100800 */
        /* <DEDUP_REMOVED lines=26> */
[----:B------:R-:W-:Y:S01]  /*93ba0*/  ISETP.GE.AND P0, PT, R184, UR7, PT ;  /* 0x00000007b8007c0c */ /* 0x000fe2000bf06270 */
[----:B------:R-:W-:Y:S01]  /*93bb0*/  STL [R1+0x2760], R233 ;  /* 0x002760e901007387 */ /* 0x000fe20000100800 */
[----:B------:R-:W-:Y:S01]  /*93bc0*/  LOP3.LUT R158, R158, 0xffffffdf, RZ, 0xc0, !PT ;  /* 0xffffffdf9e9e7812 */ /* 0x000fe200078ec0ff */
[----:B------:R-:W-:Y:S01]  /*93bd0*/  ULDC UR7, c[0x0][0x228] ;  /* 0x00008a0000077ab9 */ /* 0x000fe20000000800 */
[----:B------:R-:W-:Y:S01]  /*93be0*/  ISETP.LT.AND P3, PT, R14, UR6, !P0 ;  /* 0x000000060e007c0c */ /* 0x000fe2000c761270 */
[----:B------:R-:W-:Y:S01]  /*93bf0*/  ULDC UR6, c[0x0][0x248] ;  /* 0x0000920000067ab9 */ /* 0x000fe20000000800 */
[----:B------:R-:W-:Y:S02]  /*93c00*/  ISETP.LT.AND P2, PT, R13, UR11, !P0 ;  /* 0x0000000b0d007c0c */ /* 0x000fe4000c741270 */
[----:B------:R-:W-:-:S09]  /*93c10*/  ISETP.LT.AND P1, PT, R12, UR24, !P0 ;  /* 0x000000180c007c0c */ /* 0x000fd2000c721270 */
[----:B------:R-:W-:Y:S01]  /*93c20*/  @P3 LOP3.LUT R158, R158, 0x20, RZ, 0xfc, !PT ;  /* 0x000000209e9e3812 */ /* 0x000fe200078efcff */
[----:B------:R-:W-:Y:S01]  /*93c30*/  VIADD R185, R186, UR6 ;  /* 0x00000006bab97c36 */ /* 0x000fe20008000000 */
[----:B------:R-:W-:Y:S01]  /*93c40*/  ISETP.LT.AND P0, PT, R11, UR26, !P0 ;  /* 0x0000001a0b007c0c */ /* 0x000fe2000c701270 */
[----:B------:R-:W-:Y:S01]  /*93c50*/  ULDC UR24, c[0x0][0x248] ;  /* 0x0000920000187ab9 */ /* 0x000fe20000000800 */
[----:B------:R-:W-:Y:S01]  /*93c60*/  LOP3.LUT R158, R158, 0xffffffef, RZ, 0xc0, !PT ;  /* 0xffffffef9e9e7812 */ /* 0x000fe200078ec0ff */
[----:B------:R-:W-:Y:S01]  /*93c70*/  VIADD R184, R185, UR14 ;  /* 0x0000000eb9b87c36 */ /* 0x000fe20008000000 */
[----:B------:R-:W-:Y:S01]  /*93c80*/  STL [R1+0x2764], R232 ;  /* 0x002764e801007387 */ /* 0x000fe20000100800 */
[----:B------:R-:W-:Y:S01]  /*93c90*/  ULDC UR11, c[0x0][0x228] ;  /* 0x00008a00000b7ab9 */ /* 0x000fe20000000800 */
[----:B------:R-:W-:Y:S01]  /*93ca0*/  @P2 LOP3.LUT R158, R158, 0x10, RZ, 0xfc, !PT ;  /* 0x000000109e9e2812 */ /* 0x000fe200078efcff */
[----:B------:R-:W-:Y:S01]  /*93cb0*/  ULDC UR6, c[0x0][0x228] ;  /* 0x00008a0000067ab9 */ /* 0x000fe20000000800 */
[----:B------:R-:W-:Y:S01]  /*93cc0*/  ULDC UR14, c[0x0][0x22c] ;  /* 0x00008b00000e7ab9 */ /* 0x000fe20000000800 */
        /* <DEDUP_REMOVED lines=13> */
[----:B------:R-:W-:Y:S01]  /*93da0*/  ISETP.LT.AND P3, PT, R14, UR19, !P0 ;  /* 0x000000130e007c0c */ /* 0x000fe2000c761270 */
[----:B------:R-:W-:Y:S01]  /*93db0*/  ULDC UR19, c[0x0][0x248] ;  /* 0x0000920000137ab9 */ /* 0x000fe20000000800 */
[----:B------:R-:W-:-:S09]  /*93dc0*/  ISETP.LT.AND P2, PT, R13, UR27, !P0 ;  /* 0x0000001b0d007c0c */ /* 0x000fd2000c741270 */
[----:B------:R-:W-:Y:S02]  /*93dd0*/  @P1 LOP3.LUT R157, R157, 0x80000000, RZ, 0xfc, !PT ;  /* 0x800000009d9d1812 */ /* 0x000fe400078efcff */
[----:B------:R-:W-:Y:S01]  /*93de0*/  @P3 LOP3.LUT R158, R158, 0x2, RZ, 0xfc, !PT ;  /* 0x000000029e9e3812 */ /* 0x000fe200078efcff */
[----:B------:R-:W-:Y:S01]  /*93df0*/  VIADD R183, R184, UR19 ;  /* 0x00000013b8b77c36 */ /* 0x000fe20008000000 */
[----:B------:R-:W-:Y:S01]  /*93e00*/  ISETP.LT.AND P0, PT, R11, UR35, !P0 ;  /* 0x000000230b007c0c */ /* 0x000fe2000c701270 */
[----:B------:R-:W-:Y:S01]  /*93e10*/  STL [R1+0x276c], R230 ;  /* 0x00276ce601007387 */ /* 0x000fe20000100800 */
[----:B------:R-:W-:Y:S01]  /*93e20*/  LOP3.LUT R157, R157, 0xbfffffff, RZ, 0xc0, !PT ;  /* 0xbfffffff9d9d7812 */ /* 0x000fe200078ec0ff */
[----:B------:R-:W-:Y:S01]  /*93e30*/  ULDC UR19, c[0x0][0x22c] ;  /* 0x00008b0000137ab9 */ /* 0x000fe20000000800 */
[----:B------:R-:W-:Y:S01]  /*93e40*/  LOP3.LUT R158, R158, 0xfffffffe, RZ, 0xc0, !PT ;  /* 0xfffffffe9e9e7812 */ /* 0x000fe200078ec0ff */
[----:B------:R-:W-:Y:S01]  /*93e50*/  ULDC UR35, c[0x0][0x228] ;  /* 0x00008a0000237ab9 */ /* 0x000fe20000000800 */
[----:B------:R-:W-:-:S07]  /*93e60*/  ULDC UR27, c[0x0][0x228] ;  /* 0x00008a00001b7ab9 */ /* 0x000fce0000000800 */
[----:B------:R-:W-:Y:S02]  /*93e70*/  @P0 LOP3.LUT R157, R157, 0x40000000, RZ, 0xfc, !PT ;  /* 0x400000009d9d0812 */ /* 0x000fe400078efcff */
[----:B------:R-:W-:Y:S02]  /*93e80*/  ISETP.GE.AND P0, PT, R182, UR21, PT ;  /* 0x00000015b6007c0c */ /* 0x000fe4000bf06270 */
[----:B------:R-:W-:Y:S02]  /*93e90*/  @P2 LOP3.LUT R158, R158, 0x1, RZ, 0xfc, !PT ;  /* 0x000000019e9e2812 */ /* 0x000fe400078efcff */
[----:B------:R-:W-:Y:S01]  /*93ea0*/  LOP3.LUT R157, R157, 0xdfffffff, RZ, 0xc0, !PT ;  /* 0xdfffffff9d9d7812 */ /* 0x000fe200078ec0ff */
[----:B------:R-:W-:Y:S01]  /*93eb0*/  VIADD R182, R183, UR24 ;  /* 0x00000018b7b67c36 */ /* 0x000fe20008000000 */
[----:B------:R-:W-:Y:S01]  /*93ec0*/  ISETP.LT.AND P3, PT, R14, UR30, !P0 ;  /* 0x0000001e0e007c0c */ /* 0x000fe2000c761270 */
[----:B------:R-:W-:Y:S01]  /*93ed0*/  ULDC UR24, c[0x0][0x248] ;  /* 0x0000920000187ab9 */ /* 0x000fe20000000800 */
[----:B------:R-:W-:Y:S01]  /*93ee0*/  ISETP.LT.AND P2, PT, R13, UR23, !P0 ;  /* 0x000000170d007c0c */ /* 0x000fe2000c741270 */
[----:B------:R-:W-:Y:S01]  /*93ef0*/  STL [R1+0x2770], R229 ;  /* 0x002770e501007387 */ /* 0x000fe20000100800 */
[----:B------:R-:W-:Y:S01]  /*93f00*/  ISETP.LT.AND P1, PT, R12, UR32, !P0 ;  /* 0x000000200c007c0c */ /* 0x000fe2000c721270 */
[----:B------:R-:W-:Y:S01]  /*93f10*/  ULDC UR32, c[0x0][0x22c] ;  /* 0x00008b0000207ab9 */ /* 0x000fe20000000800 */
[----:B------:R-:W-:Y:S01]  /*93f20*/  ULDC UR30, c[0x0][0x248] ;  /* 0x00009200001e7ab9 */ /* 0x000fe20000000800 */
[----:B------:R-:W-:-:S06]  /*93f30*/  ULDC UR21, c[0x0][0x228] ;  /* 0x00008a0000157ab9 */ /* 0x000fcc0000000800 */
[----:B------:R-:W-:Y:S01]  /*93f40*/  @P3 LOP3.LUT R157, R157, 0x20000000, RZ, 0xfc, !PT ;  /* 0x200000009d9d3812 */ /* 0x000fe200078efcff */
[----:B------:R-:W-:-:S03]  /*93f50*/  ULDC UR23, c[0x0][0x228] ;  /* 0x00008a0000177ab9 */ /* 0x000fc60000000800 */
        /* <DEDUP_REMOVED lines=10> */
[----:B------:R-:W-:Y:S02]  /*94000*/  ISETP.LT.AND P3, PT, R14, UR39, !P0 ;  /* 0x000000270e007c0c */ /* 0x000fe4000c761270 */
[----:B------:R-:W-:Y:S01]  /*94010*/  LOP3.LUT R157, R157, 0xfdffffff, RZ, 0xc0, !PT ;  /* 0xfdffffff9d9d7812 */ /* 0x000fe200078ec0ff */
[----:B------:R-:W-:Y:S01]  /*94020*/  VIADD R181, R182, UR24 ;  /* 0x00000018b6b57c36 */ /* 0x000fe20008000000 */
[----:B------:R-:W-:Y:S01]  /*94030*/  ISETP.LT.AND P2, PT, R13, UR40, !P0 ;  /* 0x000000280d007c0c */ /* 0x000fe2000c741270 */
[----:B------:R-:W-:Y:S01]  /*94040*/  ULDC.64 UR24, c[0x0][0x228] ;  /* 0x00008a0000187ab9 */ /* 0x000fe20000000a00 */
[----:B------:R-:W-:Y:S01]  /*94050*/  ISETP.LT.AND P1, PT, R12, UR44, !P0 ;  /* 0x0000002c0c007c0c */ /* 0x000fe2000c721270 */
[----:B------:R-:W-:Y:S01]  /*94060*/  ULDC UR40, c[0x0][0x228] ;  /* 0x00008a0000287ab9 */ /* 0x000fe20000000800 */
[----:B------:R-:W-:Y:S01]  /*94070*/  STL [R1+0x2780], R227 ;  /* 0x002780e301007387 */ /* 0x000fe20000100800 */
[----:B------:R-:W-:-:S04]  /*94080*/  ULDC UR39, c[0x0][0x228] ;  /* 0x00008a0000277ab9 */ /* 0x000fc80000000800 */
[----:B------:R-:W-:Y:S01]  /*94090*/  @P3 LOP3.LUT R157, R157, 0x2000000, RZ, 0xfc, !PT ;  /* 0x020000009d9d3812 */ /* 0x000fe200078efcff */
[----:B------:R-:W-:-:S03]  /*940a0*/  ULDC UR44, c[0x0][0x228] ;  /* 0x00008a00002c7ab9 */ /* 0x000fc60000000800 */
[----:B------:R-:W-:-:S04]  /*940b0*/  LOP3.LUT R157, R157, 0xfeffffff, RZ, 0xc0, !PT ;  /* 0xfeffffff9d9d7812 */ /* 0x000fc800078ec0ff */
[----:B------:R-:W-:Y:S02]  /*940c0*/  @P2 LOP3.LUT R157, R157, 0x1000000, RZ, 0xfc, !PT ;  /* 0x010000009d9d2812 */ /* 0x000fe400078efcff */
[----:B------:R-:W-:Y:S01]  /*940d0*/  ISETP.LT.AND P0, PT, R11, UR45, !P0 ;  /* 0x0000002d0b007c0c */ /* 0x000fe2000c701270 */
[----:B------:R-:W-:Y:S01]  /*940e0*/  STL [R1+0x278c], R226 ;  /* 0x00278ce201007387 */ /* 0x000fe20000100800 */
[----:B------:R-:W-:Y:S01]  /*940f0*/  LOP3.LUT R157, R157, 0xff7fffff, RZ, 0xc0, !PT ;  /* 0xff7fffff9d9d7812 */ /* 0x000fe200078ec0ff */
[----:B------:R-:W-:Y:S01]  /*94100*/  VIADD R18, R10, 0xfb ;  /* 0x000000fb0a127836 */ /* 0x000fe20000000000 */
[----:B------:R-:W-:Y:S02]  /*94110*/  ULDC UR45, c[0x0][0x22c] ;  /* 0x00008b00002d7ab9 */ /* 0x000fe40000000800 */
[----:B------:R-:W-:-:S04]  /*94120*/  @P1 LOP3.LUT R157, R157, 0x800000, RZ, 0xfc, !PT ;  /* 0x008000009d9d1812 */ /* 0x000fc800078efcff */
[----:B------:R-:W-:-:S04]  /*94130*/  LOP3.LUT R157, R157, 0xffbfffff, RZ, 0xc0, !PT ;  /* 0xffbfffff9d9d7812 */ /* 0x000fc800078ec0ff */
[----:B------:R-:W-:Y:S02]  /*94140*/  @P0 LOP3.LUT R157, R157, 0x400000, RZ, 0xfc, !PT ;  /* 0x004000009d9d0812 */ /* 0x000fe400078efcff */
[----:B------:R-:W-:Y:S01]  /*94150*/  ISETP.GE.AND P0, PT, R180, UR29, PT ;  /* 0x0000001db4007c0c */ /* 0x000fe2000bf06270 */
[----:B------:R-:W-:-:S03]  /*94160*/  ULDC UR29, c[0x0][0x248] ;  /* 0x00009200001d7ab9 */ /* 0x000fc60000000800 */
[----:B------:R-:W-:Y:S01]  /*94170*/  ISETP.LT.AND P3, PT, R14, UR46, !P0 ;  /* 0x0000002e0e007c0c */ /* 0x000fe2000c761270 */
[----:B------:R-:W-:Y:S01]  /*94180*/  STL [R1+0x2794], R225 ;  /* 0x002794e101007387 */ /* 0x000fe20000100800 */
[----:B------:R-:W-:Y:S01]  /*94190*/  ISETP.LT.AND P2, PT, R13, UR47, !P0 ;  /* 0x0000002f0d007c0c */ /* 0x000fe2000c741270 */
[----:B------:R-:W-:Y:S01]  /*941a0*/  ULDC UR46, c[0x0][0x228] ;  /* 0x00008a00002e7ab9 */ /* 0x000fe20000000800 */
[----:B------:R-:W-:Y:S02]  /*941b0*/  LOP3.LUT R157, R157, 0xffdfffff, RZ, 0xc0, !PT ;  /* 0xffdfffff9d9d7812 */ /* 0x000fe400078ec0ff */
[----:B------:R-:W-:Y:S01]  /*941c0*/  ISETP.LT.AND P1, PT, R12, UR49, !P0 ;  /* 0x000000310c007c0c */ /* 0x000fe2000c721270 */
[----:B------:R-:W-:Y:S01]  /*941d0*/  STL [R1+0x27a4], R224 ;  /* 0x0027a4e001007387 */ /* 0x000fe20000100800 */
[----:B------:R-:W-:-:S05]  /*941e0*/  ULDC UR47, c[0x0][0x228] ;  /* 0x00008a00002f7ab9 */ /* 0x000fca0000000800 */
        /* <DEDUP_REMOVED lines=20> */
[----:B------:R-:W-:Y:S01]  /*94330*/  ULDC.64 UR24, c[0x0][0x228] ;  /* 0x00008a0000187ab9 */ /* 0x000fe20000000a00 */
[----:B------:R-:W-:Y:S01]  /*94340*/  STL [R1+0x27b4], R222 ;  /* 0x0027b4de01007387 */ /* 0x000fe20000100800 */
[----:B------:R-:W-:Y:S01]  /*94350*/  ULDC UR42, c[0x0][0x228] ;  /* 0x00008a00002a7ab9 */ /* 0x000fe20000000800 */
[----:B------:R-:W-:-:S04]  /*94360*/  LOP3.LUT R157, R157, 0xfffeffff, RZ, 0xc0, !PT ;  /* 0xfffeffff9d9d7812 */ /* 0x000fc800078ec0ff */
[----:B------:R-:W-:Y:S02]  /*94370*/  @P2 LOP3.LUT R157, R157, 0x10000, RZ, 0xfc, !PT ;  /* 0x000100009d9d2812 */ /* 0x000fe400078efcff */
[----:B------:R-:W-:Y:S01]  /*94380*/  ISETP.LT.AND P0, PT, R11, UR48, !P0 ;  /* 0x000000300b007c0c */ /* 0x000fe2000c701270 */
[----:B------:R-:W-:Y:S01]  /*94390*/  STL [R1+0x27bc], R221 ;  /* 0x0027bcdd01007387 */ /* 0x000fe20000100800 */
[----:B------:R-:W-:Y:S01]  /*943a0*/  LOP3.LUT R157, R157, 0xffff7fff, RZ, 0xc0, !PT ;  /* 0xffff7fff9d9d7812 */ /* 0x000fe200078ec0ff */
[----:B-1----:R-:W-:Y:S01]  /*943b0*/  VIADD R251, R10, 0x182 ;  /* 0x000001820afb7836 */ /* 0x002fe20000000000 */
        /* <DEDUP_REMOVED lines=19> */
[----:B------:R-:W-:Y:S01]  /*944f0*/  VIADD R178, R179, UR31 ;  /* 0x0000001fb3b27c36 */ /* 0x000fe20008000000 */
[----:B------:R-:W-:Y:S01]  /*94500*/  LOP3.LUT R157, R157, 0xfffff7ff, RZ, 0xc0, !PT ;  /* 0xfffff7ff9d9d7812 */ /* 0x000fe200078ec0ff */
[----:B------:R-:W-:Y:S01]  /*94510*/  STL [R1+0x27d0], R219 ;  /* 0x0027d0db01007387 */ /* 0x000fe20000100800 */
[----:B------:R-:W-:Y:S02]  /*94520*/  ULDC UR52, c[0x0][0x248] ;  /* 0x0000920000347ab9 */ /* 0x000fe40000000800 */
[----:B------:R-:W-:-:S04]  /*94530*/  @P1 LOP3.LUT R157, R157, 0x800, RZ, 0xfc, !PT ;  /* 0x000008009d9d1812 */ /* 0x000fc800078efcff */
[----:B------:R-:W-:-:S04]  /*94540*/  LOP3.LUT R157, R157, 0xfffffbff, RZ, 0xc0, !PT ;  /* 0xfffffbff9d9d7812 */ /* 0x000fc800078ec0ff */
[----:B------:R-:W-:Y:S02]  /*94550*/  @P0 LOP3.LUT R157, R157, 0x400, RZ, 0xfc, !PT ;  /* 0x000004009d9d0812 */ /* 0x000fe400078efcff */
[----:B------:R-:W-:-:S04]  /*94560*/  ISETP.GE.AND P0, PT, R177, UR25, PT ;  /* 0x00000019b1007c0c */ /* 0x000fc8000bf06270 */
[----:B------:R-:W-:Y:S01]  /*94570*/  ISETP.LT.AND P3, PT, R14, UR24, !P0 ;  /* 0x000000180e007c0c */ /* 0x000fe2000c761270 */
[----:B------:R-:W-:Y:S01]  /*94580*/  ULDC.64 UR24, c[0x0][0x228] ;  /* 0x00008a0000187ab9 */ /* 0x000fe20000000a00 */
[----:B------:R-:W-:Y:S01]  /*94590*/  ISETP.LT.AND P2, PT, R13, UR58, !P0 ;  /* 0x0000003a0d007c0c */ /* 0x000fe2000c741270 */
[----:B------:R-:W-:Y:S01]  /*945a0*/  ULDC UR58, c[0x0][0x228] ;  /* 0x00008a00003a7ab9 */ /* 0x000fe20000000800 */
[----:B------:R-:W-:Y:S02]  /*945b0*/  LOP3.LUT R157, R157, 0xfffffdff, RZ, 0xc0, !PT ;  /* 0xfffffdff9d9d7812 */ /* 0x000fe400078ec0ff */
[----:B------:R-:W-:Y:S01]  /*945c0*/  ISETP.LT.AND P1, PT, R12, UR57, !P0 ;  /* 0x000000390c007c0c */ /* 0x000fe2000c721270 */
[----:B------:R-:W-:Y:S06]  /*945d0*/  STL [R1+0x27e4], R218 ;  /* 0x0027e4da01007387 */ /* 0x000fec0000100800 */
        /* <DEDUP_REMOVED lines=11> */
[----:B------:R-:W-:Y:S02]  /*94690*/  ISETP.LT.AND P3, PT, R14, UR24, !P0 ;  /* 0x000000180e007c0c */ /* 0x000fe4000c761270 */
[----:B------:R-:W-:Y:S01]  /*946a0*/  IADD3 R177, R178, UR29, RZ ;  /* 0x0000001db2b17c10 */ /* 0x000fe2000fffe0ff */
[----:B------:R-:W-:Y:S01]  /*946b0*/  STL [R1+0x27e8], R217 ;  /* 0x0027e8d901007387 */ /* 0x000fe20000100800 */
[----:B------:R-:W-:Y:S01]  /*946c0*/  ISETP.LT.AND P2, PT, R13, UR55, !P0 ;  /* 0x000000370d007c0c */ /* 0x000fe2000c741270 */
[----:B------:R-:W-:Y:S01]  /*946d0*/  ULDC.64 UR24, c[0x0][0x228] ;  /* 0x00008a0000187ab9 */ /* 0x000fe20000000a00 */
[----:B------:R-:W-:Y:S02]  /*946e0*/  LOP3.LUT R157, R157, 0xffffffdf, RZ, 0xc0, !PT ;  /* 0xffffffdf9d9d7812 */ /* 0x000fe400078ec0ff */
[----:B------:R-:W-:Y:S01]  /*946f0*/  ISETP.LT.AND P1, PT, R12, UR56, !P0 ;  /* 0x000000380c007c0c */ /* 0x000fe2000c721270 */
[----:B------:R-:W-:Y:S01]  /*94700*/  VIADD R176, R177, UR28 ;  /* 0x0000001cb1b07c36 */ /* 0x000fe20008000000 */
[----:B------:R-:W-:Y:S01]  /*94710*/  STL [R1+0x27ec], R216 ;  /* 0x0027ecd801007387 */ /* 0x000fe20000100800 */
[----:B------:R-:W-:-:S02]  /*94720*/  ULDC UR55, c[0x0][0x248] ;  /* 0x0000920000377ab9 */ /* 0x000fc40000000800 */
[----:B------:R-:W-:Y:S01]  /*94730*/  @P3 LOP3.LUT R157, R157, 0x20, RZ, 0xfc, !PT ;  /* 0x000000209d9d3812 */ /* 0x000fe200078efcff */
[----:B------:R-:W-:Y:S01]  /*94740*/  ULDC.64 UR28, c[0x0][0x228] ;  /* 0x00008a00001c7ab9 */ /* 0x000fe20000000a00 */
        /* <DEDUP_REMOVED lines=14> */
[----:B------:R-:W-:Y:S01]  /*94830*/  LOP3.LUT R157, R157, 0xfffffffd, RZ, 0xc0, !PT ;  /* 0xfffffffd9d9d7812 */ /* 0x000fe200078ec0ff */
[----:B------:R-:W-:Y:S01]  /*94840*/  STL [R1+0x27f4], R215 ;  /* 0x0027f4d701007387 */ /* 0x000fe20000100800 */
[----:B------:R-:W-:Y:S01]  /*94850*/  ISETP.LT.AND P2, PT, R13, UR33, !P0 ;  /* 0x000000210d007c0c */ /* 0x000fe2000c741270 */
[----:B------:R-:W-:Y:S01]  /*94860*/  ULDC UR33, c[0x0][0x228] ;  /* 0x00008a0000217ab9 */ /* 0x000fe20000000800 */
[----:B------:R-:W-:Y:S01]  /*94870*/  ISETP.LT.AND P0, PT, R11, UR32, !P0 ;  /* 0x000000200b007c0c */ /* 0x000fe2000c701270 */
[----:B------:R-:W-:Y:S01]  /*94880*/  ULDC UR32, c[0x0][0x228] ;  /* 0x00008a0000207ab9 */ /* 0x000fe20000000800 */
[----:B------:R-:W-:Y:S01]  /*94890*/  VIADD R175, R176, UR30 ;  /* 0x0000001eb0af7c36 */ /* 0x000fe20008000000 */
[----:B------:R-:W-:Y:S01]  /*948a0*/  LOP3.LUT R152, R152, 0xfffffffb, RZ, 0xc0, !PT ;  /* 0xfffffffb98987812 */ /* 0x000fe200078ec0ff */
[----:B------:R-:W-:Y:S01]  /*948b0*/  VIADD R17, R10, 0xfa ;  /* 0x000000fa0a117836 */ /* 0x000fe20000000000 */
[----:B------:R-:W-:Y:S01]  /*948c0*/  @P1 LOP3.LUT R156, R156, 0x80000000, RZ, 0xfc, !PT ;  /* 0x800000009c9c1812 */ /* 0x000fe200078efcff */
[----:B------:R-:W-:Y:S01]  /*948d0*/  ULDC UR58, c[0x0][0x228] ;  /* 0x00008a00003a7ab9 */ /* 0x000fe20000000800 */
[----:B------:R-:W-:Y:S01]  /*948e0*/  @P3 LOP3.LUT R157, R157, 0x2, RZ, 0xfc, !PT ;  /* 0x000000029d9d3812 */ /* 0x000fe200078efcff */
[----:B------:R-:W-:Y:S01]  /*948f0*/  STL [R1+0x27fc], R214 ;  /* 0x0027fcd601007387 */ /* 0x000fe20000100800 */
[----:B------:R-:W-:Y:S01]  /*94900*/  LOP3.LUT R156, R156, 0xbfffffff, RZ, 0xc0, !PT ;  /* 0xbfffffff9c9c7812 */ /* 0x000fe200078ec0ff */
[----:B------:R-:W-:-:S03]  /*94910*/  ULDC.64 UR30, c[0x0][0x228] ;  /* 0x00008a00001e7ab9 */ /* 0x000fc60000000a00 */
[----:B------:R-:W-:Y:S02]  /*94920*/  @P0 LOP3.LUT R156, R156, 0x40000000, RZ, 0xfc, !PT ;  /* 0x400000009c9c0812 */ /* 0x000fe400078efcff */
[----:B------:R-:W-:-:S04]  /*94930*/  ISETP.GE.AND P0, PT, R174, UR29, PT ;  /* 0x0000001dae007c0c */ /* 0x000fc8000bf06270 */
[----:B------:R-:W-:Y:S02]  /*94940*/  ISETP.LT.AND P3, PT, R14, UR28, !P0 ;  /* 0x0000001c0e007c0c */ /* 0x000fe4000c761270 */
[----:B------:R-:W-:Y:S02]  /*94950*/  LOP3.LUT R157, R157, 0xfffffffe, RZ, 0xc0, !PT ;  /* 0xfffffffe9d9d7812 */ /* 0x000fe400078ec0ff */
[----:B------:R-:W-:Y:S01]  /*94960*/  LOP3.LUT R156, R156, 0xdfffffff, RZ, 0xc0, !PT ;  /* 0xdfffffff9c9c7812 */ /* 0x000fe200078ec0ff */
[----:B------:R-:W-:Y:S01]  /*94970*/  STL [R1+0x280c], R213 ;  /* 0x00280cd501007387 */ /* 0x000fe20000100800 */
[----:B------:R-:W-:Y:S01]  /*94980*/  @P2 LOP3.LUT R157, R157, 0x1, RZ, 0xfc, !PT ;  /* 0x000000019d9d2812 */ /* 0x000fe200078efcff */
[----:B------:R-:W-:Y:S01]  /*94990*/  VIADD R174, R175, UR49 ;  /* 0x00000031afae7c36 */ /* 0x000fe20008000000 */
[----:B------:R-:W-:Y:S01]  /*949a0*/  ISETP.LT.AND P2, PT, R13, UR33, !P0 ;  /* 0x000000210d007c0c */ /* 0x000fe2000c741270 */
[----:B------:R-:W-:Y:S01]  /*949b0*/  ULDC.64 UR28, c[0x0][0x228] ;  /* 0x00008a00001c7ab9 */ /* 0x000fe20000000a00 */
[----:B------:R-:W-:Y:S01]  /*949c0*/  ISETP.LT.AND P1, PT, R12, UR40, !P0 ;  /* 0x000000280c007c0c */ /* 0x000fe2000c721270 */
[----:B------:R-:W-:-:S02]  /*949d0*/  ULDC UR40, c[0x0][0x228] ;  /* 0x00008a0000287ab9 */ /* 0x000fc40000000800 */
[----:B------:R-:W-:-:S04]  /*949e0*/  @P3 LOP3.LUT R156, R156, 0x20000000, RZ, 0xfc, !PT ;  /* 0x200000009c9c3812 */ /* 0x000fc800078efcff */
[----:B------:R-:W-:-:S04]  /*949f0*/  LOP3.LUT R156, R156, 0xefffffff, RZ, 0xc0, !PT ;  /* 0xefffffff9c9c7812 */ /* 0x000fc800078ec0ff */
[----:B------:R-:W-:Y:S02]  /*94a00*/  @P2 LOP3.LUT R156, R156, 0x10000000, RZ, 0xfc, !PT ;  /* 0x100000009c9c2812 */ /* 0x000fe400078efcff */
[----:B------:R-:W-:Y:S01]  /*94a10*/  ISETP.LT.AND P0, PT, R11, UR32, !P0 ;  /* 0x000000200b007c0c */ /* 0x000fe2000c701270 */
[----:B------:R-:W-:Y:S01]  /*94a20*/  STL [R1+0x2818], R212 ;  /* 0x002818d401007387 */ /* 0x000fe20000100800 */
[----:B------:R-:W-:Y:S01]  /*94a30*/  LOP3.LUT R156, R156, 0xf7ffffff, RZ, 0xc0, !PT ;  /* 0xf7ffffff9c9c7812 */ /* 0x000fe200078ec0ff */
[----:B------:R-:W-:-:S03]  /*94a40*/  ULDC.64 UR32, c[0x0][0x228] ;  /* 0x00008a0000207ab9 */ /* 0x000fc60000000a00 */
[----:B------:R-:W-:-:S04]  /*94a50*/  @P1 LOP3.LUT R156, R156, 0x8000000, RZ, 0xfc, !PT ;  /* 0x080000009c9c1812 */ /* 0x000fc800078efcff */
[----:B------:R-:W-:-:S04]  /*94a60*/  LOP3.LUT R156, R156, 0xfbffffff, RZ, 0xc0, !PT ;  /* 0xfbffffff9c9c7812 */ /* 0x000fc800078ec0ff */
[----:B------:R-:W-:Y:S02]  /*94a70*/  @P0 LOP3.LUT R156, R156, 0x4000000, RZ, 0xfc, !PT ;  /* 0x040000009c9c0812 */ /* 0x000fe400078efcff */
[----:B------:R-:W-:Y:S01]  /*94a80*/  ISETP.GE.AND P0, PT, R173, UR59, PT ;  /* 0x0000003bad007c0c */ /* 0x000fe2000bf06270 */
[----:B------:R-:W-:-:S03]  /*94a90*/  ULDC UR59, c[0x0][0x228] ;  /* 0x00008a00003b7ab9 */ /* 0x000fc60000000800 */
[----:B------:R-:W-:Y:S02]  /*94aa0*/  ISETP.LT.AND P3, PT, R14, UR60, !P0 ;  /* 0x0000003c0e007c0c */ /* 0x000fe4000c761270 */
[----:B------:R-:W-:Y:S01]  /*94ab0*/  LOP3.LUT R156, R156, 0xfdffffff, RZ, 0xc0, !PT ;  /* 0xfdffffff9c9c7812 */ /* 0x000fe200078ec0ff */
[----:B------:R-:W-:Y:S01]  /*94ac0*/  STL [R1+0x281c], R211 ;  /* 0x00281cd301007387 */ /* 0x000fe20000100800 */
[----:B------:R-:W-:Y:S01]  /*94ad0*/  ISETP.LT.AND P2, PT, R13, UR41, !P0 ;  /* 0x000000290d007c0c */ /* 0x000fe2000c741270 */
[----:B------:R-:W-:Y:S01]  /*94ae0*/  VIADD R173, R174, UR50 ;  /* 0x00000032aead7c36 */ /* 0x000fe20008000000 */
[----:B------:R-:W-:Y:S01]  /*94af0*/  ISETP.LT.AND P1, PT, R12, UR40, !P0 ;  /* 0x000000280c007c0c */ /* 0x000fe2000c721270 */
[----:B------:R-:W-:-:S06]  /*94b00*/  ULDC UR60, c[0x0][0x228] ;  /* 0x00008a00003c7ab9 */ /* 0x000fcc0000000800 */
[----:B------:R-:W-:Y:S01]  /*94b10*/  @P3 LOP3.LUT R156, R156, 0x2000000, RZ, 0xfc, !PT ;  /* 0x020000009c9c3812 */ /* 0x000fe200078efcff */
[----:B------:R-:W-:Y:S01]  /*94b20*/  STL [R1+0x2824], R210 ;  /* 0x002824d201007387 */ /* 0x000fe20000100800 */
[----:B------:R-:W-:Y:S02]  /*94b30*/  ULDC.64 UR40, c[0x0][0x228] ;  /* 0x00008a0000287ab9 */ /* 0x000fe40000000a00 */
[----:B------:R-:W-:-:S04]  /*94b40*/  LOP3.LUT R156, R156, 0xfeffffff, RZ, 0xc0, !PT ;  /* 0xfeffffff9c9c7812 */ /* 0x000fc800078ec0ff */
[----:B------:R-:W-:Y:S01]  /*94b50*/  @P2 LOP3.LUT R156, R156, 0x1000000, RZ, 0xfc, !PT ;  /* 0x010000009c9c2812 */ /* 0x000fe200078efcff */
[----:B------:R-:W-:Y:S01]  /*94b60*/  STL [R1+0x2830], R209 ;  /* 0x002830d101007387 */ /* 0x000fe20000100800 */
[----:B------:R-:W-:Y:S01]  /*94b70*/  ISETP.LT.AND P0, PT, R11, UR59, !P0 ;  /* 0x0000003b0b007c0c */ /* 0x000fe2000c701270 */
[----:B------:R-:W-:Y:S01]  /*94b80*/  ULDC UR59, c[0x0][0x228] ;  /* 0x00008a00003b7ab9 */ /* 0x000fe20000000800 */
[----:B------:R-:W-:Y:S01]  /*94b90*/  LOP3.LUT R156, R156, 0xff7fffff, RZ, 0xc0, !PT ;  /* 0xff7fffff9c9c7812 */ /* 0x000fe200078ec0ff */
[----:B------:R-:W-:Y:S04]  /*94ba0*/  STL [R1+0x283c], R208 ;  /* 0x00283cd001007387 */ /* 0x000fe80000100800 */
[----:B------:R-:W-:Y:S01]  /*94bb0*/  STL [R1+0x2844], R207 ;  /* 0x002844cf01007387 */ /* 0x000fe20000100800 */
[----:B------:R-:W-:-:S03]  /*94bc0*/  @P1 LOP3.LUT R156, R156, 0x800000, RZ, 0xfc, !PT ;  /* 0x008000009c9c1812 */ /* 0x000fc600078efcff */
[----:B------:R-:W-:Y:S04]  /*94bd0*/  STL [R1+0x2854], R206 ;  /* 0x002854ce01007387 */ /* 0x000fe80000100800 */
[----:B------:R-:W-:Y:S01]  /*94be0*/  STL [R1+0x2858], R205 ;  /* 0x002858cd01007387 */ /* 0x000fe20000100800 */
[----:B------:R-:W-:-:S03]  /*94bf0*/  LOP3.LUT R156, R156, 0xffbfffff, RZ, 0xc0, !PT ;  /* 0xffbfffff9c9c7812 */ /* 0x000fc600078ec0ff */
[----:B------:R-:W-:Y:S04]  /*94c00*/  STL [R1+0x285c], R204 ;  /* 0x00285ccc01007387 */ /* 0x000fe80000100800 */
[----:B------:R-:W-:Y:S04]  /*94c10*/  STL [R1+0x2864], R203 ;  /* 0x002864cb01007387 */ /* 0x000fe80000100800 */
[----:B------:R-:W-:Y:S04]  /*94c20*/  STL [R1+0x2868], R202 ;  /* 0x002868ca01007387 */ /* 0x000fe80000100800 */
[----:B------:R-:W-:Y:S01]  /*94c30*/  STL [R1+0x2860], R201 ;  /* 0x002860c901007387 */ /* 0x000fe20000100800 */
[----:B------:R-:W-:-:S03]  /*94c40*/  @P0 LOP3.LUT R156, R156, 0x400000, RZ, 0xfc, !PT ;  /* 0x004000009c9c0812 */ /* 0x000fc600078efcff */
[----:B------:R-:W-:Y:S01]  /*94c50*/  STL [R1+0x2850], R200 ;  /* 0x002850c801007387 */ /* 0x000fe20000100800 */
[----:B------:R-:W-:-:S03]  /*94c60*/  ISETP.GE.AND P0, PT, R172, UR25, PT ;  /* 0x00000019ac007c0c */ /* 0x000fc6000bf06270 */
[----:B------:R-:W-:Y:S04]  /*94c70*/  STL [R1+0x284c], R199 ;  /* 0x00284cc701007387 */ /* 0x000fe80000100800 */
[----:B------:R-:W-:Y:S04]  /*94c80*/  STL [R1+0x2848], R198 ;  /* 0x002848c601007387 */ /* 0x000fe80000100800 */
[----:B------:R-:W-:Y:S04]  /*94c90*/  STL [R1+0x2840], R197 ;  /* 0x002840c501007387 */ /* 0x000fe80000100800 */
[----:B------:R-:W-:Y:S01]  /*94ca0*/  STL [R1+0x2838], R196 ;  /* 0x002838c401007387 */ /* 0x000fe20000100800 */
[----:B------:R-:W-:-:S03]  /*94cb0*/  ISETP.LT.AND P1, PT, R14, UR24, !P0 ;  /* 0x000000180e007c0c */ /* 0x000fc6000c721270 */
        /* <DEDUP_REMOVED lines=8> */
[----:B------:R-:W-:Y:S01]  /*94d40*/  STL [R1+0x2800], R187 ;  /* 0x002800bb01007387 */ /* 0x000fe20000100800 */
[----:B------:R-:W-:-:S03]  /*94d50*/  LOP3.LUT R156, R156, 0xffdfffff, RZ, 0xc0, !PT ;  /* 0xffdfffff9c9c7812 */ /* 0x000fc600078ec0ff */
[----:B------:R-:W-:Y:S04]  /*94d60*/  STL [R1+0x27f8], R186 ;  /* 0x0027f8ba01007387 */ /* 0x000fe80000100800 */
[----:B------:R-:W-:Y:S04]  /*94d70*/  STL [R1+0x27f0], R185 ;  /* 0x0027f0b901007387 */ /* 0x000fe80000100800 */
[----:B------:R-:W-:Y:S01]  /*94d80*/  STL [R1+0x27e0], R184 ;  /* 0x0027e0b801007387 */ /* 0x000fe20000100800 */
[----:B------:R-:W-:-:S03]  /*94d90*/  VIADD R172, R173, UR51 ;  /* 0x00000033adac7c36 */ /* 0x000fc60008000000 */
[----:B------:R-:W-:Y:S01]  /*94da0*/  STL [R1+0x27dc], R183 ;  /* 0x0027dcb701007387 */ /* 0x000fe20000100800 */
[----:B------:R-:W-:-:S03]  /*94db0*/  @P1 LOP3.LUT R156, R156, 0x200000, RZ, 0xfc, !PT ;  /* 0x002000009c9c1812 */ /* 0x000fc600078efcff */
[----:B------:R-:W-:Y:S01]  /*94dc0*/  STL [R1+0x27d8], R182 ;  /* 0x0027d8b601007387 */ /* 0x000fe20000100800 */
[----:B------:R-:W-:-:S03]  /*94dd0*/  ISETP.LT.AND P3, PT, R13, UR59, !P0 ;  /* 0x0000003b0d007c0c */ /* 0x000fc6000c761270 */
[----:B------:R-:W-:Y:S01]  /*94de0*/  STL [R1+0x27d4], R181 ;  /* 0x0027d4b501007387 */ /* 0x000fe20000100800 */
[----:B------:R-:W-:-:S03]  /*94df0*/  ISETP.LT.AND P2, PT, R12, UR60, !P0 ;  /* 0x0000003c0c007c0c */ /* 0x000fc6000c741270 */
[----:B------:R-:W-:Y:S01]  /*94e00*/  STL [R1+0x27cc], R180 ;  /* 0x0027ccb401007387 */ /* 0x000fe20000100800 */
[----:B------:R-:W-:-:S03]  /*94e10*/  ISETP.LT.AND P1, PT, R11, UR10, !P0 ;  /* 0x0000000a0b007c0c */ /* 0x000fc6000c721270 */
[----:B------:R-:W-:Y:S01]  /*94e20*/  STL [R1+0x27c8], R179 ;  /* 0x0027c8b301007387 */ /* 0x000fe20000100800 */
[----:B------:R-:W-:Y:S01]  /*94e30*/  ISETP.GE.AND P0, PT, R153, UR29, PT ;  /* 0x0000001d99007c0c */ /* 0x000fe2000bf06270 */
[----:B------:R-:W-:Y:S02]  /*94e40*/  VIADD R153, R172, UR52 ;  /* 0x00000034ac997c36 */ /* 0x000fe40008000000 */
        /* <DEDUP_REMOVED lines=8> */
[----:B-1----:R-:W-:-:S05]  /*94ed0*/  VIADD R153, R153, UR53 ;  /* 0x0000003599997c36 */ /* 0x002fca0008000000 */
[----:B------:R1:W-:Y:S02]  /*94ee0*/  STL [R1+0x2788], R153 ;  /* 0x0027889901007387 */ /* 0x0003e40000100800 */
[----:B-1----:R-:W-:-:S04]  /*94ef0*/  VIADD R153, R153, UR54 ;  /* 0x0000003699997c36 */ /* 0x002fc80008000000 */
[----:B------:R-:W-:Y:S01]  /*94f00*/  VIADD R172, R153, UR55 ;  /* 0x0000003799ac7c36 */ /* 0x000fe20008000000 */
[----:B------:R1:W-:Y:S04]  /*94f10*/  STL [R1+0x2784], R153 ;  /* 0x0027849901007387 */ /* 0x0003e80000100800 */
[----:B-1----:R-:W2:Y:S01]  /*94f20*/  LDL.LU R153, [R1+0x31a4] ;  /* 0x0031a40001997983 */ /* 0x002ea20000300800 */
[----:B------:R-:W-:-:S04]  /*94f30*/  LOP3.LUT R156, R156, 0xffefffff, RZ, 0xc0, !PT ;  /* 0xffefffff9c9c7812 */ /* 0x000fc800078ec0ff */
[----:B------:R-:W-:-:S04]  /*94f40*/  @P3 LOP3.LUT R156, R156, 0x100000, RZ, 0xfc, !PT ;  /* 0x001000009c9c3812 */ /* 0x000fc800078efcff */
[----:B------:R-:W-:-:S04]  /*94f50*/  LOP3.LUT R156, R156, 0xfff7ffff, RZ, 0xc0, !PT ;  /* 0xfff7ffff9c9c7812 */ /* 0x000fc800078ec0ff */
[----:B------:R-:W-:-:S04]  /*94f60*/  @P2 LOP3.LUT R156, R156, 0x80000, RZ, 0xfc, !PT ;  /* 0x000800009c9c2812 */ /* 0x000fc800078efcff */
[----:B------:R-:W-:-:S04]  /*94f70*/  LOP3.LUT R156, R156, 0xfffbffff, RZ, 0xc0, !PT ;  /* 0xfffbffff9c9c7812 */ /* 0x000fc800078ec0ff */
[----:B------:R-:W-:Y:S02]  /*94f80*/  @P1 LOP3.LUT R156, R156, 0x40000, RZ, 0xfc, !PT ;  /* 0x000400009c9c1812 */ /* 0x000fe400078efcff */
[----:B------:R-:W-:Y:S02]  /*94f90*/  ISETP.LT.AND P1, PT, R14, UR28, !P0 ;  /* 0x0000001c0e007c0c */ /* 0x000fe4000c721270 */
[----:B------:R-:W-:Y:S02]  /*94fa0*/  ISETP.LT.AND P3, PT, R13, UR9, !P0 ;  /* 0x000000090d007c0c */ /* 0x000fe4000c761270 */
[----:B------:R-:W-:Y:S02]  /*94fb0*/  LOP3.LUT R156, R156, 0xfffdffff, RZ, 0xc0, !PT ;  /* 0xfffdffff9c9c7812 */ /* 0x000fe400078ec0ff */
[----:B------:R-:W-:-:S07]  /*94fc0*/  ISETP.LT.AND P2, PT, R12, UR8, !P0 ;  /* 0x000000080c007c0c */ /* 0x000fce000c741270 */
[----:B------:R-:W-:-:S04]  /*94fd0*/  @P1 LOP3.LUT R156, R156, 0x20000, RZ, 0xfc, !PT ;  /* 0x000200009c9c1812 */ /* 0x000fc800078efcff */
[----:B------:R-:W-:-:S04]  /*94fe0*/  LOP3.LUT R156, R156, 0xffff7fff, RZ, 0xc0, !PT ;  /* 0xffff7fff9c9c7812 */ /* 0x000fc800078ec0ff */
[----:B------:R-:W-:Y:S02]  /*94ff0*/  @P3 LOP3.LUT R156, R156, 0x8000, RZ, 0xfc, !PT ;  /* 0x000080009c9c3812 */ /* 0x000fe400078efcff */
[----:B------:R-:W-:Y:S02]  /*95000*/  ISETP.LT.AND P1, PT, R11, UR13, !P0 ;  /* 0x0000000d0b007c0c */ /* 0x000fe4000c721270 */
[----:B------:R-:W-:-:S04]  /*95010*/  LOP3.LUT R156, R156, 0xffffbfff, RZ, 0xc0, !PT ;  /* 0xffffbfff9c9c7812 */ /* 0x000fc800078ec0ff */
[----:B------:R-:W-:Y:S02]  /*95020*/  @P2 LOP3.LUT R156, R156, 0x4000, RZ, 0xfc, !PT ;  /* 0x000040009c9c2812 */ /* 0x000fe400078efcff */
[----:B------:R-:W-:Y:S02]  /*95030*/  ISETP.GE.AND P0, PT, R23, UR12, PT ;  /* 0x0000000c17007c0c */ /* 0x000fe4000bf06270 */
        /* <DEDUP_REMOVED lines=43> */
[----:B------:R-:W-:-:S09]  /*952f0*/  ISETP.LT.AND P2, PT, R12, UR35, !P0 ;  /* 0x000000230c007c0c */ /* 0x000fd2000c741270 */
        /* <DEDUP_REMOVED lines=17> */
[----:B------:R-:W-:Y:S02]  /*95410*/  LOP3.LUT R155, R155, 0xfdffffff, RZ, 0xc0, !PT ;  /* 0xfdffffff9b9b7812 */ /* 0x000fe400078ec0ff */
[----:B------:R-:W-:Y:S02]  /*95420*/  ISETP.GE.AND P0, PT, R18, UR45, PT ;  /* 0x0000002d12007c0c */ /* 0x000fe4000bf06270 */
[----:B------:R-:W-:Y:S02]  /*95430*/  @P2 LOP3.LUT R155, R155, 0x2000000, RZ, 0xfc, !PT ;  /* 0x020000009b9b2812 */ /* 0x000fe400078efcff */
[----:B------:R-:W-:-:S02]  /*95440*/  ISETP.LT.AND P3, PT, R14, UR42, !P0 ;  /* 0x0000002a0e007c0c */ /* 0x000fc4000c761270 */
[----:B------:R-:W-:-:S04]  /*95450*/  LOP3.LUT R155, R155, 0xfeffffff, RZ, 0xc0, !PT ;  /* 0xfeffffff9b9b7812 */ /* 0x000fc800078ec0ff */
[----:B------:R-:W-:Y:S02]  /*95460*/  @P1 LOP3.LUT R155, R155, 0x1000000, RZ, 0xfc, !PT ;  /* 0x010000009b9b1812 */ /* 0x000fe400078efcff */
[----:B------:R-:W-:Y:S02]  /*95470*/  ISETP.LT.AND P2, PT, R13, UR46, !P0 ;  /* 0x0000002e0d007c0c */ /* 0x000fe4000c741270 */
[----:B------:R-:W-:-:S04]  /*95480*/  LOP3.LUT R155, R155, 0xff7fffff, RZ, 0xc0, !PT ;  /* 0xff7fffff9b9b7812 */ /* 0x000fc800078ec0ff */
[----:B------:R-:W-:Y:S02]  /*95490*/  @P3 LOP3.LUT R155, R155, 0x800000, RZ, 0xfc, !PT ;  /* 0x008000009b9b3812 */ /* 0x000fe400078efcff */
[----:B------:R-:W-:Y:S02]  /*954a0*/  ISETP.LT.AND P1, PT, R12, UR47, !P0 ;  /* 0x0000002f0c007c0c */ /* 0x000fe4000c721270 */
[----:B------:R-:W-:-:S04]  /*954b0*/  LOP3.LUT R155, R155, 0xffbfffff, RZ, 0xc0, !PT ;  /* 0xffbfffff9b9b7812 */ /* 0x000fc800078ec0ff */
[----:B------:R-:W-:-:S04]  /*954c0*/  @P2 LOP3.LUT R155, R155, 0x400000, RZ, 0xfc, !PT ;  /* 0x004000009b9b2812 */ /* 0x000fc800078efcff */
[----:B------:R-:W-:Y:S02]  /*954d0*/  LOP3.LUT R155, R155, 0xffdfffff, RZ, 0xc0, !PT ;  /* 0xffdfffff9b9b7812 */ /* 0x000fe400078ec0ff */
[----:B------:R-:W-:Y:S02]  /*954e0*/  ISETP.LT.AND P0, PT, R11, UR48, !P0 ;  /* 0x000000300b007c0c */ /* 0x000fe4000c701270 */
[----:B------:R-:W-:Y:S01]  /*954f0*/  @P1 LOP3.LUT R155, R155, 0x200000, RZ, 0xfc, !PT ;  /* 0x002000009b9b1812 */ /* 0x000fe200078efcff */
[----:B------:R1:W-:Y:S03]  /*95500*/  STL [R1+0x2778], R172 ;  /* 0x002778ac01007387 */ /* 0x0003e60000100800 */
[----:B------:R-:W-:Y:S01]  /*95510*/  LOP3.LUT R155, R155, 0xffefffff, RZ, 0xc0, !PT ;  /* 0xffefffff9b9b7812 */ /* 0x000fe200078ec0ff */
[----:B-1----:R-:W-:Y:S01]  /*95520*/  VIADD R172, R172, UR56 ;  /* 0x00000038acac7c36 */ /* 0x002fe20008000000 */
[----:B--2---:R-:W-:-:S04]  /*95530*/  ISETP.GE.AND P1, PT, R251, R153, PT ;  /* 0x00000099fb00720c */ /* 0x004fc80003f26270 */
[----:B------:R-:W-:Y:S01]  /*95540*/  ISETP.LT.AND P2, PT, R12, UR38, !P1 ;  /* 0x000000260c007c0c */ /* 0x000fe2000cf41270 */
[----:B------:R1:W-:Y:S01]  /*95550*/  STL [R1+0x2774], R172 ;  /* 0x002774ac01007387 */ /* 0x0003e20000100800 */
[----:B------:R-:W-:Y:S02]  /*95560*/  @P0 LOP3.LUT R155, R155, 0x100000, RZ, 0xfc, !PT ;  /* 0x001000009b9b0812 */ /* 0x000fe400078efcff */
[----:B------:R-:W-:Y:S02]  /*95570*/  LOP3.LUT R156, R156, 0xfffeffff, RZ, 0xc0, !PT ;  /* 0xfffeffff9c9c7812 */ /* 0x000fe400078ec0ff */
[----:B------:R-:W-:Y:S01]  /*95580*/  ISETP.GE.AND P0, PT, R17, UR41, PT ;  /* 0x0000002911007c0c */ /* 0x000fe2000bf06270 */
[----:B-1----:R-:W-:-:S06]  /*95590*/  VIADD R172, R172, UR57 ;  /* 0x00000039acac7c36 */ /* 0x002fcc0008000000 */
[----:B------:R-:W-:Y:S01]  /*955a0*/  @P2 LOP3.LUT R156, R156, 0x10000, RZ, 0xfc, !PT ;  /* 0x000100009c9c2812 */ /* 0x000fe200078efcff */
[----:B------:R-:W-:Y:S01]  /*955b0*/  STL [R1+0x2870], R172 ;  /* 0x002870ac01007387 */ /* 0x000fe20000100800 */
[----:B------:R-:W-:Y:S02]  /*955c0*/  ISETP.LT.AND P2, PT, R14, UR40, !P0 ;  /* 0x000000280e007c0c */ /* 0x000fe4000c741270 */
[----:B------:R-:W-:Y:S02]  /*955d0*/  @P1 LOP3.LUT R152, R152, 0x4, RZ, 0xfc, !PT ;  /* 0x0000000498981812 */ /* 0x000fe400078efcff */
[----:B------:R-:W-:Y:S02]  /*955e0*/  ISETP.LT.AND P3, PT, R11, UR34, !P1 ;  /* 0x000000220b007c0c */ /* 0x000fe4000cf61270 */
[----:B------:R-:W-:Y:S02]  /*955f0*/  ISETP.LT.AND P1, PT, R13, UR58, !P0 ;  /* 0x0000003a0d007c0c */ /* 0x000fe4000c721270 */
[----:B------:R-:W-:-:S04]  /*95600*/  LOP3.LUT R155, R155, 0xfffbffff, RZ, 0xc0, !PT ;  /* 0xfffbffff9b9b7812 */ /* 0x000fc800078ec0ff */
[----:B------:R-:W-:Y:S02]  /*95610*/  LOP3.LUT R155, R155, 0xfff7ffff, RZ, 0xc0, !PT ;  /* 0xfff7ffff9b9b7812 */ /* 0x000fe400078ec0ff */
[----:B------:R-:W-:Y:S02]  /*95620*/  LOP3.LUT R156, R156, 0xfffff7ff, RZ, 0xc0, !PT ;  /* 0xfffff7ff9c9c7812 */ /* 0x000fe400078ec0ff */
[----:B------:R-:W-:Y:S02]  /*95630*/  @P2 LOP3.LUT R155, R155, 0x80000, RZ, 0xfc, !PT ;  /* 0x000800009b9b2812 */ /* 0x000fe400078efcff */
[----:B------:R-:W-:Y:S02]  /*95640*/  ISETP.GE.AND P4, PT, R11, UR36, PT ;  /* 0x000000240b007c0c */ /* 0x000fe4000bf86270 */
[----:B------:R-:W-:Y:S02]  /*95650*/  @P3 LOP3.LUT R156, R156, 0x800, RZ, 0xfc, !PT ;  /* 0x000008009c9c3812 */ /* 0x000fe400078efcff */
[----:B------:R-:W-:Y:S01]  /*95660*/  @P1 LOP3.LUT R155, R155, 0x40000, RZ, 0xfc, !PT ;  /* 0x000400009b9b1812 */ /* 0x000fe200078efcff */
[----:B------:R1:W-:Y:S01]  /*95670*/  STL [R1+0x31f0], R78 ;  /* 0x0031f04e01007387 */ /* 0x0003e20000100800 */
[----:B------:R-:W-:Y:S01]  /*95680*/  BAR.SYNC.DEFER_BLOCKING 0x0 ;  /* 0x0000000000007b1d */ /* 0x000fe20000010000 */
[----:B------:R-:W-:-:S05]  /*95690*/  LEA R153, R15, UR61, 0x4 ;  /* 0x0000003d0f997c11 */ /* 0x000fca000f8e20ff */
[----:B------:R-:W-:Y:S01]  /*956a0*/  ULDC UR8, c[0x0][0x228] ;  /* 0x00008a0000087ab9 */ /* 0x000fe20000000800 */
[----:B------:R-:W-:Y:S01]  /*956b0*/  ULDC UR9, c[0x0][0x228] ;  /* 0x00008a0000097ab9 */ /* 0x000fe20000000800 */
[----:B---3--:R-:W-:Y:S01]  /*956c0*/  STL [R1+0x31ec], R77 ;  /* 0x0031ec4d01007387 */ /* 0x008fe20000100800 */
[----:B------:R-:W-:Y:S01]  /*956d0*/  LOP3.LUT R155, R155, 0xfffdffff, RZ, 0xc0, !PT ;  /* 0xfffdffff9b9b7812 */ /* 0x000fe200078ec0ff */
[----:B-1----:R-:W-:Y:S01]  /*956e0*/  VIADD R78, R10, 0xf9 ;  /* 0x000000f90a4e7836 */ /* 0x002fe20000000000 */
        /* <DEDUP_REMOVED lines=53> */
[----:B------:R-:W2:Y:S01]  /*95a40*/  LDL.LU R172, [R1+0xc74] ;  /* 0x000c740001ac7983 */ /* 0x000ea20000300800 */
        /* <DEDUP_REMOVED lines=15> */
[----:B------:R-:W1:Y:S01]  /*95b40*/  LDS.128 R4, [R16] ;  /* 0x0000000010047984 */ /* 0x000e620000000c00 */
[----:B------:R-:W-:Y:S01]  /*95b50*/  ULDC UR17, c[0x0][0x228] ;  /* 0x00008a0000117ab9 */ /* 0x000fe20000000800 */
[----:B------:R-:W-:-:S02]  /*95b60*/  ULDC UR14, c[0x0][0x228] ;  /* 0x00008a00000e7ab9 */ /* 0x000fc40000000800 */
[----:B------:R-:W3:Y:S01]  /*95b70*/  LDL.LU R176, [R1+0x474] ;  /* 0x0004740001b07983 */ /* 0x000ee20000300800 */
[----:B------:R-:W-:Y:S06]  /*95b80*/  BAR.SYNC.DEFER_BLOCKING 0x0 ;  /* 0x0000000000007b1d */ /* 0x000fec0000010000 */
[----:B-1----:R-:W-:Y:S04]  /*95b90*/  STL.64 [R1+0x860], R4 ;  /* 0x0008600401007387 */ /* 0x002fe80000100a00 */
[----:B------:R-:W-:Y:S04]  /*95ba0*/  STL.64 [R1+0x868], R6 ;  /* 0x0008680601007387 */ /* 0x000fe80000100a00 */
[----:B------:R-:W3:Y:S04]  /*95bb0*/  LDL.LU R177, [R1+0x47c] ;  /* 0x00047c0001b17983 */ /* 0x000ee80000300800 */
[----:B------:R-:W3:Y:S04]  /*95bc0*/  LDL.LU R178, [R1+0x74] ;  /* 0x0000740001b27983 */ /* 0x000ee80000300800 */
[----:B------:R-:W3:Y:S04]  /*95bd0*/  LDL.LU R179, [R1+0x7c] ;  /* 0x00007c0001b37983 */ /* 0x000ee80000300800 */
[----:B--2---:R1:W-:Y:S01]  /*95be0*/  STSM.16.M88.4 [R0], R172 ;  /* 0x000000ac00007844 */ /* 0x0043e20000000200 */
[----:B------:R-:W-:Y:S06]  /*95bf0*/  BAR.SYNC.DEFER_BLOCKING 0x0 ;  /* 0x0000000000007b1d */ /* 0x000fec0000010000 */
[----:B-1----:R-:W2:Y:S04]  /*95c00*/  LDL.LU R172, [R1+0x1c80] ;  /* 0x001c800001ac7983 */ /* 0x002ea80000300800 */
[----:B------:R-:W1:Y:S01]  /*95c10*/  LDS.128 R4, [R16] ;  /* 0x0000000010047984 */ /* 0x000e620000000c00 */
[----:B------:R-:W-:Y:S06]  /*95c20*/  BAR.SYNC.DEFER_BLOCKING 0x0 ;  /* 0x0000000000007b1d */ /* 0x000fec0000010000 */
[----:B---3--:R3:W-:Y:S04]  /*95c30*/  STSM.16.M88.4 [R0], R176 ;  /* 0x000000b000007844 */ /* 0x0087e80000000200 */
[----:B-1----:R-:W-:Y:S04]  /*95c40*/  STL.64 [R1+0x470], R4 ;  /* 0x0004700401007387 */ /* 0x002fe80000100a00 */
[----:B------:R-:W-:Y:S04]  /*95c50*/  STL.64 [R1+0x478], R6 ;  /* 0x0004780601007387 */ /* 0x000fe80000100a00 */
[----:B------:R-:W2:Y:S01]  /*95c60*/  LDL.LU R173, [R1+0x1c88] ;  /* 0x001c880001ad7983 */ /* 0x000ea20000300800 */
[----:B------:R-:W-:Y:S06]  /*95c70*/  BAR.SYNC.DEFER_BLOCKING 0x0 ;  /* 0x0000000000007b1d */ /* 0x000fec0000010000 */
[----:B------:R-:W2:Y:S04]  /*95c80*/  LDL.LU R174, [R1+0x1880] ;  /* 0x0018800001ae7983 */ /* 0x000ea80000300800 */
[----:B------:R-:W2:Y:S04]  /*95c90*/  LDL.LU R175, [R1+0x1888] ;  /* 0x0018880001af7983 */ /* 0x000ea80000300800 */
[----:B---3--:R-:W3:Y:S04]  /*95ca0*/  LDL.LU R176, [R1+0x1480] ;  /* 0x0014800001b07983 */ /* 0x008ee80000300800 */
[----:B------:R-:W1:Y:S01]  /*95cb0*/  LDS.128 R4, [R16] ;  /* 0x0000000010047984 */ /* 0x000e620000000c00 */
        /* <DEDUP_REMOVED lines=11> */
[----:B-1----:R-:W-:Y:S04]  /*95d70*/  STL.64 [R1+0x1c70], R4 ;  /* 0x001c700401007387 */ /* 0x002fe80000100a00 */
[----:B---3--:R1:W-:Y:S04]  /*95d80*/  STSM.16.M88.4 [R0], R176 ;  /* 0x000000b000007844 */ /* 0x0083e80000000200 */
[----:B------:R-:W-:Y:S04]  /*95d90*/  STL.64 [R1+0x1c78], R6 ;  /* 0x001c780601007387 */ /* 0x000fe80000100a00 */
[----:B------:R-:W2:Y:S01]  /*95da0*/  LDL.LU R173, [R1+0xc88] ;  /* 0x000c880001ad7983 */ /* 0x000ea20000300800 */
[----:B------:R-:W-:Y:S06]  /*95db0*/  BAR.SYNC.DEFER_BLOCKING 0x0 ;  /* 0x0000000000007b1d */ /* 0x000fec0000010000 */
[----:B------:R-:W2:Y:S04]  /*95dc0*/  LDL.LU R174, [R1+0x880] ;  /* 0x0008800001ae7983 */ /* 0x000ea80000300800 */
[----:B------:R-:W2:Y:S04]  /*95dd0*/  LDL.LU R175, [R1+0x888] ;  /* 0x0008880001af7983 */ /* 0x000ea80000300800 */
[----:B-1----:R-:W3:Y:S04]  /*95de0*/  LDL.LU R176, [R1+0x480] ;  /* 0x0004800001b07983 */ /* 0x002ee80000300800 */
        /* <DEDUP_REMOVED lines=313> */
[----:B---3--:R-:W-:Y:S04]  /*97180*/  STSM.16.M88.4 [R0], R176 ;  /* 0x000000b000007844 */ /* 0x008fe80000000200 */
[----:B------:R-:W-:Y:S04]  /*97190*/  STL.64 [R1+0x1cb8], R6 ;  /* 0x001cb80601007387 */ /* 0x000fe80000100a00 */
[----:B------:R-:W2:Y:S01]  /*971a0*/  LDL.LU R173, [R1+0xcc8] ;  /* 0x000cc80001ad7983 */ /* 0x000ea20000300800 */
[----:B------:R-:W-:Y:S06]  /*971b0*/  BAR.SYNC.DEFER_BLOCKING 0x0 ;  /* 0x0000000000007b1d */ /* 0x000fec0000010000 */
[----:B------:R-:W2:Y:S04]  /*971c0*/  LDL.LU R174, [R1+0x8c0] ;  /* 0x0008c00001ae7983 */ /* 0x000ea80000300800 */
[----:B------:R-:W2:Y:S04]  /*971d0*/  LDL.LU R175, [R1+0x8c8] ;  /* 0x0008c80001af7983 */ /* 0x000ea80000300800 */
[----:B------:R-:W3:Y:S04]  /*971e0*/  LDL.LU R180, [R1+0x4c0] ;  /* 0x0004c00001b47983 */ /* 0x000ee80000300800 */
[----:B------:R-:W1:Y:S01]  /*971f0*/  LDS.128 R4, [R16] ;  /* 0x0000000010047984 */ /* 0x000e620000000c00 */
[----:B------:R-:W-:Y:S06]  /*97200*/  BAR.SYNC.DEFER_BLOCKING 0x0 ;  /* 0x0000000000007b1d */ /* 0x000fec0000010000 */
[----:B-1----:R-:W-:Y:S04]  /*97210*/  STL.64 [R1+0x18b0], R4 ;  /* 0x0018b00401007387 */ /* 0x002fe80000100a00 */
[----:B------:R-:W-:Y:S04]  /*97220*/  STL.64 [R1+0x18b8], R6 ;  /* 0x0018b80601007387 */ /* 0x000fe80000100a00 */
[----:B------:R-:W3:Y:S04]  /*97230*/  LDL.LU R181, [R1+0x4c8] ;  /* 0x0004c80001b57983 */ /* 0x000ee80000300800 */
[----:B------:R-:W3:Y:S04]  /*97240*/  LDL.LU R182, [R1+0xc0] ;  /* 0x0000c00001b67983 */ /* 0x000ee80000300800 */
[----:B------:R-:W3:Y:S04]  /*97250*/  LDL.LU R183, [R1+0xc8] ;  /* 0x0000c80001b77983 */ /* 0x000ee80000300800 */
[----:B------:R-:W4:Y:S04]  /*97260*/  LDL.LU R176, [R1+0x1cc4] ;  /* 0x001cc40001b07983 */ /* 0x000f280000300800 */
[----:B--2---:R-:W-:Y:S01]  /*97270*/  STSM.16.M88.4 [R0], R172 ;  /* 0x000000ac00007844 */ /* 0x004fe20000000200 */
[----:B------:R-:W-:Y:S06]  /*97280*/  BAR.SYNC.DEFER_BLOCKING 0x0 ;  /* 0x0000000000007b1d */ /* 0x000fec0000010000 */
[----:B------:R-:W1:Y:S02]  /*97290*/  LDS.128 R4, [R16] ;  /* 0x0000000010047984 */ /* 0x000e640000000c00 */
[----:B------:R-:W-:Y:S06]  /*972a0*/  BAR.SYNC.DEFER_BLOCKING 0x0 ;  /* 0x0000000000007b1d */ /* 0x000fec0000010000 */
[----:B-1----:R-:W-:Y:S04]  /*972b0*/  STL.64 [R1+0x14b0], R4 ;  /* 0x0014b00401007387 */ /* 0x002fe80000100a00 */
[----:B---3--:R-:W-:Y:S04]  /*972c0*/  STSM.16.M88.4 [R0], R180 ;  /* 0x000000b400007844 */ /* 0x008fe80000000200 */
[----:B------:R-:W-:Y:S04]  /*972d0*/  STL.64 [R1+0x14b8], R6 ;  /* 0x0014b80601007387 */ /* 0x000fe80000100a00 */
[----:B------:R-:W4:Y:S01]  /*972e0*/  LDL.LU R177, [R1+0x1ccc] ;  /* 0x001ccc0001b17983 */ /* 0x000f220000300800 */
[----:B------:R-:W-:Y:S06]  /*972f0*/  BAR.SYNC.DEFER_BLOCKING 0x0 ;  /* 0x0000000000007b1d */ /* 0x000fec0000010000 */
[----:B------:R-:W4:Y:S04]  /*97300*/  LDL.LU R178, [R1+0x18c4] ;  /* 0x0018c40001b27983 */ /* 0x000f280000300800 */
[----:B------:R-:W4:Y:S04]  /*97310*/  LDL.LU R179, [R1+0x18cc] ;  /* 0x0018cc0001b37983 */ /* 0x000f280000300800 */
[----:B------:R-:W2:Y:S04]  /*97320*/  LDL.LU R172, [R1+0x14c4] ;  /* 0x0014c40001ac7983 */ /* 0x000ea80000300800 */
[----:B------:R-:W1:Y:S01]  /*97330*/  LDS.128 R4, [R16] ;  /* 0x0000000010047984 */ /* 0x000e620000000c00 */
[----:B------:R-:W-:Y:S06]  /*97340*/  BAR.SYNC.DEFER_BLOCKING 0x0 ;  /* 0x0000000000007b1d */ /* 0x000fec0000010000 */
[----:B-1----:R-:W-:Y:S04]  /*97350*/  STL.64 [R1+0x10b0], R4 ;  /* 0x0010b00401007387 */ /* 0x002fe80000100a00 */
[----:B------:R-:W-:Y:S04]  /*97360*/  STL.64 [R1+0x10b8], R6 ;  /* 0x0010b80601007387 */ /* 0x000fe80000100a00 */
[----:B------:R-:W2:Y:S04]  /*97370*/  LDL.LU R173, [R1+0x14cc] ;  /* 0x0014cc0001ad7983 */ /* 0x000ea80000300800 */
[----:B------:R-:W2:Y:S04]  /*97380*/  LDL.LU R174, [R1+0x10c4] ;  /* 0x0010c40001ae7983 */ /* 0x000ea80000300800 */
[----:B------:R-:W2:Y:S04]  /*97390*/  LDL.LU R175, [R1+0x10cc] ;  /* 0x0010cc0001af7983 */ /* 0x000ea80000300800 */
[----:B----4-:R1:W-:Y:S01]  /*973a0*/  STSM.16.M88.4 [R0], R176 ;  /* 0x000000b000007844 */ /* 0x0103e20000000200 */
[----:B------:R-:W-:Y:S06]  /*973b0*/  BAR.SYNC.DEFER_BLOCKING 0x0 ;  /* 0x0000000000007b1d */ /* 0x000fec0000010000 */
[----:B-1----:R-:W3:Y:S04]  /*973c0*/  LDL.LU R176, [R1+0xcc4] ;  /* 0x000cc40001b07983 */ /* 0x002ee80000300800 */
[----:B------:R-:W1:Y:S01]  /*973d0*/  LDS.128 R4, [R16] ;  /* 0x0000000010047984 */ /* 0x000e620000000c00 */
[----:B------:R-:W-:Y:S06]  /*973e0*/  BAR.SYNC.DEFER_BLOCKING 0x0 ;  /* 0x0000000000007b1d */ /* 0x000fec0000010000 */
[----:B-1----:R-:W-:Y:S04]  /*973f0*/  STL.64 [R1+0xcb0], R4 ;  /* 0x000cb00401007387 */ /* 0x002fe80000100a00 */
[----:B--2---:R1:W-:Y:S04]  /*97400*/  STSM.16.M88.4 [R0], R172 ;  /* 0x000000ac00007844 */ /* 0x0043e80000000200 */
[----:B------:R-:W-:Y:S04]  /*97410*/  STL.64 [R1+0xcb8], R6 ;  /* 0x000cb80601007387 */ /* 0x000fe80000100a00 */
[----:B------:R-:W3:Y:S01]  /*97420*/  LDL.LU R177, [R1+0xccc] ;  /* 0x000ccc0001b17983 */ /* 0x000ee20000300800 */
[----:B------:R-:W-:Y:S06]  /*97430*/  BAR.SYNC.DEFER_BLOCKING 0x0 ;  /* 0x0000000000007b1d */ /* 0x000fec0000010000 */
[----:B------:R-:W3:Y:S04]  /*97440*/  LDL.LU R178, [R1+0x8c4] ;  /* 0x0008c40001b27983 */ /* 0x000ee80000300800 */
[----:B------:R-:W3:Y:S04]  /*97450*/  LDL.LU R179, [R1+0x8cc] ;  /* 0x0008cc0001b37983 */ /* 0x000ee80000300800 */
[----:B-1----:R-:W2:Y:S04]  /*97460*/  LDL.LU R172, [R1+0x4c4] ;  /* 0x0004c40001ac7983 */ /* 0x002ea80000300800 */
[----:B------:R-:W1:Y:S01]  /*97470*/  LDS.128 R4, [R16] ;  /* 0x0000000010047984 */ /* 0x000e620000000c00 */
[----:B------:R-:W-:Y:S06]  /*97480*/  BAR.SYNC.DEFER_BLOCKING 0x0 ;  /* 0x0000000000007b1d */ /* 0x000fec0000010000 */
[----:B-1----:R-:W-:Y:S04]  /*97490*/  STL.64 [R1+0x8c0], R4 ;  /* 0x0008c00401007387 */ /* 0x002fe80000100a00 */
[----:B------:R-:W-:Y:S04]  /*974a0*/  STL.64 [R1+0x8c8], R6 ;  /* 0x0008c80601007387 */ /* 0x000fe80000100a00 */
[----:B------:R-:W2:Y:S04]  /*974b0*/  LDL.LU R173, [R1+0x4cc] ;  /* 0x0004cc0001ad7983 */ /* 0x000ea80000300800 */
[----:B------:R-:W2:Y:S04]  /*974c0*/  LDL.LU R174, [R1+0xc4] ;  /* 0x0000c40001ae7983 */ /* 0x000ea80000300800 */
[----:B------:R-:W2:Y:S04]  /*974d0*/  LDL.LU R175, [R1+0xcc] ;  /* 0x0000cc0001af7983 */ /* 0x000ea80000300800 */
[----:B---3--:R-:W-:Y:S01]  /*974e0*/  STSM.16.M88.4 [R0], R176 ;  /* 0x000000b000007844 */ /* 0x008fe20000000200 */
[----:B------:R-:W-:Y:S06]  /*974f0*/  BAR.SYNC.DEFER_BLOCKING 0x0 ;  /* 0x0000000000007b1d */ /* 0x000fec0000010000 */
[----:B------:R-:W1:Y:S02]  /*97500*/  LDS.128 R4, [R16] ;  /* 0x0000000010047984 */ /* 0x000e640000000c00 */
[----:B------:R-:W-:Y:S06]  /*97510*/  BAR.SYNC.DEFER_BLOCKING 0x0 ;  /* 0x0000000000007b1d */ /* 0x000fec0000010000 */
[----:B-1----:R-:W-:Y:S04]  /*97520*/  STL.64 [R1+0x4c0], R4 ;  /* 0x0004c00401007387 */ /* 0x002fe80000100a00 */
[----:B--2---:R1:W-:Y:S04]  /*97530*/  STSM.16.M88.4 [R0], R172 ;  /* 0x000000ac00007844 */ /* 0x0043e80000000200 */
[----:B------:R-:W-:Y:S01]  /*97540*/  STL.64 [R1+0x4c8], R6 ;  /* 0x0004c80601007387 */ /* 0x000fe20000100a00 */
[----:B------:R-:W-:Y:S06]  /*97550*/  BAR.SYNC.DEFER_BLOCKING 0x0 ;  /* 0x0000000000007b1d */ /* 0x000fec0000010000 */
[----:B-1----:R-:W2:Y:S04]  /*97560*/  LDL.LU R172, [R1+0x1cd0] ;  /* 0x001cd00001ac7983 */ /* 0x002ea80000300800 */
[----:B------:R-:W2:Y:S04]  /*97570*/  LDL.LU R173, [R1+0x1cd8] ;  /* 0x001cd80001ad7983 */ /* 0x000ea80000300800 */
[----:B------:R-:W2:Y:S04]  /*97580*/  LDL.LU R174, [R1+0x18d0] ;  /* 0x0018d00001ae7983 */ /* 0x000ea80000300800 */
[----:B------:R-:W2:Y:S04]  /*97590*/  LDL.LU R175, [R1+0x18d8] ;  /* 0x0018d80001af7983 */ /* 0x000ea80000300800 */
[----:B------:R-:W1:Y:S01]  /*975a0*/  LDS.128 R4, [R16] ;  /* 0x0000000010047984 */ /* 0x000e620000000c00 */
[----:B------:R-:W-:Y:S06]  /*975b0*/  BAR.SYNC.DEFER_BLOCKING 0x0 ;  /* 0x0000000000007b1d */ /* 0x000fec0000010000 */
[----:B-1----:R-:W-:Y:S04]  /*975c0*/  STL.64 [R1+0xc0], R4 ;  /* 0x0000c00401007387 */ /* 0x002fe80000100a00 */
[----:B------:R-:W-:Y:S04]  /*975d0*/  STL.64 [R1+0xc8], R6 ;  /* 0x0000c80601007387 */ /* 0x000fe80000100a00 */
[----:B--2---:R1:W-:Y:S01]  /*975e0*/  STSM.16.M88.4 [R0], R172 ;  /* 0x000000ac00007844 */ /* 0x0043e20000000200 */
[----:B------:R-:W-:Y:S06]  /*975f0*/  BAR.SYNC.DEFER_BLOCKING 0x0 ;  /* 0x0000000000007b1d */ /* 0x000fec0000010000 */
[----:B-1----:R-:W2:Y:S04]  /*97600*/  LDL.LU R172, [R1+0x14d0] ;  /* 0x0014d00001ac7983 */ /* 0x002ea80000300800 */
[----:B------:R-:W2:Y:S04]  /*97610*/  LDL.LU R173, [R1+0x14d8] ;  /* 0x0014d80001ad7983 */ /* 0x000ea80000300800 */
[----:B------:R-:W2:Y:S04]  /*97620*/  LDL.LU R174, [R1+0x10d0] ;  /* 0x0010d00001ae7983 */ /* 0x000ea80000300800 */
[----:B------:R-:W2:Y:S04]  /*97630*/  LDL.LU R175, [R1+0x10d8] ;  /* 0x0010d80001af7983 */ /* 0x000ea80000300800 */
[----:B------:R-:W1:Y:S04]  /*97640*/  LDS.128 R4, [R153] ;  /* 0x0000000099047984 */ /* 0x000e680000000c00 */
[----:B------:R-:W3:Y:S01]  /*97650*/  LDL.LU R180, [R1+0xcd0] ;  /* 0x000cd00001b47983 */ /* 0x000ee20000300800 */
        /* <DEDUP_REMOVED lines=11> */
[----:B---3--:R-:W-:Y:S04]  /*97710*/  STSM.16.M88.4 [R0], R180 ;  /* 0x000000b400007844 */ /* 0x008fe80000000200 */
[----:B-1----:R-:W-:Y:S04]  /*97720*/  STL.64 [R1+0x1cc0], R4 ;  /* 0x001cc00401007387 */ /* 0x002fe80000100a00 */
[----:B------:R-:W-:Y:S01]  /*97730*/  STL.64 [R1+0x1cc8], R6 ;  /* 0x001cc80601007387 */ /* 0x000fe20000100a00 */
[----:B------:R-:W-:Y:S06]  /*97740*/  BAR.SYNC.DEFER_BLOCKING 0x0 ;  /* 0x0000000000007b1d */ /* 0x000fec0000010000 */
[----:B------:R-:W4:Y:S04]  /*97750*/  LDL.LU R177, [R1+0x4d8] ;  /* 0x0004d80001b17983 */ /* 0x000f280000300800 */
        /* <DEDUP_REMOVED lines=15> */
[----:B--2---:R2:W-:Y:S04]  /*97850*/  STSM.16.M88.4 [R0], R172 ;  /* 0x000000ac00007844 */ /* 0x0045e80000000200 */
[----:B-1----:R-:W-:Y:S04]  /*97860*/  STL.64 [R1+0x14c0], R4 ;  /* 0x0014c00401007387 */ /* 0x002fe80000100a00 */
[----:B------:R-:W-:Y:S01]  /*97870*/  STL.64 [R1+0x14c8], R6 ;  /* 0x0014c80601007387 */ /* 0x000fe20000100a00 */
[----:B------:R-:W-:Y:S06]  /*97880*/  BAR.SYNC.DEFER_BLOCKING 0x0 ;  /* 0x0000000000007b1d */ /* 0x000fec0000010000 */
[----:B------:R-:W3:Y:S04]  /*97890*/  LDL.LU R177, [R1+0x14dc] ;  /* 0x0014dc0001b17983 */ /* 0x000ee80000300800 */
[----:B------:R-:W3:Y:S04]  /*978a0*/  LDL.LU R178, [R1+0x10d4] ;  /* 0x0010d40001b27983 */ /* 0x000ee80000300800 */
[----:B------:R-:W3:Y:S04]  /*978b0*/  LDL.LU R179, [R1+0x10dc] ;  /* 0x0010dc0001b37983 */ /* 0x000ee80000300800 */
[----:B--2---:R-:W2:Y:S04]  /*978c0*/  LDL.LU R172, [R1+0xcd4] ;  /* 0x000cd40001ac7983 */ /* 0x004ea80000300800 */
[----:B------:R-:W1:Y:S01]  /*978d0*/  LDS.128 R4, [R153] ;  /* 0x0000000099047984 */ /* 0x000e620000000c00 */
[----:B------:R-:W-:Y:S06]  /*978e0*/  BAR.SYNC.DEFER_BLOCKING 0x0 ;  /* 0x0000000000007b1d */ /* 0x000fec0000010000 */
[----:B-1----:R-:W-:Y:S04]  /*978f0*/  STL.64 [R1+0x10c0], R4 ;  /* 0x0010c00401007387 */ /* 0x002fe80000100a00 */
[----:B------:R-:W-:Y:S04]  /*97900*/  STL.64 [R1+0x10c8], R6 ;  /* 0x0010c80601007387 */ /* 0x000fe80000100a00 */
[----:B------:R-:W2:Y:S04]  /*97910*/  LDL.LU R173, [R1+0xcdc] ;  /* 0x000cdc0001ad7983 */ /* 0x000ea80000300800 */
[----:B------:R-:W2:Y:S04]  /*97920*/  LDL.LU R174, [R1+0x8d4] ;  /* 0x0008d40001ae7983 */ /* 0x000ea80000300800 */
[----:B------:R-:W2:Y:S04]  /*97930*/  LDL.LU R175, [R1+0x8dc] ;  /* 0x0008dc0001af7983 */ /* 0x000ea80000300800 */
[----:B---3--:R1:W-:Y:S01]  /*97940*/  STSM.16.M88.4 [R0], R176 ;  /* 0x000000b000007844 */ /* 0x0083e20000000200 */
        /* <DEDUP_REMOVED lines=1489> */
[----:B--2---:R-:W2:Y:S04]  /*9d660*/  LDL.LU R172, [R1+0x1a04] ;  /* 0x001a040001ac7983 */ /* 0x004ea80000300800 */
[----:B------:R-:W1:Y:S04]  /*9d670*/  LDS.128 R4, [R153] ;  /* 0x0000000099047984 */ /* 0x000e680000000c00 */
[----:B-1----:R-:W-:Y:S04]  /*9d680*/  STL.64 [R1+0x15f0], R4 ;  /* 0x0015f00401007387 */ /* 0x002fe80000100a00 */
[----:B------:R-:W-:Y:S04]  /*9d690*/  STL.64 [R1+0x15f8], R6 ;  /* 0x0015f80601007387 */ /* 0x000fe80000100a00 */
[----:B------:R-:W2:Y:S04]  /*9d6a0*/  LDL.LU R173, [R1+0x1a0c] ;  /* 0x001a0c0001ad7983 */ /* 0x000ea80000300800 */
[----:B------:R-:W2:Y:S04]  /*9d6b0*/  LDL.LU R174, [R1+0x1604] ;  /* 0x0016040001ae7983 */ /* 0x000ea80000300800 */
[----:B------:R-:W2:Y:S01]  /*9d6c0*/  LDL.LU R175, [R1+0x160c] ;  /* 0x00160c0001af7983 */ /* 0x000ea20000300800 */
[----:B------:R-:W-:Y:S01]  /*9d6d0*/  BAR.SYNC.DEFER_BLOCKING 0x0 ;  /* 0x0000000000007b1d */ /* 0x000fe20000010000 */
[----:B------:R-:W-:Y:S01]  /*9d6e0*/  IMAD.MOV.U32 R178, RZ, RZ, R24 ;  /* 0x000000ffffb27224 */ /* 0x000fe200078e0018 */
[----:B------:R-:W-:-:S05]  /*9d6f0*/  MOV R179, R26 ;  /* 0x0000001a00b37202 */ /* 0x000fca0000000f00 */
        /* <DEDUP_REMOVED lines=38> */
[----:B------:R-:W-:-:S02]  /*9d960*/  IMAD.MOV.U32 R178, RZ, RZ, R25 ;  /* 0x000000ffffb27224 */ /* 0x000fc400078e0019 */
[----:B------:R-:W-:-:S05]  /*9d970*/  IMAD.MOV.U32 R179, RZ, RZ, R27 ;  /* 0x000000ffffb37224 */ /* 0x000fca00078e001b */
        /* <DEDUP_REMOVED lines=100> */
[----:B------:R-:W4:Y:S04]  /*9dfc0*/  LDL.LU R180, [R1+0x220] ;  /* 0x0002200001b47983 */ /* 0x000f280000300800 */
[----:B---3--:R-:W-:Y:S01]  /*9dfd0*/  STSM.16.M88.4 [R0], R176 ;  /* 0x000000b000007844 */ /* 0x008fe20000000200 */
[----:B------:R-:W-:Y:S06]  /*9dfe0*/  BAR.SYNC.DEFER_BLOCKING 0x0 ;  /* 0x0000000000007b1d */ /* 0x000fec0000010000 */
[----:B------:R-:W1:Y:S02]  /*9dff0*/  LDS.128 R4, [R153] ;  /* 0x0000000099047984 */ /* 0x000e640000000c00 */
[----:B------:R-:W-:Y:S06]  /*9e000*/  BAR.SYNC.DEFER_BLOCKING 0x0 ;  /* 0x0000000000007b1d */ /* 0x000fec0000010000 */
[----:B--2---:R-:W-:Y:S04]  /*9e010*/  STSM.16.M88.4 [R0], R172 ;  /* 0x000000ac00007844 */ /* 0x004fe80000000200 */
[----:B-1----:R-:W-:Y:S04]  /*9e020*/  STL.64 [R1+0x1a10], R4 ;  /* 0x001a100401007387 */ /* 0x002fe80000100a00 */
[----:B------:R-:W-:Y:S01]  /*9e030*/  STL.64 [R1+0x1a18], R6 ;  /* 0x001a180601007387 */ /* 0x000fe20000100a00 */
[----:B------:R-:W-:Y:S06]  /*9e040*/  BAR.SYNC.DEFER_BLOCKING 0x0 ;  /* 0x0000000000007b1d */ /* 0x000fec0000010000 */
[----:B------:R-:W4:Y:S04]  /*9e050*/  LDL.LU R181, [R1+0x228] ;  /* 0x0002280001b57983 */ /* 0x000f280000300800 */
[----:B------:R-:W2:Y:S04]  /*9e060*/  LDL.LU R176, [R1+0x1a24] ;  /* 0x001a240001b07983 */ /* 0x000ea80000300800 */
        /* <DEDUP_REMOVED lines=8> */
[----:B------:R-:W-:-:S03]  /*9e0f0*/  IMAD.MOV.U32 R183, RZ, RZ, R34 ;  /* 0x000000ffffb77224 */ /* 0x000fc600078e0022 */
[----:B------:R-:W3:Y:S04]  /*9e100*/  LDL.LU R172, [R1+0x1224] ;  /* 0x0012240001ac7983 */ /* 0x000ee80000300800 */
[----:B----4-:R-:W-:Y:S01]  /*9e110*/  STSM.16.M88.4 [R0], R180 ;  /* 0x000000b400007844 */ /* 0x010fe20000000200 */
[----:B------:R-:W-:Y:S06]  /*9e120*/  BAR.SYNC.DEFER_BLOCKING 0x0 ;  /* 0x0000000000007b1d */ /* 0x000fec0000010000 */
[----:B------:R-:W1:Y:S02]  /*9e130*/  LDS.128 R4, [R153] ;  /* 0x0000000099047984 */ /* 0x000e640000000c00 */
        /* <DEDUP_REMOVED lines=21> */
[----:B--2---:R-:W-:Y:S04]  /*9e290*/  STSM.16.M88.4 [R0], R176 ;  /* 0x000000b000007844 */ /* 0x004fe80000000200 */
[----:B-1----:R-:W-:Y:S04]  /*9e2a0*/  STL.64 [R1+0xa20], R4 ;  /* 0x000a200401007387 */ /* 0x002fe80000100a00 */
[----:B------:R-:W-:Y:S01]  /*9e2b0*/  STL.64 [R1+0xa28], R6 ;  /* 0x000a280601007387 */ /* 0x000fe20000100a00 */
[----:B------:R-:W-:Y:S06]  /*9e2c0*/  BAR.SYNC.DEFER_BLOCKING 0x0 ;  /* 0x0000000000007b1d */ /* 0x000fec0000010000 */
[----:B------:R-:W3:Y:S01]  /*9e2d0*/  LDL.LU R173, [R1+0x22c] ;  /* 0x00022c0001ad7983 */ /* 0x000ee20000300800 */
[----:B------:R-:W-:-:S03]  /*9e2e0*/  IMAD.MOV.U32 R174, RZ, RZ, R33 ;  /* 0x000000ffffae7224 */ /* 0x000fc600078e0021 */
[----:B------:R-:W2:Y:S04]  /*9e2f0*/  LDL.LU R32, [R1+0x1a30] ;  /* 0x001a300001207983 */ /* 0x000ea80000300800 */
[----:B------:R-:W1:Y:S01]  /*9e300*/  LDS.128 R4, [R153] ;  /* 0x0000000099047984 */ /* 0x000e620000000c00 */
[----:B------:R-:W-:Y:S01]  /*9e310*/  IMAD.MOV.U32 R175, RZ, RZ, R35 ;  /* 0x000000ffffaf7224 */ /* 0x000fe200078e0023 */
        /* <DEDUP_REMOVED lines=86> */
[----:B------:R-:W4:Y:S04]  /*9e880*/  LDL.LU R36, [R1+0x1240] ;  /* 0x0012400001247983 */ /* 0x000f280000300800 */
[----:B---3--:R-:W-:Y:S01]  /*9e890*/  STSM.16.M88.4 [R0], R172 ;  /* 0x000000ac00007844 */ /* 0x008fe20000000200 */
[----:B------:R-:W-:Y:S06]  /*9e8a0*/  BAR.SYNC.DEFER_BLOCKING 0x0 ;  /* 0x0000000000007b1d */ /* 0x000fec0000010000 */
[----:B------:R-:W1:Y:S02]  /*9e8b0*/  LDS.128 R4, [R153] ;  /* 0x0000000099047984 */ /* 0x000e640000000c00 */
[----:B------:R-:W-:Y:S06]  /*9e8c0*/  BAR.SYNC.DEFER_BLOCKING 0x0 ;  /* 0x0000000000007b1d */ /* 0x000fec0000010000 */
[----:B--2---:R2:W-:Y:S04]  /*9e8d0*/  STSM.16.M88.4 [R0], R32 ;  /* 0x0000002000007844 */ /* 0x0045e80000000200 */
[----:B-1----:R-:W-:Y:S04]  /*9e8e0*/  STL.64 [R1+0x630], R4 ;  /* 0x0006300401007387 */ /* 0x002fe80000100a00 */
[----:B------:R-:W-:Y:S01]  /*9e8f0*/  STL.64 [R1+0x638], R6 ;  /* 0x0006380601007387 */ /* 0x000fe20000100a00 */
[----:B------:R-:W-:Y:S06]  /*9e900*/  BAR.SYNC.DEFER_BLOCKING 0x0 ;  /* 0x0000000000007b1d */ /* 0x000fec0000010000 */
[----:B------:R-:W4:Y:S04]  /*9e910*/  LDL.LU R37, [R1+0x1248] ;  /* 0x0012480001257983 */ /* 0x000f280000300800 */
[----:B------:R-:W4:Y:S04]  /*9e920*/  LDL.LU R38, [R1+0xe40] ;  /* 0x000e400001267983 */ /* 0x000f280000300800 */
[----:B------:R-:W4:Y:S04]  /*9e930*/  LDL.LU R39, [R1+0xe48] ;  /* 0x000e480001277983 */ /* 0x000f280000300800 */
        /* <DEDUP_REMOVED lines=26> */
[----:B------:R-:W-:Y:S01]  /*9eae0*/  MOV R38, R40 ;  /* 0x0000002800267202 */ /* 0x000fe20000000f00 */
        /* <DEDUP_REMOVED lines=580> */
[----:B------:R-:W2:Y:S01]  /*a0f30*/  LDL.LU R39, [R1+0x6bc] ;  /* 0x0006bc0001277983 */ /* 0x000ea20000300800 */
[----:B------:R-:W-:-:S02]  /*a0f40*/  ISETP.LT.AND P1, PT, R12, UR8, !P0 ;  /* 0x000000080c007c0c */ /* 0x000fc4000c721270 */
[----:B------:R-:W-:Y:S01]  /*a0f50*/  ISETP.LT.AND P0, PT, R11, UR9, !P0 ;  /* 0x000000090b007c0c */ /* 0x000fe2000c701270 */
[----:B------:R-:W-:-:S10]  /*a0f60*/  ULDC.64 UR8, c[0x0][0x228] ;  /* 0x00008a0000087ab9 */ /* 0x000fd40000000a00 */
[----:B------:R-:W-:-:S04]  /*a0f70*/  @P1 LOP3.LUT R155, R155, 0x20000, RZ, 0xfc, !PT ;  /* 0x000200009b9b1812 */ /* 0x000fc800078efcff */
[----:B------:R-:W-:-:S04]  /*a0f80*/  LOP3.LUT R155, R155, 0xfffeffff, RZ, 0xc0, !PT ;  /* 0xfffeffff9b9b7812 */ /* 0x000fc800078ec0ff */
[----:B------:R-:W-:Y:S02]  /*a0f90*/  @P0 LOP3.LUT R155, R155, 0x10000, RZ, 0xfc, !PT ;  /* 0x000100009b9b0812 */ /* 0x000fe400078efcff */
[----:B------:R-:W-:-:S04]  /*a0fa0*/  ISETP.GE.AND P0, PT, R78, UR9, PT ;  /* 0x000000094e007c0c */ /* 0x000fc8000bf06270 */
[----:B------:R-:W-:Y:S01]  /*a0fb0*/  ISETP.LT.AND P3, PT, R14, UR8, !P0 ;  /* 0x000000080e007c0c */ /* 0x000fe2000c761270 */
[C---:B------:R-:W-:Y:S01]  /*a0fc0*/  VIADD R77, R10.reuse, 0xf8 ;  /* 0x000000f80a4d7836 */ /* 0x040fe20000000000 */
[----:B------:R-:W-:Y:S01]  /*a0fd0*/  ISETP.LT.AND P2, PT, R13, UR12, !P0 ;  /* 0x0000000c0d007c0c */ /* 0x000fe2000c741270 */
[----:B------:R-:W-:Y:S01]  /*a0fe0*/  VIADD R76, R10, 0xf7 ;  /* 0x000000f70a4c7836 */ /* 0x000fe20000000000 */
[----:B------:R-:W-:Y:S01]  /*a0ff0*/  LOP3.LUT R155, R155, 0xffff7fff, RZ, 0xc0, !PT ;  /* 0xffff7fff9b9b7812 */ /* 0x000fe200078ec0ff */
[----:B------:R-:W-:Y:S01]  /*a1000*/  ULDC.64 UR8, c[0x0][0x228] ;  /* 0x00008a0000087ab9 */ /* 0x000fe20000000a00 */
[----:B------:R-:W-:Y:S01]  /*a1010*/  ISETP.LT.AND P1, PT, R12, UR11, !P0 ;  /* 0x0000000b0c007c0c */ /* 0x000fe2000c721270 */
[C---:B------:R-:W-:Y:S02]  /*a1020*/  VIADD R75, R10.reuse, 0xf6 ;  /* 0x000000f60a4b7836 */ /* 0x040fe40000000000 */
[C---:B------:R-:W-:Y:S01]  /*a1030*/  VIADD R74, R10.reuse, 0xf5 ;  /* 0x000000f50a4a7836 */ /* 0x040fe20000000000 */
[----:B------:R-:W-:Y:S01]  /*a1040*/  LOP3.LUT R31, R31, 0x7fffffff, RZ, 0xc0, !PT ;  /* 0x7fffffff1f1f7812 */ /* 0x000fe200078ec0ff */
[----:B------:R-:W-:-:S02]  /*a1050*/  VIADD R73, R10, 0xf4 ;  /* 0x000000f40a497836 */ /* 0x000fc40000000000 */
[C---:B------:R-:W-:Y:S01]  /*a1060*/  VIADD R72, R10.reuse, 0xf3 ;  /* 0x000000f30a487836 */ /* 0x040fe20000000000 */
[----:B------:R-:W-:Y:S01]  /*a1070*/  @P3 LOP3.LUT R155, R155, 0x8000, RZ, 0xfc, !PT ;  /* 0x000080009b9b3812 */ /* 0x000fe200078efcff */
[C---:B------:R-:W-:Y:S02]  /*a1080*/  VIADD R9, R10.reuse, 0xf2 ;  /* 0x000000f20a097836 */ /* 0x040fe40000000000 */
[C---:B------:R-:W-:Y:S01]  /*a1090*/  VIADD R8, R10.reuse, 0xf1 ;  /* 0x000000f10a087836 */ /* 0x040fe20000000000 */
[----:B------:R-:W-:Y:S01]  /*a10a0*/  LOP3.LUT R155, R155, 0xffffbfff, RZ, 0xc0, !PT ;  /* 0xffffbfff9b9b7812 */ /* 0x000fe200078ec0ff */
[----:B------:R-:W-:Y:S01]  /*a10b0*/  VIADD R3, R10, 0xec ;  /* 0x000000ec0a037836 */ /* 0x000fe20000000000 */
[----:B------:R-:W-:Y:S01]  /*a10c0*/  LOP3.LUT R30, R30, 0x7fffffff, RZ, 0xc0, !PT ;  /* 0x7fffffff1e1e7812 */ /* 0x000fe200078ec0ff */
[----:B------:R-:W-:Y:S01]  /*a10d0*/  ULDC UR11, c[0x0][0x228] ;  /* 0x00008a00000b7ab9 */ /* 0x000fe20000000800 */
[----:B------:R-:W-:Y:S01]  /*a10e0*/  @P2 LOP3.LUT R155, R155, 0x4000, RZ, 0xfc, !PT ;  /* 0x000040009b9b2812 */ /* 0x000fe200078efcff */
[----:B------:R-:W-:Y:S01]  /*a10f0*/  ULDC UR12, c[0x0][0x228] ;  /* 0x00008a00000c7ab9 */ /* 0x000fe20000000800 */
[----:B------:R-:W-:Y:S01]  /*a1100*/  ISETP.LT.AND P0, PT, R11, UR13, !P0 ;  /* 0x0000000d0b007c0c */ /* 0x000fe2000c701270 */
[----:B------:R-:W-:Y:S01]  /*a1110*/  ULDC UR13, c[0x0][0x228] ;  /* 0x00008a00000d7ab9 */ /* 0x000fe20000000800 */
[----:B------:R-:W-:-:S04]  /*a1120*/  LOP3.LUT R155, R155, 0xffffdfff, RZ, 0xc0, !PT ;  /* 0xffffdfff9b9b7812 */ /* 0x000fc800078ec0ff */
[----:B------:R-:W-:-:S04]  /*a1130*/  @P1 LOP3.LUT R155, R155, 0x2000, RZ, 0xfc, !PT ;  /* 0x000020009b9b1812 */ /* 0x000fc800078efcff */
[----:B------:R-:W-:-:S04]  /*a1140*/  LOP3.LUT R155, R155, 0xffffefff, RZ, 0xc0, !PT ;  /* 0xffffefff9b9b7812 */ /* 0x000fc800078ec0ff */
[----:B------:R-:W-:Y:S02]  /*a1150*/  @P0 LOP3.LUT R155, R155, 0x1000, RZ, 0xfc, !PT ;  /* 0x000010009b9b0812 */ /* 0x000fe400078efcff */
[----:B------:R-:W-:Y:S01]  /*a1160*/  ISETP.GE.AND P0, PT, R77, UR10, PT ;  /* 0x0000000a4d007c0c */ /* 0x000fe2000bf06270 */
[----:B------:R-:W-:Y:S01]  /*a1170*/  ULDC UR10, c[0x0][0x228] ;  /* 0x00008a00000a7ab9 */ /* 0x000fe20000000800 */
        /* <DEDUP_REMOVED lines=17> */
[----:B------:R-:W-:-:S02]  /*a1290*/  ISETP.LT.AND P3, PT, R14, UR58, !P0 ;  /* 0x0000003a0e007c0c */ /* 0x000fc4000c761270 */
[----:B------:R-:W-:Y:S01]  /*a12a0*/  ISETP.LT.AND P2, PT, R13, UR59, !P0 ;  /* 0x0000003b0d007c0c */ /* 0x000fe2000c741270 */
[----:B------:R-:W-:Y:S01]  /*a12b0*/  BAR.SYNC.DEFER_BLOCKING 0x0 ;  /* 0x0000000000007b1d */ /* 0x000fe20000010000 */
[----:B------:R-:W-:Y:S02]  /*a12c0*/  LOP3.LUT R155, R155, 0xfffff7ff, RZ, 0xc0, !PT ;  /* 0xfffff7ff9b9b7812 */ /* 0x000fe400078ec0ff */
[----:B------:R-:W-:Y:S01]  /*a12d0*/  ISETP.LT.AND P1, PT, R12, UR60, !P0 ;  /* 0x0000003c0c007c0c */ /* 0x000fe2000c721270 */
[----:B------:R-:W-:Y:S01]  /*a12e0*/  IMAD.MOV.U32 R35, RZ, RZ, R71 ;  /* 0x000000ffff237224 */ /* 0x000fe200078e0047 */
[----:B------:R-:W-:Y:S01]  /*a12f0*/  MOV R34, R69 ;  /* 0x0000004500227202 */ /* 0x000fe20000000f00 */
[----:B------:R-:W-:Y:S01]  /*a1300*/  ULDC UR60, c[0x0][0x228] ;  /* 0x00008a00003c7ab9 */ /* 0x000fe20000000800 */
[----:B------:R-:W-:Y:S01]  /*a1310*/  IADD3 R2, R10, 0xeb, RZ ;  /* 0x000000eb0a027810 */ /* 0x000fe20007ffe0ff */
[----:B------:R-:W-:Y:S01]  /*a1320*/  ULDC UR59, c[0x0][0x228] ;  /* 0x00008a00003b7ab9 */ /* 0x000fe20000000800 */
[----:B------:R-:W-:Y:S01]  /*a1330*/  LOP3.LUT R29, R29, 0x7fffffff, RZ, 0xc0, !PT ;  /* 0x7fffffff1d1d7812 */ /* 0x000fe200078ec0ff */
[----:B------:R-:W-:Y:S01]  /*a1340*/  ULDC UR58, c[0x0][0x228] ;  /* 0x00008a00003a7ab9 */ /* 0x000fe20000000800 */
        /* <DEDUP_REMOVED lines=23> */
[----:B------:R-:W-:Y:S02]  /*a14c0*/  LOP3.LUT R155, R155, 0xffffffdf, RZ, 0xc0, !PT ;  /* 0xffffffdf9b9b7812 */ /* 0x000fe400078ec0ff */
[----:B------:R-:W-:Y:S01]  /*a14d0*/  ISETP.GE.AND P0, PT, R75, UR50, PT ;  /* 0x000000324b007c0c */ /* 0x000fe2000bf06270 */
[----:B------:R-:W-:Y:S01]  /*a14e0*/  ULDC UR50, c[0x0][0x228] ;  /* 0x00008a0000327ab9 */ /* 0x000fe20000000800 */
[----:B------:R-:W-:Y:S02]  /*a14f0*/  @P2 LOP3.LUT R155, R155, 0x20, RZ, 0xfc, !PT ;  /* 0x000000209b9b2812 */ /* 0x000fe400078efcff */
[----:B------:R-:W-:Y:S01]  /*a1500*/  ISETP.LT.AND P3, PT, R14, UR51, !P0 ;  /* 0x000000330e007c0c */ /* 0x000fe2000c761270 */
[----:B------:R-:W-:Y:S01]  /*a1510*/  ULDC UR51, c[0x0][0x22c] ;  /* 0x00008b0000337ab9 */ /* 0x000fe20000000800 */
[----:B------:R-:W-:-:S04]  /*a1520*/  LOP3.LUT R155, R155, 0xffffffef, RZ, 0xc0, !PT ;  /* 0xffffffef9b9b7812 */ /* 0x000fc800078ec0ff */
        /* <DEDUP_REMOVED lines=54> */
[----:B------:R-:W-:Y:S01]  /*a1890*/  LOP3.LUT R31, R31, 0xff7fffff, RZ, 0xc0, !PT ;  /* 0xff7fffff1f1f7812 */ /* 0x000fe200078ec0ff */
[----:B---3--:R1:W-:Y:S01]  /*a18a0*/  STSM.16.M88.4 [R0], R32 ;  /* 0x0000002000007844 */ /* 0x0083e20000000200 */
[----:B------:R-:W-:Y:S07]  /*a18b0*/  BAR.SYNC.DEFER_BLOCKING 0x0 ;  /* 0x0000000000007b1d */ /* 0x000fee0000010000 */
[----:B------:R-:W-:-:S02]  /*a18c0*/  @P3 LOP3.LUT R31, R31, 0x800000, RZ, 0xfc, !PT ;  /* 0x008000001f1f3812 */ /* 0x000fc400078efcff */
[----:B------:R-:W-:Y:S02]  /*a18d0*/  ISETP.LT.AND P1, PT, R12, UR43, !P0 ;  /* 0x0000002b0c007c0c */ /* 0x000fe4000c721270 */
[----:B------:R-:W-:Y:S01]  /*a18e0*/  LOP3.LUT R31, R31, 0xffbfffff, RZ, 0xc0, !PT ;  /* 0xffbfffff1f1f7812 */ /* 0x000fe200078ec0ff */
[----:B------:R-:W-:-:S03]  /*a18f0*/  ULDC UR43, c[0x0][0x228] ;  /* 0x00008a00002b7ab9 */ /* 0x000fc60000000800 */
[----:B------:R-:W-:Y:S02]  /*a1900*/  @P2 LOP3.LUT R31, R31, 0x400000, RZ, 0xfc, !PT ;  /* 0x004000001f1f2812 */ /* 0x000fe400078efcff */
[----:B------:R-:W-:Y:S01]  /*a1910*/  ISETP.LT.AND P0, PT, R11, UR44, !P0 ;  /* 0x0000002c0b007c0c */ /* 0x000fe2000c701270 */
[----:B-1----:R-:W3:Y:S01]  /*a1920*/  LDL.LU R32, [R1+0x12c0] ;  /* 0x0012c00001207983 */ /* 0x002ee20000300800 */
[----:B------:R-:W-:Y:S01]  /*a1930*/  LOP3.LUT R31, R31, 0xffdfffff, RZ, 0xc0, !PT ;  /* 0xffdfffff1f1f7812 */ /* 0x000fe200078ec0ff */
[----:B------:R-:W-:-:S03]  /*a1940*/  ULDC UR44, c[0x0][0x228] ;  /* 0x00008a00002c7ab9 */ /* 0x000fc60000000800 */
[----:B------:R-:W-:Y:S01]  /*a1950*/  @P1 LOP3.LUT R31, R31, 0x200000, RZ, 0xfc, !PT ;  /* 0x002000001f1f1812 */ /* 0x000fe200078efcff */
[----:B------:R-:W1:Y:S01]  /*a1960*/  LDS.128 R4, [R153] ;  /* 0x0000000099047984 */ /* 0x000e620000000c00 */
[----:B------:R-:W-:Y:S02]  /*a1970*/  BAR.SYNC.DEFER_BLOCKING 0x0 ;  /* 0x0000000000007b1d */ /* 0x000fe40000010000 */
[----:B------:R-:W-:-:S04]  /*a1980*/  LOP3.LUT R31, R31, 0xffefffff, RZ, 0xc0, !PT ;  /* 0xffefffff1f1f7812 */ /* 0x000fc800078ec0ff */
[----:B------:R-:W-:Y:S02]  /*a1990*/  @P0 LOP3.LUT R31, R31, 0x100000, RZ, 0xfc, !PT ;  /* 0x001000001f1f0812 */ /* 0x000fe400078efcff */
[----:B------:R-:W-:-:S04]  /*a19a0*/  ISETP.GE.AND P0, PT, R9, UR21, PT ;  /* 0x0000001509007c0c */ /* 0x000fc8000bf06270 */
[----:B------:R-:W-:Y:S01]  /*a19b0*/  ISETP.LT.AND P3, PT, R14, UR20, !P0 ;  /* 0x000000140e007c0c */ /* 0x000fe2000c761270 */
[----:B------:R-:W-:Y:S01]  /*a19c0*/  ULDC.64 UR20, c[0x0][0x228] ;  /* 0x00008a0000147ab9 */ /* 0x000fe20000000a00 */
[----:B------:R-:W-:Y:S01]  /*a19d0*/  ISETP.LT.AND P2, PT, R13, UR37, !P0 ;  /* 0x000000250d007c0c */ /* 0x000fe2000c741270 */
[----:B------:R-:W-:Y:S01]  /*a19e0*/  VIADD R251, R10, 0xdf ;  /* 0x000000df0afb7836 */ /* 0x000fe20000000000 */
[----:B------:R-:W-:Y:S01]  /*a19f0*/  LOP3.LUT R31, R31, 0xfff7ffff, RZ, 0xc0, !PT ;  /* 0xfff7ffff1f1f7812 */ /* 0x000fe200078ec0ff */
[----:B------:R-:W-:Y:S01]  /*a1a00*/  ULDC UR37, c[0x0][0x228] ;  /* 0x00008a0000257ab9 */ /* 0x000fe20000000800 */
[----:B------:R-:W-:Y:S01]  /*a1a10*/  ISETP.LT.AND P1, PT, R12, UR38, !P0 ;  /* 0x000000260c007c0c */ /* 0x000fe2000c721270 */
[----:B------:R-:W-:-:S06]  /*a1a20*/  ULDC UR38, c[0x0][0x228] ;  /* 0x00008a0000267ab9 */ /* 0x000fcc0000000800 */
[----:B------:R-:W-:-:S04]  /*a1a30*/  @P3 LOP3.LUT R31, R31, 0x80000, RZ, 0xfc, !PT ;  /* 0x000800001f1f3812 */ /* 0x000fc800078efcff */
[----:B------:R-:W-:Y:S01]  /*a1a40*/  LOP3.LUT R31, R31, 0xfffbffff, RZ, 0xc0, !PT ;  /* 0xfffbffff1f1f7812 */ /* 0x000fe200078ec0ff */
[----:B--2---:R-:W-:Y:S03]  /*a1a50*/  STSM.16.M88.4 [R0], R36 ;  /* 0x0000002400007844 */ /* 0x004fe60000000200 */
[----:B------:R-:W-:Y:S01]  /*a1a60*/  @P2 LOP3.LUT R31, R31, 0x40000, RZ, 0xfc, !PT ;  /* 0x000400001f1f2812 */ /* 0x000fe200078efcff */
[----:B-1----:R-:W-:Y:S01]  /*a1a70*/  STL.64 [R1+0x6b0], R4 ;  /* 0x0006b00401007387 */ /* 0x002fe20000100a00 */
[----:B------:R-:W-:Y:S01]  /*a1a80*/  ISETP.LT.AND P0, PT, R11, UR39, !P0 ;  /* 0x000000270b007c0c */ /* 0x000fe2000c701270 */
[----:B------:R-:W-:Y:S02]  /*a1a90*/  ULDC UR39, c[0x0][0x228] ;  /* 0x00008a0000277ab9 */ /* 0x000fe40000000800 */
[----:B------:R-:W-:Y:S01]  /*a1aa0*/  STL.64 [R1+0x6b8], R6 ;  /* 0x0006b80601007387 */ /* 0x000fe20000100a00 */
[----:B------:R-:W-:Y:S01]  /*a1ab0*/  BAR.SYNC.DEFER_BLOCKING 0x0 ;  /* 0x0000000000007b1d */ /* 0x000fe20000010000 */
[----:B------:R-:W-:-:S05]  /*a1ac0*/  LOP3.LUT R31, R31, 0xfffdffff, RZ, 0xc0, !PT ;  /* 0xfffdffff1f1f7812 */ /* 0x000fca00078ec0ff */
[----:B------:R-:W3:Y:S04]  /*a1ad0*/  LDL.LU R33, [R1+0x12c8] ;  /* 0x0012c80001217983 */ /* 0x000ee80000300800 */
[----:B------:R-:W3:Y:S01]  /*a1ae0*/  LDL.LU R34, [R1+0xec0] ;  /* 0x000ec00001227983 */ /* 0x000ee20000300800 */
[----:B------:R-:W-:-:S03]  /*a1af0*/  @P1 LOP3.LUT R31, R31, 0x20000, RZ, 0xfc, !PT ;  /* 0x000200001f1f1812 */ /* 0x000fc600078efcff */
[----:B------:R-:W3:Y:S01]  /*a1b00*/  LDL.LU R35, [R1+0xec8] ;  /* 0x000ec80001237983 */ /* 0x000ee20000300800 */
[----:B------:R-:W-:-:S03]  /*a1b10*/  LOP3.LUT R31, R31, 0xfffeffff, RZ, 0xc0, !PT ;  /* 0xfffeffff1f1f7812 */ /* 0x000fc600078ec0ff */
[----:B------:R-:W1:Y:S01]  /*a1b20*/  LDS.128 R4, [R153] ;  /* 0x0000000099047984 */ /* 0x000e620000000c00 */
[----:B------:R-:W-:Y:S02]  /*a1b30*/  @P0 LOP3.LUT R31, R31, 0x10000, RZ, 0xfc, !PT ;  /* 0x000100001f1f0812 */ /* 0x000fe400078efcff */
[----:B------:R-:W-:Y:S01]  /*a1b40*/  ISETP.GE.AND P0, PT, R8, UR21, PT ;  /* 0x0000001508007c0c */ /* 0x000fe2000bf06270 */
[----:B------:R-:W-:Y:S03]  /*a1b50*/  BAR.SYNC.DEFER_BLOCKING 0x0 ;  /* 0x0000000000007b1d */ /* 0x000fe60000010000 */
[----:B------:R-:W-:Y:S02]  /*a1b60*/  ISETP.LT.AND P3, PT, R14, UR20, !P0 ;  /* 0x000000140e007c0c */ /* 0x000fe4000c761270 */
[----:B------:R-:W-:Y:S01]  /*a1b70*/  ISETP.LT.AND P2, PT, R13, UR29, !P0 ;  /* 0x0000001d0d007c0c */ /* 0x000fe2000c741270 */
[----:B------:R-:W-:Y:S01]  /*a1b80*/  ULDC.64 UR20, c[0x0][0x228] ;  /* 0x00008a0000147ab9 */ /* 0x000fe20000000a00 */
[----:B------:R-:W-:Y:S01]  /*a1b90*/  LOP3.LUT R31, R31, 0xffff7fff, RZ, 0xc0, !PT ;  /* 0xffff7fff1f1f7812 */ /* 0x000fe200078ec0ff */
[----:B------:R-:W-:Y:S01]  /*a1ba0*/  ULDC UR29, c[0x0][0x228] ;  /* 0x00008a00001d7ab9 */ /* 0x000fe20000000800 */
[----:B------:R-:W-:Y:S01]  /*a1bb0*/  ISETP.LT.AND P1, PT, R12, UR35, !P0 ;  /* 0x000000230c007c0c */ /* 0x000fe2000c721270 */
[----:B------:R-:W-:-:S06]  /*a1bc0*/  VIADD R250, R10, 0xde ;  /* 0x000000de0afa7836 */ /* 0x000fcc0000000000 */
[----:B------:R-:W-:Y:S01]  /*a1bd0*/  @P3 LOP3.LUT R31, R31, 0x8000, RZ, 0xfc, !PT ;  /* 0x000080001f1f3812 */ /* 0x000fe200078efcff */
[----:B------:R-:W-:-:S03]  /*a1be0*/  ULDC UR35, c[0x0][0x228] ;  /* 0x00008a0000237ab9 */ /* 0x000fc60000000800 */
[----:B------:R-:W-:-:S04]  /*a1bf0*/  LOP3.LUT R31, R31, 0xffffbfff, RZ, 0xc0, !PT ;  /* 0xffffbfff1f1f7812 */ /* 0x000fc800078ec0ff */
[----:B------:R-:W-:Y:S02]  /*a1c00*/  @P2 LOP3.LUT R31, R31, 0x4000, RZ, 0xfc, !PT ;  /* 0x000040001f1f2812 */ /* 0x000fe400078efcff */
[----:B------:R-:W-:Y:S01]  /*a1c10*/  ISETP.LT.AND P0, PT, R11, UR36, !P0 ;  /* 0x000000240b007c0c */ /* 0x000fe2000c701270 */
[----:B------:R-:W-:Y:S01]  /*a1c20*/  ULDC UR36, c[0x0][0x228] ;  /* 0x00008a0000247ab9 */ /* 0x000fe20000000800 */
[----:B------:R-:W-:-:S04]  /*a1c30*/  LOP3.LUT R31, R31, 0xffffdfff, RZ, 0xc0, !PT ;  /* 0xffffdfff1f1f7812 */ /* 0x000fc800078ec0ff */
[----:B------:R-:W-:Y:S01]  /*a1c40*/  @P1 LOP3.LUT R31, R31, 0x2000, RZ, 0xfc, !PT ;  /* 0x000020001f1f1812 */ /* 0x000fe200078efcff */
[----:B-1----:R-:W-:Y:S03]  /*a1c50*/  STL.64 [R1+0x1ab0], R4 ;  /* 0x001ab00401007387 */ /* 0x002fe60000100a00 */
[----:B------:R-:W-:Y:S01]  /*a1c60*/  LOP3.LUT R31, R31, 0xffffefff, RZ, 0xc0, !PT ;  /* 0xffffefff1f1f7812 */ /* 0x000fe200078ec0ff */
[----:B------:R1:W-:Y:S03]  /*a1c70*/  STL.64 [R1+0x1ab8], R6 ;  /* 0x001ab80601007387 */ /* 0x0003e60000100a00 */
[----:B------:R-:W-:Y:S01]  /*a1c80*/  @P0 LOP3.LUT R31, R31, 0x1000, RZ, 0xfc, !PT ;  /* 0x000010001f1f0812 */ /* 0x000fe200078efcff */
[----:B------:R-:W-:Y:S01]  /*a1c90*/  VIADD R249, R10, 0xdd ;  /* 0x000000dd0af97836 */ /* 0x000fe20000000000 */
[----:B------:R-:W-:Y:S01]  /*a1ca0*/  LOP3.LUT R28, R28, 0x7fffffff, RZ, 0xc0, !PT ;  /* 0x7fffffff1c1c7812 */ /* 0x000fe200078ec0ff */
[----:B------:R-:W-:-:S02]  /*a1cb0*/  VIADD R248, R10, 0xdc ;  /* 0x000000dc0af87836 */ /* 0x000fc40000000000 */
[C---:B-1----:R-:W-:Y:S02]  /*a1cc0*/  VIADD R7, R10.reuse, 0xf0 ;  /* 0x000000f00a077836 */ /* 0x042fe40000000000 */
[C---:B------:R-:W-:Y:S02]  /*a1cd0*/  VIADD R239, R10.reuse, 0xdb ;  /* 0x000000db0aef7836 */ /* 0x040fe40000000000 */
[C---:B------:R-:W-:Y:S01]  /*a1ce0*/  VIADD R238, R10.reuse, 0xda ;  /* 0x000000da0aee7836 */ /* 0x040fe20000000000 */
[----:B------:R-:W-:Y:S01]  /*a1cf0*/  ISETP.GE.AND P0, PT, R7, UR28, PT ;  /* 0x0000001c07007c0c */ /* 0x000fe2000bf06270 */
[C---:B------:R-:W-:Y:S01]  /*a1d00*/  VIADD R6, R10.reuse, 0xef ;  /* 0x000000ef0a067836 */ /* 0x040fe20000000000 */
[----:B------:R-:W-:Y:S01]  /*a1d10*/  LOP3.LUT R31, R31, 0xfffff7ff, RZ, 0xc0, !PT ;  /* 0xfffff7ff1f1f7812 */ /* 0x000fe200078ec0ff */
[----:B------:R-:W-:Y:S01]  /*a1d20*/  VIADD R5, R10, 0xee ;  /* 0x000000ee0a057836 */ /* 0x000fe20000000000 */
[----:B------:R-:W-:Y:S01]  /*a1d30*/  ISETP.LT.AND P3, PT, R14, UR31, !P0 ;  /* 0x0000001f0e007c0c */ /* 0x000fe2000c761270 */
[----:B------:R-:W-:Y:S01]  /*a1d40*/  VIADD R4, R10, 0xed ;  /* 0x000000ed0a047836 */ /* 0x000fe20000000000 */
[----:B------:R-:W-:Y:S01]  /*a1d50*/  ISETP.LT.AND P2, PT, R13, UR32, !P0 ;  /* 0x000000200d007c0c */ /* 0x000fe2000c741270 */
[----:B------:R-:W-:Y:S01]  /*a1d60*/  ULDC UR32, c[0x0][0x228] ;  /* 0x00008a0000207ab9 */ /* 0x000fe20000000800 */
[----:B------:R-:W-:Y:S01]  /*a1d70*/  ISETP.LT.AND P1, PT, R12, UR33, !P0 ;  /* 0x000000210c007c0c */ /* 0x000fe2000c721270 */
[----:B------:R-:W-:Y:S01]  /*a1d80*/  ULDC UR33, c[0x0][0x228] ;  /* 0x00008a0000217ab9 */ /* 0x000fe20000000800 */
[----:B------:R-:W-:Y:S01]  /*a1d90*/  ULDC UR28, c[0x0][0x228] ;  /* 0x00008a00001c7ab9 */ /* 0x000fe20000000800 */
[----:B------:R-:W-:Y:S01]  /*a1da0*/  ULDC UR31, c[0x0][0x228] ;  /* 0x00008a00001f7ab9 */ /* 0x000fe20000000800 */
[----:B------:R-:W-:-:S02]  /*a1db0*/  VIADD R237, R10, 0xd9 ;  /* 0x000000d90aed7836 */ /* 0x000fc40000000000 */
[C---:B------:R-:W-:Y:S02]  /*a1dc0*/  VIADD R236, R10.reuse, 0xd8 ;  /* 0x000000d80aec7836 */ /* 0x040fe40000000000 */
[C---:B------:R-:W-:Y:S01]  /*a1dd0*/  VIADD R235, R10.reuse, 0xd7 ;  /* 0x000000d70aeb7836 */ /* 0x040fe20000000000 */
[----:B------:R-:W-:Y:S01]  /*a1de0*/  @P3 LOP3.LUT R31, R31, 0x800, RZ, 0xfc, !PT ;  /* 0x000008001f1f3812 */ /* 0x000fe200078efcff */
[C---:B------:R-:W-:Y:S02]  /*a1df0*/  VIADD R234, R10.reuse, 0xd6 ;  /* 0x000000d60aea7836 */ /* 0x040fe40000000000 */
[C---:B------:R-:W-:Y:S01]  /*a1e00*/  VIADD R233, R10.reuse, 0xd5 ;  /* 0x000000d50ae97836 */ /* 0x040fe20000000000 */
[----:B------:R-:W-:Y:S02]  /*a1e10*/  LOP3.LUT R31, R31, 0xfffffbff, RZ, 0xc0, !PT ;  /* 0xfffffbff1f1f7812 */ /* 0x000fe400078ec0ff */
[----:B------:R-:W-:Y:S01]  /*a1e20*/  LOP3.LUT R27, R27, 0x7fffffff, RZ, 0xc0, !PT ;  /* 0x7fffffff1b1b7812 */ /* 0x000fe200078ec0ff */
[C---:B------:R-:W-:Y:S01]  /*a1e30*/  VIADD R232, R10.reuse, 0xd4 ;  /* 0x000000d40ae87836 */ /* 0x040fe20000000000 */
[----:B------:R-:W-:Y:S01]  /*a1e40*/  @P2 LOP3.LUT R31, R31, 0x400, RZ, 0xfc, !PT ;  /* 0x000004001f1f2812 */ /* 0x000fe200078efcff */
[C---:B------:R-:W-:Y:S01]  /*a1e50*/  VIADD R231, R10.reuse, 0xd3 ;  /* 0x000000d30ae77836 */ /* 0x040fe20000000000 */
[----:B------:R-:W-:Y:S01]  /*a1e60*/  ISETP.LT.AND P0, PT, R11, UR34, !P0 ;  /* 0x000000220b007c0c */ /* 0x000fe2000c701270 */
[----:B------:R-:W-:Y:S01]  /*a1e70*/  ULDC UR34, c[0x0][0x228] ;  /* 0x00008a0000227ab9 */ /* 0x000fe20000000800 */
[----:B------:R-:W-:Y:S01]  /*a1e80*/  LOP3.LUT R31, R31, 0xfffffdff, RZ, 0xc0, !PT ;  /* 0xfffffdff1f1f7812 */ /* 0x000fe200078ec0ff */
[C---:B------:R-:W-:Y:S01]  /*a1e90*/  VIADD R230, R10.reuse, 0xd2 ;  /* 0x000000d20ae67836 */ /* 0x040fe20000000000 */
[C---:B------:R-:W-:Y:S01]  /*a1ea0*/  IADD3 R229, R10.reuse, 0xd1, RZ ;  /* 0x000000d10ae57810 */ /* 0x040fe20007ffe0ff */
[C---:B------:R-:W-:Y:S01]  /*a1eb0*/  VIADD R228, R10.reuse, 0xd0 ;  /* 0x000000d00ae47836 */ /* 0x040fe20000000000 */
[----:B------:R-:W-:Y:S01]  /*a1ec0*/  @P1 LOP3.LUT R31, R31, 0x200, RZ, 0xfc, !PT ;  /* 0x000002001f1f1812 */ /* 0x000fe200078efcff */
[----:B------:R-:W-:-:S02]  /*a1ed0*/  VIADD R227, R10, 0xcf ;  /* 0x000000cf0ae37836 */ /* 0x000fc40000000000 */
[C---:B------:R-:W-:Y:S01]  /*a1ee0*/  VIADD R226, R10.reuse, 0xce ;  /* 0x000000ce0ae27836 */ /* 0x040fe20000000000 */
[----:B------:R-:W-:Y:S01]  /*a1ef0*/  LOP3.LUT R31, R31, 0xfffffeff, RZ, 0xc0, !PT ;  /* 0xfffffeff1f1f7812 */ /* 0x000fe200078ec0ff */
[----:B------:R-:W-:Y:S01]  /*a1f00*/  VIADD R225, R10, 0xcd ;  /* 0x000000cd0ae17836 */ /* 0x000fe20000000000 */
[----:B------:R-:W-:Y:S01]  /*a1f10*/  LOP3.LUT R26, R26, 0x7fffffff, RZ, 0xc0, !PT ;  /* 0x7fffffff1a1a7812 */ /* 0x000fe200078ec0ff */
[C---:B------:R-:W-:Y:S01]  /*a1f20*/  VIADD R224, R10.reuse, 0xcc ;  /* 0x000000cc0ae07836 */ /* 0x040fe20000000000 */
[----:B------:R-:W-:Y:S01]  /*a1f30*/  @P0 LOP3.LUT R31, R31, 0x100, RZ, 0xfc, !PT ;  /* 0x000001001f1f0812 */ /* 0x000fe200078efcff */
[----:B------:R-:W-:Y:S01]  /*a1f40*/  VIADD R223, R10, 0xcb ;  /* 0x000000cb0adf7836 */ /* 0x000fe20000000000 */
[----:B------:R-:W-:Y:S01]  /*a1f50*/  ISETP.GE.AND P0, PT, R6, UR21, PT ;  /* 0x0000001506007c0c */ /* 0x000fe2000bf06270 */
[----:B------:R-:W-:Y:S01]  /*a1f60*/  ULDC UR21, c[0x0][0x228] ;  /* 0x00008a0000157ab9 */ /* 0x000fe20000000800 */
[C---:B------:R-:W-:Y:S02]  /*a1f70*/  VIADD R222, R10.reuse, 0xca ;  /* 0x000000ca0ade7836 */ /* 0x040fe40000000000 */
[----:B------:R-:W-:Y:S01]  /*a1f80*/  VIADD R221, R10, 0xc9 ;  /* 0x000000c90add7836 */ /* 0x000fe20000000000 */
[----:B------:R-:W-:Y:S01]  /*a1f90*/  ISETP.LT.AND P3, PT, R14, UR20, !P0 ;  /* 0x000000140e007c0c */ /* 0x000fe2000c761270 */
[----:B------:R-:W-:Y:S01]  /*a1fa0*/  ULDC UR20, c[0x0][0x22c] ;  /* 0x00008b0000147ab9 */ /* 0x000fe20000000800 */
[----:B------:R-:W-:Y:S01]  /*a1fb0*/  ISETP.LT.AND P2, PT, R13, UR26, !P0 ;  /* 0x0000001a0d007c0c */ /* 0x000fe2000c741270 */
[----:B------:R-:W-:Y:S01]  /*a1fc0*/  ULDC UR26, c[0x0][0x228] ;  /* 0x00008a00001a7ab9 */ /* 0x000fe20000000800 */
[----:B------:R-:W-:Y:S01]  /*a1fd0*/  LOP3.LUT R31, R31, 0xffffff7f, RZ, 0xc0, !PT ;  /* 0xffffff7f1f1f7812 */ /* 0x000fe200078ec0ff */
[----:B------:R-:W-:Y:S01]  /*a1fe0*/  VIADD R220, R10, 0xc8 ;  /* 0x000000c80adc7836 */ /* 0x000fe20000000000 */
[----:B------:R-:W-:Y:S01]  /*a1ff0*/  ISETP.LT.AND P1, PT, R12, UR27, !P0 ;  /* 0x0000001b0c007c0c */ /* 0x000fe2000c721270 */
[----:B------:R-:W-:Y:S01]  /*a2000*/  ULDC UR27, c[0x0][0x228] ;  /* 0x00008a00001b7ab9 */ /* 0x000fe20000000800 */
[----:B------:R-:W-:-:S02]  /*a2010*/  VIADD R219, R10, 0xc7 ;  /* 0x000000c70adb7836 */ /* 0x000fc40000000000 */
[C---:B------:R-:W-:Y:S02]  /*a2020*/  VIADD R218, R10.reuse, 0xc6 ;  /* 0x000000c60ada7836 */ /* 0x040fe40000000000 */
[C---:B------:R-:W-:Y:S01]  /*a2030*/  VIADD R217, R10.reuse, 0xc5 ;  /* 0x000000c50ad97836 */ /* 0x040fe20000000000 */
[----:B------:R-:W-:Y:S02]  /*a2040*/  @P3 LOP3.LUT R31, R31, 0x80, RZ, 0xfc, !PT ;  /* 0x000000801f1f3812 */ /* 0x000fe400078efcff */
[----:B------:R-:W-:Y:S01]  /*a2050*/  LOP3.LUT R25, R25, 0x7fffffff, RZ, 0xc0, !PT ;  /* 0x7fffffff19197812 */ /* 0x000fe200078ec0ff */
[C---:B------:R-:W-:Y:S01]  /*a2060*/  VIADD R216, R10.reuse, 0xc4 ;  /* 0x000000c40ad87836 */ /* 0x040fe20000000000 */
[----:B------:R-:W-:Y:S01]  /*a2070*/  LOP3.LUT R31, R31, 0xffffffbf, RZ, 0xc0, !PT ;  /* 0xffffffbf1f1f7812 */ /* 0x000fe200078ec0ff */
[C---:B------:R-:W-:Y:S01]  /*a2080*/  VIADD R215, R10.reuse, 0xc3 ;  /* 0x000000c30ad77836 */ /* 0x040fe20000000000 */
[C---:B------:R-:W-:Y:S01]  /*a2090*/  IADD3 R214, R10.reuse, 0xc2, RZ ;  /* 0x000000c20ad67810 */ /* 0x040fe20007ffe0ff */
[C---:B------:R-:W-:Y:S01]  /*a20a0*/  VIADD R213, R10.reuse, 0xc1 ;  /* 0x000000c10ad57836 */ /* 0x040fe20000000000 */
[----:B------:R-:W-:Y:S01]  /*a20b0*/  @P2 LOP3.LUT R31, R31, 0x40, RZ, 0xfc, !PT ;  /* 0x000000401f1f2812 */ /* 0x000fe200078efcff */
[C---:B------:R-:W-:Y:S01]  /*a20c0*/  VIADD R212, R10.reuse, 0xc0 ;  /* 0x000000c00ad47836 */ /* 0x040fe20000000000 */
[----:B------:R-:W-:Y:S01]  /*a20d0*/  ISETP.LT.AND P0, PT, R11, UR30, !P0 ;  /* 0x0000001e0b007c0c */ /* 0x000fe2000c701270 */
[----:B------:R-:W-:Y:S01]  /*a20e0*/  ULDC UR30, c[0x0][0x228] ;  /* 0x00008a00001e7ab9 */ /* 0x000fe20000000800 */
[----:B------:R-:W-:Y:S01]  /*a20f0*/  LOP3.LUT R31, R31, 0xffffffdf, RZ, 0xc0, !PT ;  /* 0xffffffdf1f1f7812 */ /* 0x000fe200078ec0ff */
[----:B------:R-:W-:-:S02]  /*a2100*/  VIADD R211, R10, 0xbf ;  /* 0x000000bf0ad37836 */ /* 0x000fc40000000000 */
[C---:B------:R-:W-:Y:S01]  /*a2110*/  VIADD R210, R10.reuse, 0xbe ;  /* 0x000000be0ad27836 */ /* 0x040fe20000000000 */
[----:B------:R-:W-:Y:S01]  /*a2120*/  @P1 LOP3.LUT R31, R31, 0x20, RZ, 0xfc, !PT ;  /* 0x000000201f1f1812 */ /* 0x000fe200078efcff */
[----:B------:R-:W-:Y:S01]  /*a2130*/  VIADD R209, R10, 0xbd ;  /* 0x000000bd0ad17836 */ /* 0x000fe20000000000 */
[----:B------:R-:W-:Y:S01]  /*a2140*/  LOP3.LUT R24, R24, 0x7fffffff, RZ, 0xc0, !PT ;  /* 0x7fffffff18187812 */ /* 0x000fe200078ec0ff */
[C---:B------:R-:W-:Y:S01]  /*a2150*/  VIADD R208, R10.reuse, 0xbc ;  /* 0x000000bc0ad07836 */ /* 0x040fe20000000000 */
[----:B------:R-:W-:Y:S01]  /*a2160*/  LOP3.LUT R31, R31, 0xffffffef, RZ, 0xc0, !PT ;  /* 0xffffffef1f1f7812 */ /* 0x000fe200078ec0ff */
[C---:B------:R-:W-:Y:S02]  /*a2170*/  VIADD R207, R10.reuse, 0xbb ;  /* 0x000000bb0acf7836 */ /* 0x040fe40000000000 */
[C---:B------:R-:W-:Y:S01]  /*a2180*/  VIADD R206, R10.reuse, 0xba ;  /* 0x000000ba0ace7836 */ /* 0x040fe20000000000 */
[----:B------:R-:W-:Y:S01]  /*a2190*/  @P0 LOP3.LUT R31, R31, 0x10, RZ, 0xfc, !PT ;  /* 0x000000101f1f0812 */ /* 0x000fe200078efcff */
[C---:B------:R-:W-:Y:S01]  /*a21a0*/  VIADD R205, R10.reuse, 0xb9 ;  /* 0x000000b90acd7836 */ /* 0x040fe20000000000 */
[----:B------:R-:W-:Y:S01]  /*a21b0*/  ISETP.GE.AND P0, PT, R5, UR19, PT ;  /* 0x0000001305007c0c */ /* 0x000fe2000bf06270 */
[----:B------:R-:W-:Y:S01]  /*a21c0*/  ULDC UR19, c[0x0][0x228] ;  /* 0x00008a0000137ab9 */ /* 0x000fe20000000800 */
[----:B------:R-:W-:-:S02]  /*a21d0*/  VIADD R204, R10, 0xb8 ;  /* 0x000000b80acc7836 */ /* 0x000fc40000000000 */
        /* <DEDUP_REMOVED lines=9> */
[C---:B------:R-:W-:Y:S01]  /*a2270*/  VIADD R201, R10.reuse, 0xb5 ;  /* 0x000000b50ac97836 */ /* 0x040fe20000000000 */
        /* <DEDUP_REMOVED lines=8> */
[C---:B------:R-:W-:Y:S02]  /*a2300*/  VIADD R195, R10.reuse, 0xaf ;  /* 0x000000af0ac37836 */ /* 0x040fe40000000000 */
[C---:B------:R-:W-:Y:S01]  /*a2310*/  VIADD R194, R10.reuse, 0xae ;  /* 0x000000ae0ac27836 */ /* 0x040fe20000000000 */
[----:B------:R-:W-:Y:S01]  /*a2320*/  @P2 LOP3.LUT R31, R31, 0x4, RZ, 0xfc, !PT ;  /* 0x000000041f1f2812 */ /* 0x000fe200078efcff */
[----:B------:R-:W-:Y:S01]  /*a2330*/  VIADD R193, R10, 0xad ;  /* 0x000000ad0ac17836 */ /* 0x000fe20000000000 */
[----:B------:R-:W-:Y:S01]  /*a2340*/  ISETP.LT.AND P0, PT, R11, UR25, !P0 ;  /* 0x000000190b007c0c */ /* 0x000fe2000c701270 */
[----:B------:R-:W-:Y:S01]  /*a2350*/  ULDC UR25, c[0x0][0x228] ;  /* 0x00008a0000197ab9 */ /* 0x000fe20000000800 */
[----:B------:R-:W-:Y:S02]  /*a2360*/  LOP3.LUT R31, R31, 0xfffffffd, RZ, 0xc0, !PT ;  /* 0xfffffffd1f1f7812 */ /* 0x000fe400078ec0ff */
[----:B------:R-:W-:Y:S01]  /*a2370*/  LOP3.LUT R22, R22, 0x7fffffff, RZ, 0xc0, !PT ;  /* 0x7fffffff16167812 */ /* 0x000fe200078ec0ff */
        /* <DEDUP_REMOVED lines=9> */
[----:B------:R-:W-:Y:S01]  /*a2410*/  ISETP.GE.AND P0, PT, R4, UR6, PT ;  /* 0x0000000604007c0c */ /* 0x000fe2000bf06270 */
[C---:B------:R-:W-:Y:S02]  /*a2420*/  VIADD R186, R10.reuse, 0xa6 ;  /* 0x000000a60aba7836 */ /* 0x040fe40000000000 */
[----:B------:R-:W-:Y:S01]  /*a2430*/  VIADD R185, R10, 0xa5 ;  /* 0x000000a50ab97836 */ /* 0x000fe20000000000 */
[----:B------:R-:W-:Y:S01]  /*a2440*/  ISETP.LT.AND P3, PT, R14, UR7, !P0 ;  /* 0x000000070e007c0c */ /* 0x000fe2000c761270 */
[----:B------:R-:W-:Y:S01]  /*a2450*/  ULDC.64 UR6, c[0x0][0x228] ;  /* 0x00008a0000067ab9 */ /* 0x000fe20000000a00 */
[----:B------:R-:W-:Y:S01]  /*a2460*/  ISETP.LT.AND P2, PT, R13, UR15, !P0 ;  /* 0x0000000f0d007c0c */ /* 0x000fe2000c741270 */
[----:B------:R-:W-:Y:S01]  /*a2470*/  ULDC UR15, c[0x0][0x228] ;  /* 0x00008a00000f7ab9 */ /* 0x000fe20000000800 */
[----:B------:R-:W-:Y:S01]  /*a2480*/  ISETP.LT.AND P1, PT, R12, UR16, !P0 ;  /* 0x000000100c007c0c */ /* 0x000fe2000c721270 */
[----:B------:R-:W-:Y:S01]  /*a2490*/  ULDC UR16, c[0x0][0x228] ;  /* 0x00008a0000107ab9 */ /* 0x000fe20000000800 */
[----:B------:R-:W-:-:S02]  /*a24a0*/  LOP3.LUT R21, R21, 0x7fffffff, RZ, 0xc0, !PT ;  /* 0x7fffffff15157812 */ /* 0x000fc400078ec0ff */
[C---:B------:R-:W-:Y:S01]  /*a24b0*/  IADD3 R184, R10.reuse, 0xa4, RZ ;  /* 0x000000a40ab87810 */ /* 0x040fe20007ffe0ff */
[C---:B------:R-:W-:Y:S02]  /*a24c0*/  VIADD R183, R10.reuse, 0xa3 ;  /* 0x000000a30ab77836 */ /* 0x040fe40000000000 */
[C---:B------:R-:W-:Y:S02]  /*a24d0*/  VIADD R182, R10.reuse, 0xa2 ;  /* 0x000000a20ab67836 */ /* 0x040fe40000000000 */
[----:B------:R-:W-:Y:S01]  /*a24e0*/  VIADD R181, R10, 0xa1 ;  /* 0x000000a10ab57836 */ /* 0x000fe20000000000 */
[----:B------:R-:W-:Y:S01]  /*a24f0*/  @P3 LOP3.LUT R30, R30, 0x80000000, RZ, 0xfc, !PT ;  /* 0x800000001e1e3812 */ /* 0x000fe200078efcff */
[C---:B------:R-:W-:Y:S02]  /*a2500*/  VIADD R180, R10.reuse, 0xa0 ;  /* 0x000000a00ab47836 */ /* 0x040fe40000000000 */
[----:B------:R-:W-:Y:S01]  /*a2510*/  VIADD R179, R10, 0x9f ;  /* 0x0000009f0ab37836 */ /* 0x000fe20000000000 */
[----:B------:R-:W-:Y:S01]  /*a2520*/  LOP3.LUT R30, R30, 0xbfffffff, RZ, 0xc0, !PT ;  /* 0xbfffffff1e1e7812 */ /* 0x000fe200078ec0ff */
[----:B------:R-:W-:-:S02]  /*a2530*/  VIADD R178, R10, 0x9e ;  /* 0x0000009e0ab27836 */ /* 0x000fc40000000000 */
[----:B------:R-:W-:Y:S01]  /*a2540*/  VIADD R177, R10, 0x9d ;  /* 0x0000009d0ab17836 */ /* 0x000fe20000000000 */
[----:B------:R-:W-:Y:S02]  /*a2550*/  @P2 LOP3.LUT R30, R30, 0x40000000, RZ, 0xfc, !PT ;  /* 0x400000001e1e2812 */ /* 0x000fe400078efcff */
[----:B------:R-:W-:Y:S01]  /*a2560*/  LOP3.LUT R20, R20, 0x7fffffff, RZ, 0xc0, !PT ;  /* 0x7fffffff14147812 */ /* 0x000fe200078ec0ff */
[----:B------:R-:W-:Y:S01]  /*a2570*/  VIADD R176, R10, 0x9c ;  /* 0x0000009c0ab07836 */ /* 0x000fe20000000000 */
[----:B------:R-:W-:Y:S01]  /*a2580*/  ISETP.LT.AND P0, PT, R11, UR17, !P0 ;  /* 0x000000110b007c0c */ /* 0x000fe2000c701270 */
[----:B------:R-:W-:Y:S01]  /*a2590*/  ULDC UR17, c[0x0][0x228] ;  /* 0x00008a0000117ab9 */ /* 0x000fe20000000800 */
[----:B------:R-:W-:Y:S01]  /*a25a0*/  LOP3.LUT R30, R30, 0xdfffffff, RZ, 0xc0, !PT ;  /* 0xdfffffff1e1e7812 */ /* 0x000fe200078ec0ff */
[C---:B------:R-:W-:Y:S02]  /*a25b0*/  VIADD R175, R10.reuse, 0x9b ;  /* 0x0000009b0aaf7836 */ /* 0x040fe40000000000 */
[----:B------:R-:W-:Y:S01]  /*a25c0*/  VIADD R174, R10, 0x9a ;  /* 0x0000009a0aae7836 */ /* 0x000fe20000000000 */
[----:B------:R-:W-:Y:S01]  /*a25d0*/  @P1 LOP3.LUT R30, R30, 0x20000000, RZ, 0xfc, !PT ;  /* 0x200000001e1e1812 */ /* 0x000fe200078efcff */
[----:B------:R-:W-:-:S02]  /*a25e0*/  VIADD R173, R10, 0x99 ;  /* 0x000000990aad7836 */ /* 0x000fc40000000000 */
[----:B------:R-:W-:Y:S01]  /*a25f0*/  VIADD R172, R10, 0x98 ;  /* 0x000000980aac7836 */ /* 0x000fe20000000000 */
[----:B------:R-:W-:Y:S01]  /*a2600*/  LOP3.LUT R30, R30, 0xefffffff, RZ, 0xc0, !PT ;  /* 0xefffffff1e1e7812 */ /* 0x000fe200078ec0ff */
[C---:B------:R-:W-:Y:S02]  /*a2610*/  VIADD R71, R10.reuse, 0x97 ;  /* 0x000000970a477836 */ /* 0x040fe40000000000 */
[----:B------:R-:W-:Y:S01]  /*a2620*/  VIADD R70, R10, 0x96 ;  /* 0x000000960a467836 */ /* 0x000fe20000000000 */
[----:B------:R-:W-:Y:S02]  /*a2630*/  @P0 LOP3.LUT R30, R30, 0x10000000, RZ, 0xfc, !PT ;  /* 0x100000001e1e0812 */ /* 0x000fe400078efcff */
[C---:B------:R-:W-:Y:S02]  /*a2640*/  IADD3 R69, R10.reuse, 0x95, RZ ;  /* 0x000000950a457810 */ /* 0x040fe40007ffe0ff */
[----:B------:R-:W-:Y:S01]  /*a2650*/  LOP3.LUT R19, R19, 0x7fffffff, RZ, 0xc0, !PT ;  /* 0x7fffffff13137812 */ /* 0x000fe200078ec0ff */
[C---:B------:R-:W-:Y:S01]  /*a2660*/  VIADD R68, R10.reuse, 0x94 ;  /* 0x000000940a447836 */ /* 0x040fe20000000000 */
[----:B------:R-:W-:Y:S01]  /*a2670*/  ISETP.GE.AND P0, PT, R3, UR7, PT ;  /* 0x0000000703007c0c */ /* 0x000fe2000bf06270 */
[----:B------:R-:W-:-:S02]  /*a2680*/  VIADD R67, R10, 0x93 ;  /* 0x000000930a437836 */ /* 0x000fc40000000000 */
[----:B------:R-:W-:Y:S01]  /*a2690*/  VIADD R66, R10, 0x92 ;  /* 0x000000920a427836 */ /* 0x000fe20000000000 */
[----:B------:R-:W-:Y:S01]  /*a26a0*/  ISETP.LT.AND P3, PT, R14, UR6, !P0 ;  /* 0x000000060e007c0c */ /* 0x000fe2000c761270 */
[----:B------:R-:W-:Y:S01]  /*a26b0*/  ULDC.64 UR6, c[0x0][0x228] ;  /* 0x00008a0000067ab9 */ /* 0x000fe20000000a00 */
[----:B------:R-:W-:Y:S01]  /*a26c0*/  ISETP.LT.AND P2, PT, R13, UR33, !P0 ;  /* 0x000000210d007c0c */ /* 0x000fe2000c741270 */
[----:B------:R-:W-:Y:S01]  /*a26d0*/  ULDC UR33, c[0x0][0x228] ;  /* 0x00008a0000217ab9 */ /* 0x000fe20000000800 */
[----:B------:R-:W-:Y:S01]  /*a26e0*/  LOP3.LUT R30, R30, 0xf7ffffff, RZ, 0xc0, !PT ;  /* 0xf7ffffff1e1e7812 */ /* 0x000fe200078ec0ff */
[----:B------:R-:W-:Y:S01]  /*a26f0*/  VIADD R65, R10, 0x91 ;  /* 0x000000910a417836 */ /* 0x000fe20000000000 */
[----:B------:R-:W-:Y:S01]  /*a2700*/  ISETP.LT.AND P1, PT, R12, UR32, !P0 ;  /* 0x000000200c007c0c */ /* 0x000fe2000c721270 */
[----:B------:R-:W-:Y:S01]  /*a2710*/  ULDC UR32, c[0x0][0x228] ;  /* 0x00008a0000207ab9 */ /* 0x000fe20000000800 */
[C---:B------:R-:W-:Y:S02]  /*a2720*/  VIADD R64, R10.reuse, 0x90 ;  /* 0x000000900a407836 */ /* 0x040fe40000000000 */
[----:B------:R-:W-:-:S02]  /*a2730*/  VIADD R63, R10, 0x8f ;  /* 0x0000008f0a3f7836 */ /* 0x000fc40000000000 */
[----:B------:R-:W-:Y:S01]  /*a2740*/  VIADD R62, R10, 0x8e ;  /* 0x0000008e0a3e7836 */ /* 0x000fe20000000000 */
[----:B------:R-:W-:Y:S01]  /*a2750*/  @P3 LOP3.LUT R30, R30, 0x8000000, RZ, 0xfc, !PT ;  /* 0x080000001e1e3812 */ /* 0x000fe200078efcff */
[----:B------:R-:W-:Y:S01]  /*a2760*/  VIADD R61, R10, 0x8d ;  /* 0x0000008d0a3d7836 */ /* 0x000fe20000000000 */
[----:B------:R-:W-:Y:S01]  /*a2770*/  LOP3.LUT R18, R18, 0x7fffffff, RZ, 0xc0, !PT ;  /* 0x7fffffff12127812 */ /* 0x000fe200078ec0ff */
[----:B------:R-:W-:Y:S01]  /*a2780*/  VIADD R60, R10, 0x8c ;  /* 0x0000008c0a3c7836 */ /* 0x000fe20000000000 */
[----:B------:R-:W-:Y:S01]  /*a2790*/  LOP3.LUT R30, R30, 0xfbffffff, RZ, 0xc0, !PT ;  /* 0xfbffffff1e1e7812 */ /* 0x000fe200078ec0ff */
[C---:B------:R-:W-:Y:S02]  /*a27a0*/  VIADD R59, R10.reuse, 0x8b ;  /* 0x0000008b0a3b7836 */ /* 0x040fe40000000000 */
[----:B------:R-:W-:Y:S01]  /*a27b0*/  VIADD R58, R10, 0x8a ;  /* 0x0000008a0a3a7836 */ /* 0x000fe20000000000 */
[----:B------:R-:W-:Y:S01]  /*a27c0*/  @P2 LOP3.LUT R30, R30, 0x4000000, RZ, 0xfc, !PT ;  /* 0x040000001e1e2812 */ /* 0x000fe200078efcff */
[----:B------:R-:W-:Y:S01]  /*a27d0*/  VIADD R57, R10, 0x89 ;  /* 0x000000890a397836 */ /* 0x000fe20000000000 */
[----:B------:R-:W-:Y:S01]  /*a27e0*/  ISETP.LT.AND P0, PT, R11, UR14, !P0 ;  /* 0x0000000e0b007c0c */ /* 0x000fe2000c701270 */
[----:B------:R-:W-:Y:S01]  /*a27f0*/  ULDC UR14, c[0x0][0x22c] ;  /* 0x00008b00000e7ab9 */ /* 0x000fe20000000800 */
[----:B------:R-:W-:Y:S01]  /*a2800*/  LOP3.LUT R30, R30, 0xfdffffff, RZ, 0xc0, !PT ;  /* 0xfdffffff1e1e7812 */ /* 0x000fe200078ec0ff */
[----:B------:R-:W-:-:S02]  /*a2810*/  VIADD R56, R10, 0x88 ;  /* 0x000000880a387836 */ /* 0x000fc40000000000 */
[----:B------:R-:W-:Y:S01]  /*a2820*/  VIADD R55, R10, 0x87 ;  /* 0x000000870a377836 */ /* 0x000fe20000000000 */
[----:B------:R-:W-:Y:S02]  /*a2830*/  @P1 LOP3.LUT R30, R30, 0x2000000, RZ, 0xfc, !PT ;  /* 0x020000001e1e1812 */ /* 0x000fe400078efcff */
[C---:B------:R-:W-:Y:S01]  /*a2840*/  IADD3 R54, R10.reuse, 0x86, RZ ;  /* 0x000000860a367810 */ /* 0x040fe20007ffe0ff */
[----:B------:R-:W-:Y:S01]  /*a2850*/  VIADD R53, R10, 0x85 ;  /* 0x000000850a357836 */ /* 0x000fe20000000000 */
[----:B------:R-:W-:Y:S02]  /*a2860*/  LOP3.LUT R30, R30, 0xfeffffff, RZ, 0xc0, !PT ;  /* 0xfeffffff1e1e7812 */ /* 0x000fe400078ec0ff */
[----:B------:R-:W-:Y:S01]  /*a2870*/  LOP3.LUT R17, R17, 0x7fffffff, RZ, 0xc0, !PT ;  /* 0x7fffffff11117812 */ /* 0x000fe200078ec0ff */
[----:B------:R-:W-:Y:S01]  /*a2880*/  VIADD R52, R10, 0x84 ;  /* 0x000000840a347836 */ /* 0x000fe20000000000 */
[----:B------:R-:W-:Y:S01]  /*a2890*/  @P0 LOP3.LUT R30, R30, 0x1000000, RZ, 0xfc, !PT ;  /* 0x010000001e1e0812 */ /* 0x000fe200078efcff */
[----:B------:R-:W-:Y:S01]  /*a28a0*/  VIADD R51, R10, 0x83 ;  /* 0x000000830a337836 */ /* 0x000fe20000000000 */
[----:B------:R-:W-:Y:S01]  /*a28b0*/  ISETP.GE.AND P0, PT, R2, UR20, PT ;  /* 0x0000001402007c0c */ /* 0x000fe2000bf06270 */
[----:B------:R-:W-:Y:S01]  /*a28c0*/  ULDC UR20, c[0x0][0x228] ;  /* 0x00008a0000147ab9 */ /* 0x000fe20000000800 */
[----:B------:R-:W-:-:S02]  /*a28d0*/  VIADD R50, R10, 0x82 ;  /* 0x000000820a327836 */ /* 0x000fc40000000000 */
[----:B------:R-:W-:Y:S01]  /*a28e0*/  VIADD R49, R10, 0x81 ;  /* 0x000000810a317836 */ /* 0x000fe20000000000 */
[----:B------:R-:W-:Y:S01]  /*a28f0*/  ISETP.LT.AND P3, PT, R14, UR21, !P0 ;  /* 0x000000150e007c0c */ /* 0x000fe2000c761270 */
[----:B------:R-:W-:Y:S01]  /*a2900*/  ULDC UR21, c[0x0][0x228] ;  /* 0x00008a0000157ab9 */ /* 0x000fe20000000800 */
[----:B------:R-:W-:Y:S01]  /*a2910*/  ISETP.LT.AND P2, PT, R13, UR11, !P0 ;  /* 0x0000000b0d007c0c */ /* 0x000fe2000c741270 */
[----:B---3--:R1:W-:Y:S01]  /*a2920*/  STSM.16.M88.4 [R0], R32 ;  /* 0x0000002000007844 */ /* 0x0083e20000000200 */
[----:B------:R-:W-:Y:S01]  /*a2930*/  LOP3.LUT R30, R30, 0xff7fffff, RZ, 0xc0, !PT ;  /* 0xff7fffff1e1e7812 */ /* 0x000fe200078ec0ff */
[----:B------:R-:W-:Y:S01]  /*a2940*/  ULDC UR11, c[0x0][0x228] ;  /* 0x00008a00000b7ab9 */ /* 0x000fe20000000800 */
        /* <DEDUP_REMOVED lines=13> */
[C---:B------:R-:W-:Y:S01]  /*a2a20*/  VIADD R41, R10.reuse, 0x79 ;  /* 0x000000790a297836 */ /* 0x040fe20000000000 */
[----:B------:R-:W-:Y:S01]  /*a2a30*/  ISETP.LT.AND P0, PT, R11, UR13, !P0 ;  /* 0x0000000d0b007c0c */ /* 0x000fe2000c701270 */
[----:B-1----:R-:W-:Y:S01]  /*a2a40*/  VIADD R32, R10, 0xea ;  /* 0x000000ea0a207836 */ /* 0x002fe20000000000 */
[----:B------:R-:W-:Y:S01]  /*a2a50*/  LOP3.LUT R30, R30, 0xffdfffff, RZ, 0xc0, !PT ;  /* 0xffdfffff1e1e7812 */ /* 0x000fe200078ec0ff */
[----:B------:R-:W-:Y:S01]  /*a2a60*/  ULDC UR13, c[0x0][0x228] ;  /* 0x00008a00000d7ab9 */ /* 0x000fe20000000800 */
[C---:B------:R-:W-:Y:S01]  /*a2a70*/  VIADD R40, R10.reuse, 0x78 ;  /* 0x000000780a287836 */ /* 0x040fe20000000000 */
[C---:B------:R-:W-:Y:S01]  /*a2a80*/  IADD3 R39, R10.reuse, 0x77, RZ ;  /* 0x000000770a277810 */ /* 0x040fe20007ffe0ff */
[----:B------:R-:W-:Y:S01]  /*a2a90*/  VIADD R38, R10, 0x76 ;  /* 0x000000760a267836 */ /* 0x000fe20000000000 */
[----:B------:R-:W-:Y:S01]  /*a2aa0*/  @P1 LOP3.LUT R30, R30, 0x200000, RZ, 0xfc, !PT ;  /* 0x002000001e1e1812 */ /* 0x000fe200078efcff */
[C---:B------:R-:W-:Y:S01]  /*a2ab0*/  VIADD R37, R10.reuse, 0x75 ;  /* 0x000000750a257836 */ /* 0x040fe20000000000 */
[----:B------:R-:W-:Y:S01]  /*a2ac0*/  LOP3.LUT R15, R15, 0x7fffffff, RZ, 0xc0, !PT ;  /* 0x7fffffff0f0f7812 */ /* 0x000fe200078ec0ff */
[----:B------:R-:W-:Y:S01]  /*a2ad0*/  VIADD R36, R10, 0x74 ;  /* 0x000000740a247836 */ /* 0x000fe20000000000 */
[----:B------:R-:W-:Y:S01]  /*a2ae0*/  LOP3.LUT R30, R30, 0xffefffff, RZ, 0xc0, !PT ;  /* 0xffefffff1e1e7812 */ /* 0x000fe200078ec0ff */
[----:B------:R-:W2:Y:S03]  /*a2af0*/  LDL.LU R78, [R1+0x31f0] ;  /* 0x0031f000014e7983 */ /* 0x000ea60000300800 */
[----:B------:R-:W-:Y:S01]  /*a2b00*/  @P0 LOP3.LUT R30, R30, 0x100000, RZ, 0xfc, !PT ;  /* 0x001000001e1e0812 */ /* 0x000fe200078efcff */
[----:B------:R-:W-:Y:S01]  /*a2b10*/  VIADD R35, R10, 0x73 ;  /* 0x000000730a237836 */ /* 0x000fe20000000000 */
[----:B------:R-:W-:Y:S01]  /*a2b20*/  BAR.SYNC.DEFER_BLOCKING 0x0 ;  /* 0x0000000000007b1d */ /* 0x000fe20000010000 */
[----:B------:R-:W-:-:S04]  /*a2b30*/  ISETP.GE.AND P0, PT, R32, UR7, PT ;  /* 0x0000000720007c0c */ /* 0x000fc8000bf06270 */
[----:B------:R-:W-:Y:S02]  /*a2b40*/  ISETP.LT.AND P3, PT, R14, UR6, !P0 ;  /* 0x000000060e007c0c */ /* 0x000fe4000c761270 */
[----:B------:R-:W-:Y:S01]  /*a2b50*/  LOP3.LUT R30, R30, 0xfff7ffff, RZ, 0xc0, !PT ;  /* 0xfff7ffff1e1e7812 */ /* 0x000fe200078ec0ff */
[----:B------:R-:W-:Y:S01]  /*a2b60*/  VIADD R32, R10, 0xe9 ;  /* 0x000000e90a207836 */ /* 0x000fe20000000000 */
[----:B------:R-:W-:Y:S01]  /*a2b70*/  ISETP.LT.AND P2, PT, R13, UR19, !P0 ;  /* 0x000000130d007c0c */ /* 0x000fe2000c741270 */
[----:B------:R-:W-:Y:S01]  /*a2b80*/  ULDC.64 UR6, c[0x0][0x228] ;  /* 0x00008a0000067ab9 */ /* 0x000fe20000000a00 */
[----:B------:R-:W-:Y:S01]  /*a2b90*/  ISETP.LT.AND P1, PT, R12, UR20, !P0 ;  /* 0x000000140c007c0c */ /* 0x000fe2000c721270 */
[----:B------:R-:W-:Y:S01]  /*a2ba0*/  ULDC UR19, c[0x0][0x228] ;  /* 0x00008a0000137ab9 */ /* 0x000fe20000000800 */
[----:B------:R-:W-:Y:S01]  /*a2bb0*/  VIADD R34, R10, 0x72 ;  /* 0x000000720a227836 */ /* 0x000fe20000000000 */
[----:B------:R-:W-:Y:S01]  /*a2bc0*/  LOP3.LUT R152, R152, 0x7fffffff, RZ, 0xc0, !PT ;  /* 0x7fffffff98987812 */ /* 0x000fe200078ec0ff */
[----:B------:R-:W-:Y:S01]  /*a2bd0*/  ULDC UR20, c[0x0][0x228] ;  /* 0x00008a0000147ab9 */ /* 0x000fe20000000800 */
[----:B------:R-:W-:Y:S01]  /*a2be0*/  VIADD R33, R10, 0x71 ;  /* 0x000000710a217836 */ /* 0x000fe20000000000 */
[----:B------:R-:W3:Y:S01]  /*a2bf0*/  LDL.LU R77, [R1+0x31ec] ;  /* 0x0031ec00014d7983 */ /* 0x000ee20000300800 */
[----:B------:R-:W-:-:S02]  /*a2c00*/  @P3 LOP3.LUT R30, R30, 0x80000, RZ, 0xfc, !PT ;  /* 0x000800001e1e3812 */ /* 0x000fc400078efcff */
[----:B------:R-:W-:Y:S01]  /*a2c10*/  ISETP.LT.AND P0, PT, R11, UR10, !P0 ;  /* 0x0000000a0b007c0c */ /* 0x000fe2000c701270 */
[----:B------:R-:W-:Y:S01]  /*a2c20*/  ULDC UR10, c[0x0][0x22c] ;  /* 0x00008b00000a7ab9 */ /* 0x000fe20000000800 */
[----:B------:R-:W-:Y:S01]  /*a2c30*/  LOP3.LUT R30, R30, 0xfffbffff, RZ, 0xc0, !PT ;  /* 0xfffbffff1e1e7812 */ /* 0x000fe200078ec0ff */
[----:B------:R-:W4:Y:S03]  /*a2c40*/  LDL.LU R76, [R1+0x31e8] ;  /* 0x0031e800014c7983 */ /* 0x000f260000300800 */
[----:B------:R-:W-:Y:S01]  /*a2c50*/  @P2 LOP3.LUT R30, R30, 0x40000, RZ, 0xfc, !PT ;  /* 0x000400001e1e2812 */ /* 0x000fe200078efcff */
[----:B------:R-:W2:Y:S03]  /*a2c60*/  LDL.LU R75, [R1+0x31e4] ;  /* 0x0031e400014b7983 */ /* 0x000ea60000300800 */
[----:B------:R-:W-:Y:S01]  /*a2c70*/  LOP3.LUT R30, R30, 0xfffdffff, RZ, 0xc0, !PT ;  /* 0xfffdffff1e1e7812 */ /* 0x000fe200078ec0ff */
[----:B------:R-:W3:Y:S03]  /*a2c80*/  LDL.LU R74, [R1+0x31e0] ;  /* 0x0031e000014a7983 */ /* 0x000ee60000300800 */
[----:B------:R-:W-:Y:S01]  /*a2c90*/  @P1 LOP3.LUT R30, R30, 0x20000, RZ, 0xfc, !PT ;  /* 0x000200001e1e1812 */ /* 0x000fe200078efcff */
[----:B------:R-:W4:Y:S03]  /*a2ca0*/  LDL.LU R73, [R1+0x31dc] ;  /* 0x0031dc0001497983 */ /* 0x000f260000300800 */
[----:B------:R-:W-:Y:S01]  /*a2cb0*/  LOP3.LUT R30, R30, 0xfffeffff, RZ, 0xc0, !PT ;  /* 0xfffeffff1e1e7812 */ /* 0x000fe200078ec0ff */
[----:B------:R-:W2:Y:S03]  /*a2cc0*/  LDL.LU R72, [R1+0x31d8] ;  /* 0x0031d80001487983 */ /* 0x000ea60000300800 */
[----:B------:R-:W-:Y:S01]  /*a2cd0*/  @P0 LOP3.LUT R30, R30, 0x10000, RZ, 0xfc, !PT ;  /* 0x000100001e1e0812 */ /* 0x000fe200078efcff */
[----:B------:R-:W4:Y:S01]  /*a2ce0*/  LDL.LU R9, [R1+0x31d4] ;  /* 0x0031d40001097983 */ /* 0x000f220000300800 */
[----:B------:R-:W-:-:S02]  /*a2cf0*/  ISETP.GE.AND P0, PT, R32, UR7, PT ;  /* 0x0000000720007c0c */ /* 0x000fc4000bf06270 */
[----:B------:R-:W-:Y:S01]  /*a2d00*/  LOP3.LUT R30, R30, 0xffff7fff, RZ, 0xc0, !PT ;  /* 0xffff7fff1e1e7812 */ /* 0x000fe200078ec0ff */
[----:B------:R-:W-:Y:S01]  /*a2d10*/  VIADD R32, R10, 0xe8 ;  /* 0x000000e80a207836 */ /* 0x000fe20000000000 */
[----:B------:R-:W-:Y:S01]  /*a2d20*/  ISETP.LT.AND P3, PT, R14, UR6, !P0 ;  /* 0x000000060e007c0c */ /* 0x000fe2000c761270 */
[----:B------:R-:W-:Y:S01]  /*a2d30*/  ULDC UR6, c[0x0][0x22c] ;  /* 0x00008b0000067ab9 */ /* 0x000fe20000000800 */
[----:B------:R-:W-:Y:S01]  /*a2d40*/  ISETP.LT.AND P2, PT, R13, UR19, !P0 ;  /* 0x000000130d007c0c */ /* 0x000fe2000c741270 */
[----:B------:R-:W-:Y:S01]  /*a2d50*/  ULDC UR19, c[0x0][0x228] ;  /* 0x00008a0000137ab9 */ /* 0x000fe20000000800 */
[----:B------:R-:W-:Y:S01]  /*a2d60*/  ISETP.LT.AND P1, PT, R12, UR20, !P0 ;  /* 0x000000140c007c0c */ /* 0x000fe2000c721270 */
[----:B------:R-:W-:Y:S01]  /*a2d70*/  ULDC UR20, c[0x0][0x228] ;  /* 0x00008a0000147ab9 */ /* 0x000fe20000000800 */
[----:B------:R-:W-:Y:S01]  /*a2d80*/  ULDC UR7, c[0x0][0x228] ;  /* 0x00008a0000077ab9 */ /* 0x000fe20000000800 */
[----:B------:R-:W4:Y:S06]  /*a2d90*/  LDL.LU R8, [R1+0x31d0] ;  /* 0x0031d00001087983 */ /* 0x000f2c0000300800 */
[----:B------:R-:W-:Y:S01]  /*a2da0*/  @P3 LOP3.LUT R30, R30, 0x8000, RZ, 0xfc, !PT ;  /* 0x000080001e1e3812 */ /* 0x000fe200078efcff */
[----:B------:R-:W4:Y:S03]  /*a2db0*/  LDL.LU R7, [R1+0x31cc] ;  /* 0x0031cc0001077983 */ /* 0x000f260000300800 */
[----:B------:R-:W-:Y:S01]  /*a2dc0*/  LOP3.LUT R30, R30, 0xffffbfff, RZ, 0xc0, !PT ;  /* 0xffffbfff1e1e7812 */ /* 0x000fe200078ec0ff */
[----:B------:R-:W4:Y:S03]  /*a2dd0*/  LDL.LU R6, [R1+0x31c8] ;  /* 0x0031c80001067983 */ /* 0x000f260000300800 */
[----:B------:R-:W-:Y:S01]  /*a2de0*/  @P2 LOP3.LUT R30, R30, 0x4000, RZ, 0xfc, !PT ;  /* 0x000040001e1e2812 */ /* 0x000fe200078efcff */
[----:B------:R-:W4:Y:S01]  /*a2df0*/  LDL.LU R5, [R1+0x31c4] ;  /* 0x0031c40001057983 */ /* 0x000f220000300800 */
[----:B------:R-:W-:Y:S01]  /*a2e00*/  ISETP.LT.AND P0, PT, R11, UR9, !P0 ;  /* 0x000000090b007c0c */ /* 0x000fe2000c701270 */
[----:B------:R-:W-:Y:S01]  /*a2e10*/  ULDC UR9, c[0x0][0x228] ;  /* 0x00008a0000097ab9 */ /* 0x000fe20000000800 */
[----:B------:R-:W-:Y:S01]  /*a2e20*/  LOP3.LUT R30, R30, 0xffffdfff, RZ, 0xc0, !PT ;  /* 0xffffdfff1e1e7812 */ /* 0x000fe200078ec0ff */
[----:B------:R-:W4:Y:S03]  /*a2e30*/  LDL.LU R4, [R1+0x31c0] ;  /* 0x0031c00001047983 */ /* 0x000f260000300800 */
[----:B------:R-:W-:Y:S01]  /*a2e40*/  @P1 LOP3.LUT R30, R30, 0x2000, RZ, 0xfc, !PT ;  /* 0x000020001e1e1812 */ /* 0x000fe200078efcff */
[----:B------:R-:W4:Y:S03]  /*a2e50*/  LDL.LU R3, [R1+0x31bc] ;  /* 0x0031bc0001037983 */ /* 0x000f260000300800 */
[----:B------:R-:W-:Y:S01]  /*a2e60*/  LOP3.LUT R30, R30, 0xffffefff, RZ, 0xc0, !PT ;  /* 0xffffefff1e1e7812 */ /* 0x000fe200078ec0ff */
[----:B------:R-:W4:Y:S03]  /*a2e70*/  LDL.LU R2, [R1+0x31b8] ;  /* 0x0031b80001027983 */ /* 0x000f260000300800 */
[----:B------:R-:W-:-:S02]  /*a2e80*/  @P0 LOP3.LUT R30, R30, 0x1000, RZ, 0xfc, !PT ;  /* 0x000010001e1e0812 */ /* 0x000fc400078efcff */
[----:B------:R-:W-:Y:S02]  /*a2e90*/  ISETP.GE.AND P0, PT, R32, UR14, PT ;  /* 0x0000000e20007c0c */ /* 0x000fe4000bf06270 */
[----:B------:R-:W-:Y:S01]  /*a2ea0*/  LOP3.LUT R30, R30, 0xfffff7ff, RZ, 0xc0, !PT ;  /* 0xfffff7ff1e1e7812 */ /* 0x000fe200078ec0ff */
[----:B------:R-:W-:Y:S01]  /*a2eb0*/  VIADD R32, R10, 0xe7 ;  /* 0x000000e70a207836 */ /* 0x000fe20000000000 */
        /* <DEDUP_REMOVED lines=36> */
[----:B------:R-:W-:Y:S01]  /*a3100*/  LOP3.LUT R30, R30, 0xfffffff7, RZ, 0xc0, !PT ;  /* 0xfffffff71e1e7812 */ /* 0x000fe200078ec0ff */
[----:B------:R-:W-:Y:S01]  /*a3110*/  VIADD R32, R10, 0xe5 ;  /* 0x000000e50a207836 */ /* 0x000fe20000000000 */
[----:B------:R-:W-:Y:S01]  /*a3120*/  ISETP.LT.AND P2, PT, R13, UR61, !P0 ;  /* 0x0000003d0d007c0c */ /* 0x000fe2000c741270 */
[----:B------:R-:W-:Y:S01]  /*a3130*/  ULDC.64 UR22, c[0x0][0x228] ;  /* 0x00008a0000167ab9 */ /* 0x000fe20000000a00 */
[----:B------:R-:W-:Y:S01]  /*a3140*/  ISETP.LT.AND P1, PT, R12, UR60, !P0 ;  /* 0x0000003c0c007c0c */ /* 0x000fe2000c721270 */
[----:B------:R-:W-:-:S06]  /*a3150*/  ULDC UR61, c[0x0][0x22c] ;  /* 0x00008b00003d7ab9 */ /* 0x000fcc0000000800 */
        /* <DEDUP_REMOVED lines=14> */
[----:B------:R-:W-:Y:S01]  /*a3240*/  ULDC.64 UR22, c[0x0][0x228] ;  /* 0x00008a0000167ab9 */ /* 0x000fe20000000a00 */
        /* <DEDUP_REMOVED lines=47> */
[----:B------:R-:W-:Y:S02]  /*a3540*/  IADD3 R32, R10, 0xe2, RZ ;  /* 0x000000e20a207810 */ /* 0x000fe40007ffe0ff */
        /* <DEDUP_REMOVED lines=41> */
[----:B------:R-:W4:Y:S01]  /*a37e0*/  LDL.LU R32, [R1+0xac0] ;  /* 0x000ac00001207983 */ /* 0x000f220000300800 */
        /* <DEDUP_REMOVED lines=112> */
[----:B------:R-:W-:Y:S01]  /*a3ef0*/  ULDC.64 UR12, c[0x0][0x228] ;  /* 0x00008a00000c7ab9 */ /* 0x000fe20000000a00 */
        /* <DEDUP_REMOVED lines=386> */
[----:B------:R-:W-:Y:S02]  /*a5720*/  @P2 LOP3.LUT R25, R25, 0x2000000, RZ, 0xfc, !PT ;  /* 0x0200000019192812 */ /* 0x000fe400078efcff */
[----:B------:R-:W-:Y:S01]  /*a5730*/  ISETP.GE.AND P0, PT, R215, UR55, PT ;  /* 0x00000037d7007c0c */ /* 0x000fe2000bf06270 */
[----:B------:R-:W-:Y:S01]  /*a5740*/  ULDC UR55, c[0x0][0x228] ;  /* 0x00008a0000377ab9 */ /* 0x000fe20000000800 */
[----:B------:R-:W-:-:S04]  /*a5750*/  LOP3.LUT R25, R25, 0xfeffffff, RZ, 0xc0, !PT ;  /* 0xfeffffff19197812 */ /* 0x000fc800078ec0ff */
[----:B------:R-:W-:Y:S02]  /*a5760*/  @P1 LOP3.LUT R25, R25, 0x1000000, RZ, 0xfc, !PT ;  /* 0x0100000019191812 */ /* 0x000fe400078efcff */
        /* <DEDUP_REMOVED lines=11> */
[----:B------:R-:W-:Y:S02]  /*a5820*/  LOP3.LUT R25, R25, 0xffdfffff, RZ, 0xc0, !PT ;  /* 0xffdfffff19197812 */ /* 0x000fe400078ec0ff */
[----:B------:R-:W-:Y:S01]  /*a5830*/  ISETP.GE.AND P0, PT, R214, UR31, PT ;  /* 0x0000001fd6007c0c */ /* 0x000fe2000bf06270 */
[----:B------:R-:W-:Y:S01]  /*a5840*/  ULDC.64 UR30, c[0x0][0x228] ;  /* 0x00008a00001e7ab9 */ /* 0x000fe20000000a00 */
        /* <DEDUP_REMOVED lines=284> */
[----:B------:R-:W-:Y:S02]  /*a6a10*/  ISETP.LT.AND P3, PT, R13, UR34, !P0 ;  /* 0x000000220d007c0c */ /* 0x000fe4000c761270 */
[----:B------:R-:W-:-:S04]  /*a6a20*/  LOP3.LUT R23, R23, 0xfff7ffff, RZ, 0xc0, !PT ;  /* 0xfff7ffff17177812 */ /* 0x000fc800078ec0ff */
[----:B------:R-:W-:Y:S02]  /*a6a30*/  @P1 LOP3.LUT R23, R23, 0x80000, RZ, 0xfc, !PT ;  /* 0x0008000017171812 */ /* 0x000fe400078efcff */
[----:B------:R-:W-:Y:S01]  /*a6a40*/  ISETP.LT.AND P2, PT, R12, UR35, !P0 ;  /* 0x000000230c007c0c */ /* 0x000fe2000c741270 */
[----:B------:R-:W-:Y:S01]  /*a6a50*/  ULDC.64 UR34, c[0x0][0x228] ;  /* 0x00008a0000227ab9 */ /* 0x000fe20000000a00 */
[----:B------:R-:W-:-:S04]  /*a6a60*/  LOP3.LUT R23, R23, 0xfffbffff, RZ, 0xc0, !PT ;  /* 0xfffbffff17177812 */ /* 0x000fc800078ec0ff */
[----:B------:R-:W-:Y:S02]  /*a6a70*/  @P3 LOP3.LUT R23, R23, 0x40000, RZ, 0xfc, !PT ;  /* 0x0004000017173812 */ /* 0x000fe400078efcff */
[----:B------:R-:W-:Y:S01]  /*a6a80*/  ISETP.LT.AND P1, PT, R11, UR53, !P0 ;  /* 0x000000350b007c0c */ /* 0x000fe2000c721270 */
[----:B------:R-:W-:Y:S01]  /*a6a90*/  ULDC UR53, c[0x0][0x228] ;  /* 0x00008a0000357ab9 */ /* 0x000fe20000000800 */
[----:B------:R-:W-:-:S04]  /*a6aa0*/  LOP3.LUT R23, R23, 0xfffdffff, RZ, 0xc0, !PT ;  /* 0xfffdffff17177812 */ /* 0x000fc800078ec0ff */
[----:B------:R-:W-:Y:S02]  /*a6ab0*/  @P2 LOP3.LUT R23, R23, 0x20000, RZ, 0xfc, !PT ;  /* 0x0002000017172812 */ /* 0x000fe400078efcff */
[----:B------:R-:W-:Y:S02]  /*a6ac0*/  ISETP.GE.AND P0, PT, R197, UR35, PT ;  /* 0x00000023c5007c0c */ /* 0x000fe4000bf06270 */
[----:B------:R-:W-:-:S04]  /*a6ad0*/  LOP3.LUT R23, R23, 0xfffeffff, RZ, 0xc0, !PT ;  /* 0xfffeffff17177812 */ /* 0x000fc800078ec0ff */
[----:B------:R-:W-:Y:S02]  /*a6ae0*/  @P1 LOP3.LUT R23, R23, 0x10000, RZ, 0xfc, !PT ;  /* 0x0001000017171812 */ /* 0x000fe400078efcff */
        /* <DEDUP_REMOVED lines=13> */
[----:B------:R-:W-:Y:S02]  /*a6bc0*/  ISETP.GE.AND P0, PT, R196, UR35, PT ;  /* 0x00000023c4007c0c */ /* 0x000fe4000bf06270 */
        /* <DEDUP_REMOVED lines=423> */
[----:B------:R-:W-:Y:S02]  /*a8640*/  ISETP.LT.AND P2, PT, R12, UR14, !P0 ;  /* 0x0000000e0c007c0c */ /* 0x000fe4000c741270 */
        /* <DEDUP_REMOVED lines=38> */
[----:B------:R-:W-:Y:S02]  /*a88b0*/  ISETP.GE.AND P0, PT, R69, UR26, PT ;  /* 0x0000001a45007c0c */ /* 0x000fe4000bf06270 */
[----:B------:R-:W-:-:S02]  /*a88c0*/  @P3 LOP3.LUT R20, R20, 0x4, RZ, 0xfc, !PT ;  /* 0x0000000414143812 */ /* 0x000fc400078efcff */
[----:B------:R-:W-:Y:S01]  /*a88d0*/  ISETP.LT.AND P3, PT, R14, UR27, !P0 ;  /* 0x0000001b0e007c0c */ /* 0x000fe2000c761270 */
[----:B------:R-:W-:Y:S01]  /*a88e0*/  ULDC.64 UR26, c[0x0][0x228] ;  /* 0x00008a00001a7ab9 */ /* 0x000fe20000000a00 */
[----:B------:R-:W-:-:S04]  /*a88f0*/  LOP3.LUT R20, R20, 0xfffffffd, RZ, 0xc0, !PT ;  /* 0xfffffffd14147812 */ /* 0x000fc800078ec0ff */
[----:B------:R-:W-:Y:S02]  /*a8900*/  @P2 LOP3.LUT R20, R20, 0x2, RZ, 0xfc, !PT ;  /* 0x0000000214142812 */ /* 0x000fe400078efcff */
[----:B------:R-:W-:Y:S01]  /*a8910*/  ISETP.LT.AND P2, PT, R13, UR28, !P0 ;  /* 0x0000001c0d007c0c */ /* 0x000fe2000c741270 */
[----:B------:R-:W-:Y:S01]  /*a8920*/  ULDC UR28, c[0x0][0x228] ;  /* 0x00008a00001c7ab9 */ /* 0x000fe20000000800 */
[----:B------:R-:W-:-:S03]  /*a8930*/  LOP3.LUT R20, R20, 0xfffffffe, RZ, 0xc0, !PT ;  /* 0xfffffffe14147812 */ /* 0x000fc600078ec0ff */
[----:B------:R-:W-:Y:S02]  /*a8940*/  @P3 LOP3.LUT R19, R19, 0x80000000, RZ, 0xfc, !PT ;  /* 0x8000000013133812 */ /* 0x000fe400078efcff */
        /* <DEDUP_REMOVED lines=319> */
[----:B------:R-:W-:Y:S01]  /*a9d40*/  VIADD R251, R10, 0x70 ;  /* 0x000000700afb7836 */ /* 0x000fe20000000000 */
[----:B------:R-:W-:Y:S01]  /*a9d50*/  LOP3.LUT R17, R17, 0xffdfffff, RZ, 0xc0, !PT ;  /* 0xffdfffff11117812 */ /* 0x000fe200078ec0ff */
[----:B------:R-:W-:-:S03]  /*a9d60*/  ULDC UR10, c[0x0][0x228] ;  /* 0x00008a00000a7ab9 */ /* 0x000fc60000000800 */
        /* <DEDUP_REMOVED lines=245> */
[----:B------:R-:W1:Y:S01]  /*aacc0*/  LDS.128 R36, [R153] ;  /* 0x0000000099247984 */ /* 0x000e620000000c00 */
[----:B------:R-:W-:Y:S01]  /*aacd0*/  BAR.SYNC.DEFER_BLOCKING 0x0 ;  /* 0x0000000000007b1d */ /* 0x000fe20000010000 */
[----:B------:R-:W-:Y:S02]  /*aace0*/  ISETP.LT.AND P3, PT, R14, UR28, !P0 ;  /* 0x0000001c0e007c0c */ /* 0x000fe4000c761270 */
[----:B------:R-:W-:Y:S02]  /*aacf0*/  ISETP.LT.AND P2, PT, R13, UR7, !P0 ;  /* 0x000000070d007c0c */ /* 0x000fe4000c741270 */
[----:B------:R-:W-:Y:S01]  /*aad00*/  ISETP.LT.AND P1, PT, R12, UR30, !P0 ;  /* 0x0000001e0c007c0c */ /* 0x000fe2000c721270 */
[----:B------:R-:W-:Y:S01]  /*aad10*/  ULDC UR7, c[0x0][0x228] ;  /* 0x00008a0000077ab9 */ /* 0x000fe20000000800 */
[----:B------:R-:W-:-:S07]  /*aad20*/  ULDC.64 UR28, c[0x0][0x228] ;  /* 0x00008a00001c7ab9 */ /* 0x000fce0000000a00 */
        /* <DEDUP_REMOVED lines=52> */
[----:B------:R-:W-:Y:S01]  /*ab070*/  ULDC.64 UR36, c[0x0][0x228] ;  /* 0x00008a0000247ab9 */ /* 0x000fe20000000a00 */
[----:B------:R-:W-:Y:S01]  /*ab080*/  ISETP.LT.AND P1, PT, R12, UR6, !P0 ;  /* 0x000000060c007c0c */ /* 0x000fe2000c721270 */
[----:B------:R-:W-:Y:S01]  /*ab090*/  ULDC UR6, c[0x0][0x228] ;  /* 0x00008a0000067ab9 */ /* 0x000fe20000000800 */
[----:B------:R-:W4:Y:S07]  /*ab0a0*/  LDL.LU R34, [R1+0x6c0] ;  /* 0x0006c00001227983 */ /* 0x000f2e0000300800 */
        /* <DEDUP_REMOVED lines=12> */
[----:B------:R-:W-:Y:S01]  /*ab170*/  LOP3.LUT R15, R15, 0xfffff7ff, RZ, 0xc0, !PT ;  /* 0xfffff7ff0f0f7812 */ /* 0x000fe200078ec0ff */
[----:B------:R-:W-:Y:S01]  /*ab180*/  VIADD R251, R10, 0x6f ;  /* 0x0000006f0afb7836 */ /* 0x000fe20000000000 */
[----:B------:R-:W-:Y:S01]  /*ab190*/  ISETP.LT.AND P1, PT, R13, UR7, !P0 ;  /* 0x000000070d007c0c */ /* 0x000fe2000c721270 */
[----:B------:R-:W-:Y:S01]  /*ab1a0*/  ULDC UR7, c[0x0][0x228] ;  /* 0x00008a0000077ab9 */ /* 0x000fe20000000800 */
[----:B------:R-:W-:-:S07]  /*ab1b0*/  ULDC UR6, c[0x0][0x228] ;  /* 0x00008a0000067ab9 */ /* 0x000fce0000000800 */
[----:B------:R-:W-:Y:S02]  /*ab1c0*/  @P2 LOP3.LUT R15, R15, 0x800, RZ, 0xfc, !PT ;  /* 0x000008000f0f2812 */ /* 0x000fe400078efcff */
[----:B------:R-:W-:Y:S01]  /*ab1d0*/  ISETP.LT.AND P2, PT, R12, UR60, !P0 ;  /* 0x0000003c0c007c0c */ /* 0x000fe2000c741270 */
[----:B------:R-:W-:Y:S01]  /*ab1e0*/  ULDC UR60, c[0x0][0x22c] ;  /* 0x00008b00003c7ab9 */ /* 0x000fe20000000800 */
        /* <DEDUP_REMOVED lines=13> */
[----:B------:R-:W-:Y:S01]  /*ab2c0*/  LOP3.LUT R15, R15, 0xffffffbf, RZ, 0xc0, !PT ;  /* 0xffffffbf0f0f7812 */ /* 0x000fe200078ec0ff */
[----:B------:R-:W-:-:S03]  /*ab2d0*/  VIADD R251, R10, 0x6e ;  /* 0x0000006e0afb7836 */ /* 0x000fc60000000000 */
        /* <DEDUP_REMOVED lines=20> */
[----:B------:R-:W-:Y:S02]  /*ab420*/  ISETP.LT.AND P3, PT, R13, UR15, !P0 ;  /* 0x0000000f0d007c0c */ /* 0x000fe4000c761270 */
[----:B------:R-:W-:-:S04]  /*ab430*/  LOP3.LUT R15, R15, 0xfffffffe, RZ, 0xc0, !PT ;  /* 0xfffffffe0f0f7812 */ /* 0x000fc800078ec0ff */
[----:B------:R-:W-:Y:S02]  /*ab440*/  @P1 LOP3.LUT R15, R15, 0x1, RZ, 0xfc, !PT ;  /* 0x000000010f0f1812 */ /* 0x000fe400078efcff */
[----:B------:R-:W-:-:S03]  /*ab450*/  ISETP.LT.AND P1, PT, R12, UR14, !P0 ;  /* 0x0000000e0c007c0c */ /* 0x000fc6000c721270 */
[----:B------:R-:W-:-:S04]  /*ab460*/  @P2 LOP3.LUT R152, R152, 0x80000000, RZ, 0xfc, !PT ;  /* 0x8000000098982812 */ /* 0x000fc800078efcff */
        /* <DEDUP_REMOVED lines=94> */
[----:B------:R-:W-:Y:S01]  /*aba50*/  ISETP.LT.AND P1, PT, R13, UR54, !P6 ;  /* 0x000000360d007c0c */ /* 0x000fe2000f721270 */
[----:B-1----:R-:W-:Y:S01]  /*aba60*/  STL.64 [R1+0x16b0], R36 ;  /* 0x0016b02401007387 */ /* 0x002fe20000100a00 */
[----:B------:R-:W-:-:S03]  /*aba70*/  LOP3.LUT R152, R152, 0xfffffff7, RZ, 0xc0, !PT ;  /* 0xfffffff798987812 */ /* 0x000fc600078ec0ff */
[----:B------:R2:W-:Y:S01]  /*aba80*/  STL.64 [R1+0x16b8], R38 ;  /* 0x0016b82601007387 */ /* 0x0005e20000100a00 */
[----:B------:R-:W-:Y:S02]  /*aba90*/  @P2 LOP3.LUT R152, R152, 0x8, RZ, 0xfc, !PT ;  /* 0x0000000898982812 */ /* 0x000fe400078efcff */
[----:B------:R-:W-:Y:S02]  /*abaa0*/  ISETP.LT.AND P0, PT, R12, UR55, !P6 ;  /* 0x000000370c007c0c */ /* 0x000fe4000f701270 */
[----:B------:R-:W-:Y:S01]  /*abab0*/  LOP3.LUT R152, R152, 0xfffffffd, RZ, 0xc0, !PT ;  /* 0xfffffffd98987812 */ /* 0x000fe200078ec0ff */
[----:B------:R-:W-:-:S03]  /*abac0*/  VIADD R251, R10, 0x65 ;  /* 0x000000650afb7836 */ /* 0x000fc60000000000 */
[----:B------:R-:W-:Y:S02]  /*abad0*/  @P1 LOP3.LUT R152, R152, 0x2, RZ, 0xfc, !PT ;  /* 0x0000000298981812 */ /* 0x000fe400078efcff */
[----:B------:R-:W-:Y:S02]  /*abae0*/  ISETP.GE.AND P3, PT, R251, UR39, PT ;  /* 0x00000027fb007c0c */ /* 0x000fe4000bf66270 */
[----:B------:R-:W-:Y:S02]  /*abaf0*/  LOP3.LUT R152, R152, 0xfffffffe, RZ, 0xc0, !PT ;  /* 0xfffffffe98987812 */ /* 0x000fe400078ec0ff */
[----:B------:R-:W-:Y:S02]  /*abb00*/  ISETP.LT.AND P1, PT, R13, UR57, !P3 ;  /* 0x000000390d007c0c */ /* 0x000fe4000df21270 */
[----:B------:R-:W-:Y:S02]  /*abb10*/  @P0 LOP3.LUT R152, R152, 0x1, RZ, 0xfc, !PT ;  /* 0x0000000198980812 */ /* 0x000fe400078efcff */
[----:B------:R-:W-:-:S02]  /*abb20*/  ISETP.LT.AND P0, PT, R14, UR38, !P3 ;  /* 0x000000260e007c0c */ /* 0x000fc4000df01270 */
[----:B------:R-:W-:Y:S02]  /*abb30*/  ISETP.LT.AND P2, PT, R12, UR58, !P3 ;  /* 0x0000003a0c007c0c */ /* 0x000fe4000df41270 */
[C---:B------:R-:W-:Y:S02]  /*abb40*/  ISETP.LT.AND P6, PT, R11.reuse, UR56, !P6 ;  /* 0x000000380b007c0c */ /* 0x040fe4000f7c1270 */
[----:B------:R-:W-:Y:S01]  /*abb50*/  ISETP.LT.AND P3, PT, R11, UR59, !P3 ;  /* 0x0000003b0b007c0c */ /* 0x000fe2000df61270 */
[----:B------:R-:W-:Y:S01]  /*abb60*/  STL [R1+0x31d4], R169 ;  /* 0x0031d4a901007387 */ /* 0x000fe20000100800 */
[----:B--2---:R-:W-:Y:S01]  /*abb70*/  MOV R38, R72 ;  /* 0x0000004800267202 */ /* 0x004fe20000000f00 */
[----:B---3--:R-:W-:Y:S01]  /*abb80*/  IMAD.MOV.U32 R39, RZ, RZ, R74 ;  /* 0x000000ffff277224 */ /* 0x008fe200078e004a */
[----:B------:R-:W-:Y:S01]  /*abb90*/  ULDC.64 UR6, c[0x0][0x228] ;  /* 0x00008a0000067ab9 */ /* 0x000fe20000000a00 */
[----:B------:R-:W-:Y:S01]  /*abba0*/  STL [R1+0x31cc], R170 ;  /* 0x0031ccaa01007387 */ /* 0x000fe20000100800 */
[----:B------:R-:W-:Y:S01]  /*abbb0*/  IMAD.MOV.U32 R54, RZ, RZ, R145 ;  /* 0x000000ffff367224 */ /* 0x000fe200078e0091 */
[----:B------:R-:W-:Y:S01]  /*abbc0*/  ULDC.64 UR10, c[0x0][0x228] ;  /* 0x00008a00000a7ab9 */ /* 0x000fe20000000a00 */
[----:B------:R-:W-:Y:S01]  /*abbd0*/  IMAD.MOV.U32 R55, RZ, RZ, R147 ;  /* 0x000000ffff377224 */ /* 0x000fe200078e0093 */
[----:B------:R-:W-:Y:S01]  /*abbe0*/  STL [R1+0x31c0], R171 ;  /* 0x0031c0ab01007387 */ /* 0x000fe20000100800 */
[----:B------:R-:W-:-:S03]  /*abbf0*/  ULDC UR8, c[0x0][0x228] ;  /* 0x00008a0000087ab9 */ /* 0x000fc60000000800 */
[----:B------:R-:W-:Y:S04]  /*abc00*/  STL [R1+0x31bc], R154 ;  /* 0x0031bc9a01007387 */ /* 0x000fe80000100800 */
[----:B------:R-:W4:Y:S04]  /*abc10*/  LDL.LU R35, [R1+0x6c8] ;  /* 0x0006c80001237983 */ /* 0x000f280000300800 */
        /* <DEDUP_REMOVED lines=39> */
[----:B------:R-:W2:Y:S01]  /*abe90*/  LDL.LU R37, [R1+0x2cc] ;  /* 0x0002cc0001257983 */ /* 0x000ea20000300800 */
[----:B------:R-:W-:-:S02]  /*abea0*/  IMAD.MOV.U32 R38, RZ, RZ, R73 ;  /* 0x000000ffff267224 */ /* 0x000fc400078e0049 */
[----:B------:R-:W-:Y:S01]  /*abeb0*/  IMAD.MOV.U32 R39, RZ, RZ, R75 ;  /* 0x000000ffff277224 */ /* 0x000fe200078e004b */
[----:B---3--:R1:W-:Y:S01]  /*abec0*/  STSM.16.M88.4 [R0], R32 ;  /* 0x0000002000007844 */ /* 0x0083e20000000200 */
[----:B------:R-:W-:Y:S06]  /*abed0*/  BAR.SYNC.DEFER_BLOCKING 0x0 ;  /* 0x0000000000007b1d */ /* 0x000fec0000010000 */
[----:B-1----:R-:W3:Y:S04]  /*abee0*/  LDL.LU R32, [R1+0x1ad0] ;  /* 0x001ad00001207983 */ /* 0x002ee80000300800 */
[----:B------:R-:W1:Y:S01]  /*abef0*/  LDS.128 R40, [R153] ;  /* 0x0000000099287984 */ /* 0x000e620000000c00 */
[----:B------:R-:W-:Y:S06]  /*abf00*/  BAR.SYNC.DEFER_BLOCKING 0x0 ;  /* 0x0000000000007b1d */ /* 0x000fec0000010000 */
[----:B-1----:R-:W-:Y:S04]  /*abf10*/  STL [R1+0x6c4], R41 ;  /* 0x0006c42901007387 */ /* 0x002fe80000100800 */
[----:B------:R-:W-:Y:S04]  /*abf20*/  STL.64 [R1+0x6c8], R42 ;  /* 0x0006c82a01007387 */ /* 0x000fe80000100a00 */
[----:B------:R-:W3:Y:S04]  /*abf30*/  LDL.LU R33, [R1+0x1ad8] ;  /* 0x001ad80001217983 */ /* 0x000ee80000300800 */
[----:B------:R-:W3:Y:S04]  /*abf40*/  LDL.LU R34, [R1+0x16d0] ;  /* 0x0016d00001227983 */ /* 0x000ee80000300800 */
[----:B------:R-:W3:Y:S04]  /*abf50*/  LDL.LU R35, [R1+0x16d8] ;  /* 0x0016d80001237983 */ /* 0x000ee80000300800 */
[----:B--2---:R1:W-:Y:S01]  /*abf60*/  STSM.16.M88.4 [R0], R36 ;  /* 0x0000002400007844 */ /* 0x0043e20000000200 */
[----:B------:R-:W-:Y:S01]  /*abf70*/  IMAD.MOV.U32 R169, RZ, RZ, R40 ;  /* 0x000000ffffa97224 */ /* 0x000fe200078e0028 */
        /* <DEDUP_REMOVED lines=43> */
[----:B------:R-:W-:Y:S01]  /*ac230*/  BAR.SYNC.DEFER_BLOCKING 0x0 ;  /* 0x0000000000007b1d */ /* 0x000fe20000010000 */
[----:B-1----:R-:W-:-:S05]  /*ac240*/  IMAD.MOV.U32 R170, RZ, RZ, R41 ;  /* 0x000000ffffaa7224 */ /* 0x002fca00078e0029 */
[----:B------:R-:W-:Y:S04]  /*ac250*/  STL [R1+0x12c0], R40 ;  /* 0x0012c02801007387 */ /* 0x000fe80000100800 */
[----:B------:R-:W-:Y:S04]  /*ac260*/  STL.64 [R1+0x12c8], R42 ;  /* 0x0012c82a01007387 */ /* 0x000fe80000100a00 */
[----:B------:R-:W-:Y:S04]  /*ac270*/  STL [R1+0x31d0], R170 ;  /* 0x0031d0aa01007387 */ /* 0x000fe80000100800 */
        /* <DEDUP_REMOVED lines=60> */
[----:B------:R-:W-:Y:S04]  /*ac640*/  STL.64 [R1+0x1ad0], R40 ;  /* 0x001ad02801007387 */ /* 0x000fe80000100a00 */
[----:B------:R-:W-:Y:S04]  /*ac650*/  STL [R1+0x1adc], R43 ;  /* 0x001adc2b01007387 */ /* 0x000fe80000100800 */
[----:B------:R-:W-:Y:S04]  /*ac660*/  STL [R1+0x31c4], R171 ;  /* 0x0031c4ab01007387 */ /* 0x000fe80000100800 */
        /* <DEDUP_REMOVED lines=27> */
[----:B------:R-:W-:Y:S01]  /*ac820*/  BAR.SYNC.DEFER_BLOCKING 0x0 ;  /* 0x0000000000007b1d */ /* 0x000fe20000010000 */
[----:B-1----:R-:W-:-:S05]  /*ac830*/  IMAD.MOV.U32 R171, RZ, RZ, R41 ;  /* 0x000000ffffab7224 */ /* 0x002fca00078e0029 */
[----:B------:R-:W-:Y:S04]  /*ac840*/  STL [R1+0xee0], R40 ;  /* 0x000ee02801007387 */ /* 0x000fe80000100800 */
[----:B------:R-:W-:Y:S04]  /*ac850*/  STL.64 [R1+0xee8], R42 ;  /* 0x000ee82a01007387 */ /* 0x000fe80000100a00 */
[----:B------:R-:W-:Y:S04]  /*ac860*/  STL [R1+0x31c8], R171 ;  /* 0x0031c8ab01007387 */ /* 0x000fe80000100800 */
        /* <DEDUP_REMOVED lines=11> */
[----:B------:R-:W-:Y:S01]  /*ac920*/  MOV R38, R81 ;  /* 0x0000005100267202 */ /* 0x000fe20000000f00 */
[----:B------:R-:W-:-:S02]  /*ac930*/  IMAD.MOV.U32 R39, RZ, RZ, R83 ;  /* 0x000000ffff277224 */ /* 0x000fc400078e0053 */
        /* <DEDUP_REMOVED lines=15> */
[----:B-1----:R-:W-:Y:S04]  /*aca30*/  STL [R1+0x2e4], R41 ;  /* 0x0002e42901007387 */ /* 0x002fe80000100800 */
[----:B------:R-:W-:Y:S04]  /*aca40*/  STL.64 [R1+0x2e8], R42 ;  /* 0x0002e82a01007387 */ /* 0x000fe80000100a00 */
[----:B------:R-:W2:Y:S04]  /*aca50*/  LDL.LU R37, [R1+0x12f8] ;  /* 0x0012f80001257983 */ /* 0x000ea80000300800 */
[----:B------:R-:W2:Y:S04]  /*aca60*/  LDL.LU R38, [R1+0xef0] ;  /* 0x000ef00001267983 */ /* 0x000ea80000300800 */
[----:B------:R-:W2:Y:S01]  /*aca70*/  LDL.LU R39, [R1+0xef8] ;  /* 0x000ef80001277983 */ /* 0x000ea20000300800 */
[----:B------:R-:W-:-:S03]  /*aca80*/  IMAD.MOV.U32 R171, RZ, RZ, R40 ;  /* 0x000000ffffab7224 */ /* 0x000fc600078e0028 */
        /* <DEDUP_REMOVED lines=182> */
[----:B------:R-:W-:Y:S01]  /*ad5f0*/  IMAD.MOV.U32 R38, RZ, RZ, R92 ;  /* 0x000000ffff267224 */ /* 0x000fe200078e005c */
[----:B------:R-:W-:-:S02]  /*ad600*/  MOV R39, R94 ;  /* 0x0000005e00277202 */ /* 0x000fc40000000f00 */
        /* <DEDUP_REMOVED lines=688> */
[----:B--2---:R1:W-:Y:S04]  /*b0110*/  STSM.16.M88.4 [R0], R36 ;  /* 0x0000002400007844 */ /* 0x0043e80000000200 */
[----:B------:R-:W3:Y:S04]  /*b0120*/  LDL.LU R34, [R1+0x17a0] ;  /* 0x0017a00001227983 */ /* 0x000ee80000300800 */
[----:B------:R-:W3:Y:S01]  /*b0130*/  LDL.LU R35, [R1+0x17a8] ;  /* 0x0017a80001237983 */ /* 0x000ee20000300800 */
        /* <DEDUP_REMOVED lines=18> */
[----:B--2---:R1:W-:Y:S04]  /*b0260*/  STSM.16.M88.4 [R0], R36 ;  /* 0x0000002400007844 */ /* 0x0043e80000000200 */
[----:B------:R-:W3:Y:S01]  /*b0270*/  LDL.LU R35, [R1+0x7a8] ;  /* 0x0007a80001237983 */ /* 0x000ee20000300800 */
        /* <DEDUP_REMOVED lines=16> */
[----:B--2---:R1:W-:Y:S04]  /*b0380*/  STSM.16.M88.4 [R0], R36 ;  /* 0x0000002400007844 */ /* 0x0043e80000000200 */
        /* <DEDUP_REMOVED lines=15> */
[----:B------:R-:W3:Y:S04]  /*b0480*/  LDL.LU R33, [R1+0xbac] ;  /* 0x000bac0001217983 */ /* 0x000ee80000300800 */
[----:B------:R-:W3:Y:S04]  /*b0490*/  LDL.LU R34, [R1+0x7a4] ;  /* 0x0007a40001227983 */ /* 0x000ee80000300800 */
[----:B------:R-:W3:Y:S04]  /*b04a0*/  LDL.LU R35, [R1+0x7ac] ;  /* 0x0007ac0001237983 */ /* 0x000ee80000300800 */
[----:B------:R-:W1:Y:S01]  /*b04b0*/  LDS.128 R248, [R153] ;  /* 0x0000000099f87984 */ /* 0x000e620000000c00 */
[----:B------:R-:W-:Y:S06]  /*b04c0*/  BAR.SYNC.DEFER_BLOCKING 0x0 ;  /* 0x0000000000007b1d */ /* 0x000fec0000010000 */
[----:B--2---:R2:W-:Y:S02]  /*b04d0*/  STSM.16.M88.4 [R0], R36 ;  /* 0x0000002400007844 */ /* 0x0045e40000000200 */
[----:B------:R-:W-:Y:S06]  /*b04e0*/  BAR.SYNC.DEFER_BLOCKING 0x0 ;  /* 0x0000000000007b1d */ /* 0x000fec0000010000 */
[----:B--2---:R-:W2:Y:S04]  /*b04f0*/  LDL.LU R36, [R1+0x3a4] ;  /* 0x0003a40001247983 */ /* 0x004ea80000300800 */
[----:B------:R-:W2:Y:S04]  /*b0500*/  LDL.LU R37, [R1+0x3ac] ;  /* 0x0003ac0001257983 */ /* 0x000ea80000300800 */
[----:B------:R-:W4:Y:S01]  /*b0510*/  LDS.128 R236, [R153] ;  /* 0x0000000099ec7984 */ /* 0x000f220000000c00 */
[----:B------:R-:W-:Y:S01]  /*b0520*/  BAR.SYNC.DEFER_BLOCKING 0x0 ;  /* 0x0000000000007b1d */ /* 0x000fe20000010000 */
[----:B------:R-:W-:-:S02]  /*b0530*/  IMAD.MOV.U32 R38, RZ, RZ, R129 ;  /* 0x000000ffff267224 */ /* 0x000fc400078e0081 */
[----:B------:R-:W-:-:S03]  /*b0540*/  IMAD.MOV.U32 R39, RZ, RZ, R131 ;  /* 0x000000ffff277224 */ /* 0x000fc600078e0083 */
[----:B---3--:R3:W-:Y:S02]  /*b0550*/  STSM.16.M88.4 [R0], R32 ;  /* 0x0000002000007844 */ /* 0x0087e40000000200 */
[----:B------:R-:W-:Y:S06]  /*b0560*/  BAR.SYNC.DEFER_BLOCKING 0x0 ;  /* 0x0000000000007b1d */ /* 0x000fec0000010000 */
[----:B---3--:R-:W3:Y:S04]  /*b0570*/  LDL.LU R32, [R1+0x1bb0] ;  /* 0x001bb00001207983 */ /* 0x008ee80000300800 */
[----:B------:R-:W3:Y:S04]  /*b0580*/  LDL.LU R33, [R1+0x1bb8] ;  /* 0x001bb80001217983 */ /* 0x000ee80000300800 */
[----:B------:R-:W3:Y:S04]  /*b0590*/  LDL.LU R34, [R1+0x17b0] ;  /* 0x0017b00001227983 */ /* 0x000ee80000300800 */
[----:B------:R-:W3:Y:S04]  /*b05a0*/  LDL.LU R35, [R1+0x17b8] ;  /* 0x0017b80001237983 */ /* 0x000ee80000300800 */
[----:B------:R-:W4:Y:S01]  /*b05b0*/  LDS.128 R232, [R153] ;  /* 0x0000000099e87984 */ /* 0x000f220000000c00 */
[----:B------:R-:W-:Y:S06]  /*b05c0*/  BAR.SYNC.DEFER_BLOCKING 0x0 ;  /* 0x0000000000007b1d */ /* 0x000fec0000010000 */
[----:B--2---:R2:W-:Y:S02]  /*b05d0*/  STSM.16.M88.4 [R0], R36 ;  /* 0x0000002400007844 */ /* 0x0045e40000000200 */
[----:B------:R-:W-:Y:S06]  /*b05e0*/  BAR.SYNC.DEFER_BLOCKING 0x0 ;  /* 0x0000000000007b1d */ /* 0x000fec0000010000 */
[----:B--2---:R-:W2:Y:S04]  /*b05f0*/  LDL.LU R36, [R1+0x13b0] ;  /* 0x0013b00001247983 */ /* 0x004ea80000300800 */
[----:B------:R-:W2:Y:S04]  /*b0600*/  LDL.LU R37, [R1+0x13b8] ;  /* 0x0013b80001257983 */ /* 0x000ea80000300800 */
[----:B------:R-:W2:Y:S04]  /*b0610*/  LDL.LU R38, [R1+0xfb0] ;  /* 0x000fb00001267983 */ /* 0x000ea80000300800 */
[----:B------:R-:W2:Y:S04]  /*b0620*/  LDL.LU R39, [R1+0xfb8] ;  /* 0x000fb80001277983 */ /* 0x000ea80000300800 */
[----:B------:R-:W4:Y:S01]  /*b0630*/  LDS.128 R228, [R153] ;  /* 0x0000000099e47984 */ /* 0x000f220000000c00 */
[----:B------:R-:W-:Y:S06]  /*b0640*/  BAR.SYNC.DEFER_BLOCKING 0x0 ;  /* 0x0000000000007b1d */ /* 0x000fec0000010000 */
        /* <DEDUP_REMOVED lines=110> */
[----:B------:R-:W-:Y:S01]  /*b0d30*/  MOV R38, R137 ;  /* 0x0000008900267202 */ /* 0x000fe20000000f00 */
[----:B------:R-:W-:-:S04]  /*b0d40*/  IMAD.MOV.U32 R39, RZ, RZ, R139 ;  /* 0x000000ffff277224 */ /* 0x000fc800078e008b */
        /* <DEDUP_REMOVED lines=110> */
[----:B------:R-:W4:Y:S04]  /*b1430*/  LDL.LU R40, [R1+0xbe4] ;  /* 0x000be40001287983 */ /* 0x000f280000300800 */
        /* <DEDUP_REMOVED lines=9> */
[----:B------:R-:W1:Y:S01]  /*b14d0*/  LDS.128 R72, [R153] ;  /* 0x0000000099487984 */ /* 0x000e620000000c00 */
[----:B------:R-:W-:Y:S06]  /*b14e0*/  BAR.SYNC.DEFER_BLOCKING 0x0 ;  /* 0x0000000000007b1d */ /* 0x000fec0000010000 */
[----:B---3--:R-:W-:Y:S02]  /*b14f0*/  STSM.16.M88.4 [R0], R32 ;  /* 0x0000002000007844 */ /* 0x008fe40000000200 */
[----:B------:R-:W-:Y:S06]  /*b1500*/  BAR.SYNC.DEFER_BLOCKING 0x0 ;  /* 0x0000000000007b1d */ /* 0x000fec0000010000 */
[----:B------:R-:W3:Y:S02]  /*b1510*/  LDS.128 R64, [R153] ;  /* 0x0000000099407984 */ /* 0x000ee40000000c00 */
[----:B------:R-:W-:Y:S06]  /*b1520*/  BAR.SYNC.DEFER_BLOCKING 0x0 ;  /* 0x0000000000007b1d */ /* 0x000fec0000010000 */
[----:B--2---:R2:W-:Y:S02]  /*b1530*/  STSM.16.M88.4 [R0], R36 ;  /* 0x0000002400007844 */ /* 0x0045e40000000200 */
[----:B------:R-:W-:Y:S06]  /*b1540*/  BAR.SYNC.DEFER_BLOCKING 0x0 ;  /* 0x0000000000007b1d */ /* 0x000fec0000010000 */
[----:B--2---:R-:W2:Y:S04]  /*b1550*/  LDL.LU R36, [R1+0x13f0] ;  /* 0x0013f00001247983 */ /* 0x004ea80000300800 */
[----:B------:R-:W2:Y:S04]  /*b1560*/  LDL.LU R37, [R1+0x13f8] ;  /* 0x0013f80001257983 */ /* 0x000ea80000300800 */
[----:B------:R-:W2:Y:S04]  /*b1570*/  LDL.LU R38, [R1+0xff0] ;  /* 0x000ff00001267983 */ /* 0x000ea80000300800 */
[----:B------:R-:W2:Y:S04]  /*b1580*/  LDL.LU R39, [R1+0xff8] ;  /* 0x000ff80001277983 */ /* 0x000ea80000300800 */
[----:B------:R-:W3:Y:S01]  /*b1590*/  LDS.128 R32, [R153] ;  /* 0x0000000099207984 */ /* 0x000ee20000000c00 */
[----:B------:R-:W-:Y:S06]  /*b15a0*/  BAR.SYNC.DEFER_BLOCKING 0x0 ;  /* 0x0000000000007b1d */ /* 0x000fec0000010000 */
[----:B------:R-:W3:Y:S04]  /*b15b0*/  LDL.LU R56, [R1+0xbf0] ;  /* 0x000bf00001387983 */ /* 0x000ee80000300800 */
[----:B------:R-:W3:Y:S04]  /*b15c0*/  LDL.LU R57, [R1+0xbf8] ;  /* 0x000bf80001397983 */ /* 0x000ee80000300800 */
[----:B------:R-:W3:Y:S04]  /*b15d0*/  LDL.LU R58, [R1+0x7f0] ;  /* 0x0007f000013a7983 */ /* 0x000ee80000300800 */
[----:B------:R-:W3:Y:S04]  /*b15e0*/  LDL.LU R59, [R1+0x7f8] ;  /* 0x0007f800013b7983 */ /* 0x000ee80000300800 */
[----:B----4-:R-:W-:Y:S01]  /*b15f0*/  STSM.16.M88.4 [R0], R40 ;  /* 0x0000002800007844 */ /* 0x010fe20000000200 */
[----:B------:R-:W-:Y:S06]  /*b1600*/  BAR.SYNC.DEFER_BLOCKING 0x0 ;  /* 0x0000000000007b1d */ /* 0x000fec0000010000 */
[----:B------:R-:W4:Y:S02]  /*b1610*/  LDS.128 R44, [R153] ;  /* 0x00000000992c7984 */ /* 0x000f240000000c00 */
[----:B------:R-:W-:Y:S06]  /*b1620*/  BAR.SYNC.DEFER_BLOCKING 0x0 ;  /* 0x0000000000007b1d */ /* 0x000fec0000010000 */
[----:B------:R1:W-:Y:S02]  /*b1630*/  STSM.16.M88.4 [R0], R52 ;  /* 0x0000003400007844 */ /* 0x0003e40000000200 */
[----:B------:R-:W-:Y:S06]  /*b1640*/  BAR.SYNC.DEFER_BLOCKING 0x0 ;  /* 0x0000000000007b1d */ /* 0x000fec0000010000 */
[----:B-1----:R-:W4:Y:S04]  /*b1650*/  LDL.LU R52, [R1+0x3f0] ;  /* 0x0003f00001347983 */ /* 0x002f280000300800 */
[----:B------:R-:W4:Y:S04]  /*b1660*/  LDL.LU R53, [R1+0x3f8] ;  /* 0x0003f80001357983 */ /* 0x000f280000300800 */
[----:B------:R-:W1:Y:S01]  /*b1670*/  LDS.128 R48, [R153] ;  /* 0x0000000099307984 */ /* 0x000e620000000c00 */
[----:B------:R-:W-:Y:S06]  /*b1680*/  BAR.SYNC.DEFER_BLOCKING 0x0 ;  /* 0x0000000000007b1d */ /* 0x000fec0000010000 */
[----:B------:R1:W-:Y:S01]  /*b1690*/  STSM.16.M88.4 [R0], R60 ;  /* 0x0000003c00007844 */ /* 0x0003e20000000200 */
[----:B------:R-:W-:Y:S01]  /*b16a0*/  IMAD.MOV.U32 R54, RZ, RZ, R148 ;  /* 0x000000ffff367224 */ /* 0x000fe200078e0094 */
[----:B------:R-:W-:Y:S06]  /*b16b0*/  BAR.SYNC.DEFER_BLOCKING 0x0 ;  /* 0x0000000000007b1d */ /* 0x000fec0000010000 */
[----:B-1----:R-:W4:Y:S04]  /*b16c0*/  LDL.LU R60, [R1+0x1bf4] ;  /* 0x001bf400013c7983 */ /* 0x002f280000300800 */
        /* <DEDUP_REMOVED lines=16> */
[----:B------:R-:W-:Y:S01]  /*b17d0*/  BAR.SYNC.DEFER_BLOCKING 0x0 ;  /* 0x0000000000007b1d */ /* 0x000fe20000010000 */
[----:B------:R-:W-:-:S05]  /*b17e0*/  IMAD.MOV.U32 R55, RZ, RZ, R150 ;  /* 0x000000ffff377224 */ /* 0x000fca00078e0096 */
[----:B------:R-:W4:Y:S04]  /*b17f0*/  LDL.LU R144, [R1+0x1800] ;  /* 0x0018000001907983 */ /* 0x000f280000300800 */
[----:B------:R-:W4:Y:S04]  /*b1800*/  LDL.LU R142, [R1+0x2874] ;  /* 0x00287400018e7983 */ /* 0x000f280000300800 */
[----:B--2---:R-:W-:Y:S01]  /*b1810*/  STSM.16.M88.4 [R0], R36 ;  /* 0x0000002400007844 */ /* 0x004fe20000000200 */
[----:B------:R-:W-:Y:S06]  /*b1820*/  BAR.SYNC.DEFER_BLOCKING 0x0 ;  /* 0x0000000000007b1d */ /* 0x000fec0000010000 */
[----:B------:R-:W2:Y:S02]  /*b1830*/  LDS.128 R36, [R153] ;  /* 0x0000000099247984 */ /* 0x000ea40000000c00 */
[----:B------:R-:W-:Y:S06]  /*b1840*/  BAR.SYNC.DEFER_BLOCKING 0x0 ;  /* 0x0000000000007b1d */ /* 0x000fec0000010000 */
[----:B---3--:R-:W-:Y:S02]  /*b1850*/  STSM.16.M88.4 [R0], R56 ;  /* 0x0000003800007844 */ /* 0x008fe40000000200 */
[----:B------:R-:W-:Y:S06]  /*b1860*/  BAR.SYNC.DEFER_BLOCKING 0x0 ;  /* 0x0000000000007b1d */ /* 0x000fec0000010000 */
[----:B------:R-:W3:Y:S02]  /*b1870*/  LDS.128 R56, [R153] ;  /* 0x0000000099387984 */ /* 0x000ee40000000c00 */
[----:B------:R-:W-:Y:S06]  /*b1880*/  BAR.SYNC.DEFER_BLOCKING 0x0 ;  /* 0x0000000000007b1d */ /* 0x000fec0000010000 */
[----:B----4-:R-:W-:Y:S02]  /*b1890*/  STSM.16.M88.4 [R0], R52 ;  /* 0x0000003400007844 */ /* 0x010fe40000000200 */
[----:B------:R-:W-:Y:S06]  /*b18a0*/  BAR.SYNC.DEFER_BLOCKING 0x0 ;  /* 0x0000000000007b1d */ /* 0x000fec0000010000 */
[----:B------:R-:W4:Y:S02]  /*b18b0*/  LDS.128 R52, [R153] ;  /* 0x0000000099347984 */ /* 0x000f240000000c00 */
[----:B------:R-:W-:Y:S06]  /*b18c0*/  BAR.SYNC.DEFER_BLOCKING 0x0 ;  /* 0x0000000000007b1d */ /* 0x000fec0000010000 */
[----:B------:R-:W-:Y:S02]  /*b18d0*/  STSM.16.M88.4 [R0], R60 ;  /* 0x0000003c00007844 */ /* 0x000fe40000000200 */
[----:B------:R-:W-:Y:S06]  /*b18e0*/  BAR.SYNC.DEFER_BLOCKING 0x0 ;  /* 0x0000000000007b1d */ /* 0x000fec0000010000 */
[----:B------:R-:W4:Y:S02]  /*b18f0*/  LDS.128 R60, [R153] ;  /* 0x00000000993c7984 */ /* 0x000f240000000c00 */
[----:B------:R-:W-:Y:S06]  /*b1900*/  BAR.SYNC.DEFER_BLOCKING 0x0 ;  /* 0x0000000000007b1d */ /* 0x000fec0000010000 */
[----:B------:R-:W-:Y:S02]  /*b1910*/  STSM.16.M88.4 [R0], R68 ;  /* 0x0000004400007844 */ /* 0x000fe40000000200 */
[----:B------:R-:W-:Y:S06]  /*b1920*/  BAR.SYNC.DEFER_BLOCKING 0x0 ;  /* 0x0000000000007b1d */ /* 0x000fec0000010000 */
[----:B------:R-:W4:Y:S02]  /*b1930*/  LDS.128 R68, [R153] ;  /* 0x0000000099447984 */ /* 0x000f240000000c00 */
[----:B------:R-:W-:Y:S06]  /*b1940*/  BAR.SYNC.DEFER_BLOCKING 0x0 ;  /* 0x0000000000007b1d */ /* 0x000fec0000010000 */
[----:B------:R1:W-:Y:S02]  /*b1950*/  STSM.16.M88.4 [R0], R76 ;  /* 0x0000004c00007844 */ /* 0x0003e40000000200 */
[----:B------:R-:W-:Y:S06]  /*b1960*/  BAR.SYNC.DEFER_BLOCKING 0x0 ;  /* 0x0000000000007b1d */ /* 0x000fec0000010000 */
[----:B-1----:R-:W2:Y:S04]  /*b1970*/  LDL.LU R76, [R1+0x3f4] ;  /* 0x0003f400014c7983 */ /* 0x002ea80000300800 */
[----:B------:R-:W2:Y:S04]  /*b1980*/  LDL.LU R77, [R1+0x3fc] ;  /* 0x0003fc00014d7983 */ /* 0x000ea80000300800 */
[----:B------:R-:W3:Y:S04]  /*b1990*/  LDL.LU R143, [R1+0x1000] ;  /* 0x00100000018f7983 */ /* 0x000ee80000300800 */
[----:B------:R-:W4:Y:S04]  /*b19a0*/  LDL.LU R141, [R1+0x800] ;  /* 0x00080000018d7983 */ /* 0x000f280000300800 */
[----:B------:R-:W1:Y:S01]  /*b19b0*/  LDS.128 R84, [R153] ;  /* 0x0000000099547984 */ /* 0x000e620000000c00 */
[----:B------:R-:W-:-:S02]  /*b19c0*/  IMAD.MOV.U32 R78, RZ, RZ, R149 ;  /* 0x000000ffff4e7224 */ /* 0x000fc400078e0095 */
[----:B------:R-:W-:Y:S01]  /*b19d0*/  IMAD.MOV.U32 R79, RZ, RZ, R151 ;  /* 0x000000ffff4f7224 */ /* 0x000fe200078e0097 */
[----:B------:R-:W-:Y:S01]  /*b19e0*/  BAR.SYNC.DEFER_BLOCKING 0x0 ;  /* 0x0000000000007b1d */ /* 0x000fe20000010000 */
[----:B------:R-:W-:Y:S01]  /*b19f0*/  ISETP.LT.AND P4, PT, R10, UR7, !P4 ;  /* 0x000000070a007c0c */ /* 0x000fe2000e781270 */
[----:B------:R-:W-:-:S04]  /*b1a00*/  IMAD.WIDE R82, R140, 0x4, R2 ;  /* 0x000000048c527825 */ /* 0x000fc800078e0202 */
[----:B------:R-:W4:Y:S04]  /*b1a10*/  LDL.LU R146, [R1+0x286c] ;  /* 0x00286c0001927983 */ /* 0x000f280000300800 */
[----:B--2---:R2:W-:Y:S01]  /*b1a20*/  STSM.16.M88.4 [R0], R76 ;  /* 0x0000004c00007844 */ /* 0x0045e20000000200 */
[----:B------:R-:W-:Y:S06]  /*b1a30*/  BAR.SYNC.DEFER_BLOCKING 0x0 ;  /* 0x0000000000007b1d */ /* 0x000fec0000010000 */
[----:B------:R1:W-:Y:S01]  /*b1a40*/  @P4 STG.E desc[UR4][R82.64], R148 ;  /* 0x0000009452004986 */ /* 0x0003e2000c101904 */
[----:B------:R-:W-:-:S04]  /*b1a50*/  ISETP.GE.AND P4, PT, R10, UR11, PT ;  /* 0x0000000b0a007c0c */ /* 0x000fc8000bf86270 */
[----:B------:R-:W-:Y:S01]  /*b1a60*/  ISETP.LT.AND P5, PT, R12, UR6, !P4 ;  /* 0x000000060c007c0c */ /* 0x000fe2000e7a1270 */
[C---:B--2---:R-:W-:Y:S01]  /*b1a70*/  IMAD.WIDE R76, R140.reuse, 0x4, R4 ;  /* 0x000000048c4c7825 */ /* 0x044fe200078e0204 */
[----:B-1----:R-:W2:Y:S11]  /*b1a80*/  LDL.LU R148, [R1+0x1e24] ;  /* 0x001e240001947983 */ /* 0x002eb60000300800 */
[----:B------:R1:W-:Y:S01]  /*b1a90*/  @P5 STG.E desc[UR4][R76.64], R147 ;  /* 0x000000934c005986 */ /* 0x0003e2000c101904 */
[----:B------:R-:W-:Y:S01]  /*b1aa0*/  ISETP.LT.AND P5, PT, R13, UR8, !P4 ;  /* 0x000000080d007c0c */ /* 0x000fe2000e7a1270 */
[----:B------:R-:W-:Y:S01]  /*b1ab0*/  ULDC UR8, c[0x0][0x228] ;  /* 0x00008a0000087ab9 */ /* 0x000fe20000000800 */
[----:B-1----:R-:W-:-:S11]  /*b1ac0*/  IMAD.WIDE R76, R140, 0x4, R6 ;  /* 0x000000048c4c7825 */ /* 0x002fd600078e0206 */
[----:B------:R1:W-:Y:S01]  /*b1ad0*/  @P5 STG.E desc[UR4][R76.64], R145 ;  /* 0x000000914c005986 */ /* 0x0003e2000c101904 */
[----:B------:R-:W-:Y:S01]  /*b1ae0*/  ISETP.LT.AND P4, PT, R14, UR8, !P4 ;  /* 0x000000080e007c0c */ /* 0x000fe2000e781270 */
[----:B------:R-:W-:Y:S01]  /*b1af0*/  VIADD R78, R10, 0x1 ;  /* 0x000000010a4e7836 */ /* 0x000fe20000000000 */
[----:B------:R-:W-:Y:S01]  /*b1b00*/  ULDC.64 UR8, c[0x0][0x228] ;  /* 0x00008a0000087ab9 */ /* 0x000fe20000000a00 */
[----:B-1----:R-:W-:Y:S02]  /*b1b10*/  IMAD.WIDE R76, R140, 0x4, R8 ;  /* 0x000000048c4c7825 */ /* 0x002fe400078e0208 */
[----:B------:R-:W2:Y:S04]  /*b1b20*/  LDL.LU R140, [R1+0x250c] ;  /* 0x00250c00018c7983 */ /* 0x000ea80000300800 */
[----:B------:R-:W2:Y:S04]  /*b1b30*/  LDL.LU R147, [R1+0x1e14] ;  /* 0x001e140001937983 */ /* 0x000ea80000300800 */
[----:B------:R-:W2:Y:S04]  /*b1b40*/  LDL.LU R145, [R1+0x1e04] ;  /* 0x001e040001917983 */ /* 0x000ea80000300800 */
[----:B------:R1:W-:Y:S01]  /*b1b50*/  @P4 STG.E desc[UR4][R76.64], R144 ;  /* 0x000000904c004986 */ /* 0x0003e2000c101904 */
[----:B------:R-:W-:Y:S01]  /*b1b60*/  ISETP.GE.AND P4, PT, R78, UR9, PT ;  /* 0x000000094e007c0c */ /* 0x000fe2000bf86270 */
[----:B------:R-:W-:-:S03]  /*b1b70*/  ULDC UR9, c[0x0][0x228] ;  /* 0x00008a0000097ab9 */ /* 0x000fc60000000800 */
[----:B------:R-:W-:Y:S01]  /*b1b80*/  ISETP.LT.AND P5, PT, R11, UR10, !P4 ;  /* 0x0000000a0b007c0c */ /* 0x000fe2000e7a1270 */
[----:B------:R-:W-:Y:S01]  /*b1b90*/  ULDC UR10, c[0x0][0x228] ;  /* 0x00008a00000a7ab9 */ /* 0x000fe20000000800 */
[----:B-1----:R-:W2:Y:S01]  /*b1ba0*/  LDL.LU R144, [R1+0x1804] ;  /* 0x0018040001907983 */ /* 0x002ea20000300800 */
[----:B------:R-:W-:-:S10]  /*b1bb0*/  IMAD.WIDE R76, R142, 0x4, R2 ;  /* 0x000000048e4c7825 */ /* 0x000fd400078e0202 */
[----:B---3--:R1:W-:Y:S01]  /*b1bc0*/  @P5 STG.E desc[UR4][R76.64], R143 ;  /* 0x0000008f4c005986 */ /* 0x0083e2000c101904 */
[----:B------:R-:W-:Y:S01]  /*b1bd0*/  ISETP.LT.AND P5, PT, R12, UR9, !P4 ;  /* 0x000000090c007c0c */ /* 0x000fe2000e7a1270 */
[----:B------:R-:W-:Y:S02]  /*b1be0*/  ULDC UR9, c[0x0][0x228] ;  /* 0x00008a0000097ab9 */ /* 0x000fe40000000800 */
[----:B-1----:R-:W3:Y:S01]  /*b1bf0*/  LDL.LU R143, [R1+0x1004] ;  /* 0x00100400018f7983 */ /* 0x002ee20000300800 */
[----:B------:R-:W-:-:S09]  /*b1c00*/  IMAD.WIDE R76, R142, 0x4, R4 ;  /* 0x000000048e4c7825 */ /* 0x000fd200078e0204 */
[----:B----4-:R1:W-:Y:S04]  /*b1c10*/  @P5 STG.E desc[UR4][R76.64], R141 ;  /* 0x0000008d4c005986 */ /* 0x0103e8000c101904 */
[----:B-1----:R-:W4:Y:S01]  /*b1c20*/  LDL.LU R141, [R1+0x804] ;  /* 0x00080400018d7983 */ /* 0x002f220000300800 */
[----:B------:R-:W-:Y:S02]  /*b1c30*/  ISETP.LT.AND P5, PT, R13, UR9, !P4 ;  /* 0x000000090d007c0c */ /* 0x000fe4000e7a1270 */
[----:B------:R-:W-:Y:S01]  /*b1c40*/  ISETP.LT.AND P4, PT, R14, UR8, !P4 ;  /* 0x000000080e007c0c */ /* 0x000fe2000e781270 */
[----:B------:R-:W-:Y:S01]  /*b1c50*/  IMAD.WIDE R76, R142, 0x4, R6 ;  /* 0x000000048e4c7825 */ /* 0x000fe200078e0206 */
[----:B------:R-:W-:Y:S01]  /*b1c60*/  IADD3 R78, R10, 0x2, RZ ;  /* 0x000000020a4e7810 */ /* 0x000fe20007ffe0ff */
[----:B------:R-:W-:-:S08]  /*b1c70*/  ULDC.64 UR8, c[0x0][0x228] ;  /* 0x00008a0000087ab9 */ /* 0x000fd00000000a00 */
[----:B------:R1:W-:Y:S02]  /*b1c80*/  @P5 STG.E desc[UR4][R76.64], R244 ;  /* 0x000000f44c005986 */ /* 0x0003e4000c101904 */
[----:B-1----:R-:W-:Y:S02]  /*b1c90*/  IMAD.WIDE R76, R142, 0x4, R8 ;  /* 0x000000048e4c7825 */ /* 0x002fe400078e0208 */
[----:B------:R-:W4:Y:S04]  /*b1ca0*/  LDL.LU R142, [R1+0x2250] ;  /* 0x00225000018e7983 */ /* 0x000f280000300800 */
[----:B------:R1:W-:Y:S01]  /*b1cb0*/  @P4 STG.E desc[UR4][R76.64], R240 ;  /* 0x000000f04c004986 */ /* 0x0003e2000c101904 */
[----:B------:R-:W-:Y:S01]  /*b1cc0*/  ISETP.GE.AND P4, PT, R78, UR9, PT ;  /* 0x000000094e007c0c */ /* 0x000fe2000bf86270 */
[----:B------:R-:W-:-:S03]  /*b1cd0*/  ULDC UR9, c[0x0][0x228] ;  /* 0x00008a0000097ab9 */ /* 0x000fc60000000800 */
[----:B------:R-:W-:Y:S01]  /*b1ce0*/  ISETP.LT.AND P5, PT, R11, UR10, !P4 ;  /* 0x0000000a0b007c0c */ /* 0x000fe2000e7a1270 */
[----:B-1----:R-:W-:Y:S01]  /*b1cf0*/  IMAD.WIDE R76, R146, 0x4, R2 ;  /* 0x00000004924c7825 */ /* 0x002fe200078e0202 */
[----:B------:R-:W-:-:S03]  /*b1d00*/  ULDC UR10, c[0x0][0x228] ;  /* 0x00008a00000a7ab9 */ /* 0x000fc60000000800 */
[----:B------:R-:W-:-:S08]  /*b1d10*/  VIADD R78, R10, 0x3 ;  /* 0x000000030a4e7836 */ /* 0x000fd00000000000 */
[----:B--2---:R1:W-:Y:S01]  /*b1d20*/  @P5 STG.E desc[UR4][R76.64], R148 ;  /* 0x000000944c005986 */ /* 0x0043e2000c101904 */
[----:B------:R-:W-:Y:S01]  /*b1d30*/  ISETP.LT.AND P5, PT, R12, UR9, !P4 ;  /* 0x000000090c007c0c */ /* 0x000fe2000e7a1270 */
[----:B------:R-:W-:Y:S01]  /*b1d40*/  ULDC UR9, c[0x0][0x228] ;  /* 0x00008a0000097ab9 */ /* 0x000fe20000000800 */
[----:B-1----:R-:W-:-:S11]  /*b1d50*/  IMAD.WIDE R76, R146, 0x4, R4 ;  /* 0x00000004924c7825 */ /* 0x002fd600078e0204 */
[----:B------:R1:W-:Y:S01]  /*b1d60*/  @P5 STG.E desc[UR4][R76.64], R147 ;  /* 0x000000934c005986 */ /* 0x0003e2000c101904 */
[----:B------:R-:W-:Y:S02]  /*b1d70*/  ISETP.LT.AND P5, PT, R13, UR9, !P4 ;  /* 0x000000090d007c0c */ /* 0x000fe4000e7a1270 */
[----:B------:R-:W-:Y:S01]  /*b1d80*/  ISETP.LT.AND P4, PT, R14, UR8, !P4 ;  /* 0x000000080e007c0c */ /* 0x000fe2000e781270 */
[----:B------:R-:W-:Y:S01]  /*b1d90*/  ULDC.64 UR8, c[0x0][0x228] ;  /* 0x00008a0000087ab9 */ /* 0x000fe20000000a00 */
[----:B-1----:R-:W2:Y:S01]  /*b1da0*/  LDL.LU R147, [R1+0x1e28] ;  /* 0x001e280001937983 */ /* 0x002ea20000300800 */
[----:B------:R-:W-:-:S08]  /*b1db0*/  IMAD.WIDE R76, R146, 0x4, R6 ;  /* 0x00000004924c7825 */ /* 0x000fd000078e0206 */
[----:B------:R1:W-:Y:S02]  /*b1dc0*/  @P5 STG.E desc[UR4][R76.64], R145 ;  /* 0x000000914c005986 */ /* 0x0003e4000c101904 */
[----:B-1----:R-:W-:Y:S02]  /*b1dd0*/  IMAD.WIDE R76, R146, 0x4, R8 ;  /* 0x00000004924c7825 */ /* 0x002fe400078e0208 */
[----:B------:R-:W2:Y:S04]  /*b1de0*/  LDL.LU R145, [R1+0x1e18] ;  /* 0x001e180001917983 */ /* 0x000ea80000300800 */
[----:B------:R1:W-:Y:S01]  /*b1df0*/  @P4 STG.E desc[UR4][R76.64], R144 ;  /* 0x000000904c004986 */ /* 0x0003e2000c101904 */
[----:B------:R-:W-:Y:S01]  /*b1e00*/  ISETP.GE.AND P4, PT, R78, UR9, PT ;  /* 0x000000094e007c0c */ /* 0x000fe2000bf86270 */
[----:B------:R-:W-:-:S03]  /*b1e10*/  ULDC UR9, c[0x0][0x228] ;  /* 0x00008a0000097ab9 */ /* 0x000fc60000000800 */
[----:B------:R-:W-:Y:S01]  /*b1e20*/  ISETP.LT.AND P5, PT, R11, UR10, !P4 ;  /* 0x0000000a0b007c0c */ /* 0x000fe2000e7a1270 */
[----:B-1----:R-:W-:Y:S01]  /*b1e30*/  IMAD.WIDE R76, R140, 0x4, R2 ;  /* 0x000000048c4c7825 */ /* 0x002fe200078e0202 */
[----:B------:R-:W2:Y:S01]  /*b1e40*/  LDL.LU R144, [R1+0x1e08] ;  /* 0x001e080001907983 */ /* 0x000ea20000300800 */
[----:B------:R-:W-:-:S10]  /*b1e50*/  ULDC UR10, c[0x0][0x228] ;  /* 0x00008a00000a7ab9 */ /* 0x000fd40000000800 */
[----:B---3--:R1:W-:Y:S01]  /*b1e60*/  @P5 STG.E desc[UR4][R76.64], R143 ;  /* 0x0000008f4c005986 */ /* 0x0083e2000c101904 */
[----:B------:R-:W-:Y:S01]  /*b1e70*/  ISETP.LT.AND P5, PT, R12, UR9, !P4 ;  /* 0x000000090c007c0c */ /* 0x000fe2000e7a1270 */
[----:B------:R-:W-:Y:S01]  /*b1e80*/  ULDC UR9, c[0x0][0x228] ;  /* 0x00008a0000097ab9 */ /* 0x000fe20000000800 */
[C---:B-1----:R-:W-:Y:S01]  /*b1e90*/  IMAD.WIDE R76, R140.reuse, 0x4, R4 ;  /* 0x000000048c4c7825 */ /* 0x042fe200078e0204 */
[----:B------:R-:W3:Y:S10]  /*b1ea0*/  LDL.LU R143, [R1+0x1808] ;  /* 0x00180800018f7983 */ /* 0x000ef40000300800 */
[----:B----4-:R1:W-:Y:S01]  /*b1eb0*/  @P5 STG.E desc[UR4][R76.64], R141 ;  /* 0x0000008d4c005986 */ /* 0x0103e2000c101904 */
[----:B------:R-:W-:Y:S01]  /*b1ec0*/  ISETP.LT.AND P5, PT, R13, UR9, !P4 ;  /* 0x000000090d007c0c */ /* 0x000fe2000e7a1270 */
[----:B-1----:R-:W-:-:S12]  /*b1ed0*/  IMAD.WIDE R76, R140, 0x4, R6 ;  /* 0x000000048c4c7825 */ /* 0x002fd800078e0206 */
[----:B------:R1:W-:Y:S02]  /*b1ee0*/  @P5 STG.E desc[UR4][R76.64], R245 ;  /* 0x000000f54c005986 */ /* 0x0003e4000c101904 */
[----:B-1----:R-:W-:Y:S02]  /*b1ef0*/  IMAD.WIDE R76, R140, 0x4, R8 ;  /* 0x000000048c4c7825 */ /* 0x002fe400078e0208 */
[----:B------:R-:W4:Y:S01]  /*b1f00*/  LDL.LU R140, [R1+0x1008] ;  /* 0x00100800018c7983 */ /* 0x000f220000300800 */
[----:B------:R-:W-:Y:S01]  /*b1f10*/  ISETP.LT.AND P4, PT, R14, UR8, !P4 ;  /* 0x000000080e007c0c */ /* 0x000fe2000e781270 */
[----:B------:R-:W-:Y:S01]  /*b1f20*/  VIADD R78, R10, 0x4 ;  /* 0x000000040a4e7836 */ /* 0x000fe20000000000 */
[----:B------:R-:W-:Y:S01]  /*b1f30*/  ULDC.64 UR8, c[0x0][0x228] ;  /* 0x00008a0000087ab9 */ /* 0x000fe20000000a00 */
[----:B------:R-:W4:Y:S04]  /*b1f40*/  LDL.LU R141, [R1+0x808] ;  /* 0x00080800018d7983 */ /* 0x000f280000300800 */
[----:B------:R-:W4:Y:S06]  /*b1f50*/  LDL.LU R146, [R1+0x2080] ;  /* 0x0020800001927983 */ /* 0x000f2c0000300800 */
        /* <DEDUP_REMOVED lines=10> */
[----:B-1----:R-:W-:Y:S01]  /*b2000*/  IMAD.WIDE R76, R142, 0x4, R4 ;  /* 0x000000048e4c7825 */ /* 0x002fe200078e0204 */
[----:B------:R-:W2:Y:S10]  /*b2010*/  LDL.LU R147, [R1+0x1e2c] ;  /* 0x001e2c0001937983 */ /* 0x000eb40000300800 */
[----:B------:R1:W-:Y:S01]  /*b2020*/  @P5 STG.E desc[UR4][R76.64], R145 ;  /* 0x000000914c005986 */ /* 0x0003e2000c101904 */
[----:B------:R-:W-:-:S02]  /*b2030*/  ISETP.LT.AND P5, PT, R13, UR9, !P4 ;  /* 0x000000090d007c0c */ /* 0x000fc4000e7a1270 */
[----:B------:R-:W-:Y:S01]  /*b2040*/  ISETP.LT.AND P4, PT, R14, UR8, !P4 ;  /* 0x000000080e007c0c */ /* 0x000fe2000e781270 */
[----:B------:R-:W-:Y:S01]  /*b2050*/  ULDC.64 UR8, c[0x0][0x228] ;  /* 0x00008a0000087ab9 */ /* 0x000fe20000000a00 */
[----:B-1----:R-:W-:-:S09]  /*b2060*/  IMAD.WIDE R76, R142, 0x4, R6 ;  /* 0x000000048e4c7825 */ /* 0x002fd200078e0206 */
[----:B------:R1:W-:Y:S02]  /*b2070*/  @P5 STG.E desc[UR4][R76.64], R144 ;  /* 0x000000904c005986 */ /* 0x0003e4000c101904 */
[----:B-1----:R-:W-:Y:S02]  /*b2080*/  IMAD.WIDE R76, R142, 0x4, R8 ;  /* 0x000000048e4c7825 */ /* 0x002fe400078e0208 */
[----:B------:R-:W2:Y:S04]  /*b2090*/  LDL.LU R142, [R1+0x2084] ;  /* 0x00208400018e7983 */ /* 0x000ea80000300800 */
[----:B------:R-:W2:Y:S04]  /*b20a0*/  LDL.LU R144, [R1+0x1e1c] ;  /* 0x001e1c0001907983 */ /* 0x000ea80000300800 */
[----:B---3--:R1:W-:Y:S01]  /*b20b0*/  @P4 STG.E desc[UR4][R76.64], R143 ;  /* 0x0000008f4c004986 */ /* 0x0083e2000c101904 */
[----:B------:R-:W-:Y:S01]  /*b20c0*/  ISETP.GE.AND P4, PT, R78, UR9, PT ;  /* 0x000000094e007c0c */ /* 0x000fe2000bf86270 */
[----:B------:R-:W-:-:S02]  /*b20d0*/  ULDC UR9, c[0x0][0x228] ;  /* 0x00008a0000097ab9 */ /* 0x000fc40000000800 */
[----:B------:R-:W3:Y:S01]  /*b20e0*/  LDL.LU R145, [R1+0x1e0c] ;  /* 0x001e0c0001917983 */ /* 0x000ee20000300800 */
[----:B------:R-:W-:Y:S01]  /*b20f0*/  ISETP.LT.AND P5, PT, R11, UR10, !P4 ;  /* 0x0000000a0b007c0c */ /* 0x000fe2000e7a1270 */
[----:B-1----:R-:W-:Y:S01]  /*b2100*/  IMAD.WIDE R76, R252, 0x4, R2 ;  /* 0x00000004fc4c7825 */ /* 0x002fe200078e0202 */
[----:B------:R-:W-:-:S11]  /*b2110*/  ULDC UR10, c[0x0][0x228] ;  /* 0x00008a00000a7ab9 */ /* 0x000fd60000000800 */
[----:B----4-:R1:W-:Y:S04]  /*b2120*/  @P5 STG.E desc[UR4][R76.64], R140 ;  /* 0x0000008c4c005986 */ /* 0x0103e8000c101904 */
[----:B-1----:R-:W4:Y:S01]  /*b2130*/  LDL.LU R140, [R1+0x180c] ;  /* 0x00180c00018c7983 */ /* 0x002f220000300800 */
[----:B------:R-:W-:Y:S01]  /*b2140*/  ISETP.LT.AND P5, PT, R12, UR9, !P4 ;  /* 0x000000090c007c0c */ /* 0x000fe2000e7a1270 */
[----:B------:R-:W-:Y:S01]  /*b2150*/  IMAD.WIDE R76, R252, 0x4, R4 ;  /* 0x00000004fc4c7825 */ /* 0x000fe200078e0204 */
[----:B------:R-:W-:Y:S01]  /*b2160*/  ULDC UR9, c[0x0][0x228] ;  /* 0x00008a0000097ab9 */ /* 0x000fe20000000800 */
[----:B------:R-:W4:Y:S10]  /*b2170*/  LDL.LU R143, [R1+0x100c] ;  /* 0x00100c00018f7983 */ /* 0x000f340000300800 */
[----:B------:R1:W-:Y:S01]  /*b2180*/  @P5 STG.E desc[UR4][R76.64], R141 ;  /* 0x0000008d4c005986 */ /* 0x0003e2000c101904 */
[----:B------:R-:W-:-:S03]  /*b2190*/  ISETP.LT.AND P5, PT, R13, UR9, !P4 ;  /* 0x000000090d007c0c */ /* 0x000fc6000e7a1270 */
[----:B-1----:R-:W4:Y:S01]  /*b21a0*/  LDL.LU R141, [R1+0x80c] ;  /* 0x00080c00018d7983 */ /* 0x002f220000300800 */
[----:B------:R-:W-:Y:S01]  /*b21b0*/  ISETP.LT.AND P4, PT, R14, UR8, !P4 ;  /* 0x000000080e007c0c */ /* 0x000fe2000e781270 */
[----:B------:R-:W-:Y:S01]  /*b21c0*/  IMAD.WIDE R76, R252, 0x4, R6 ;  /* 0x00000004fc4c7825 */ /* 0x000fe200078e0206 */
[----:B------:R-:W-:-:S07]  /*b21d0*/  ULDC.64 UR8, c[0x0][0x228] ;  /* 0x00008a0000087ab9 */ /* 0x000fce0000000a00 */
[----:B------:R1:W-:Y:S01]  /*b21e0*/  @P5 STG.E desc[UR4][R76.64], R246 ;  /* 0x000000f64c005986 */ /* 0x0003e2000c101904 */
[----:B------:R-:W-:Y:S02]  /*b21f0*/  VIADD R78, R10, 0x6 ;  /* 0x000000060a4e7836 */ /* 0x000fe40000000000 */
[----:B-1----:R-:W-:-:S05]  /*b2200*/  IMAD.WIDE R76, R252, 0x4, R8 ;  /* 0x00000004fc4c7825 */ /* 0x002fca00078e0208 */
[----:B------:R1:W-:Y:S01]  /*b2210*/  @P4 STG.E desc[UR4][R76.64], R242 ;  /* 0x000000f24c004986 */ /* 0x0003e2000c101904 */
[----:B------:R-:W-:Y:S01]  /*b2220*/  ISETP.GE.AND P4, PT, R78, UR9, PT ;  /* 0x000000094e007c0c */ /* 0x000fe2000bf86270 */
[----:B------:R-:W-:-:S03]  /*b2230*/  ULDC UR9, c[0x0][0x228] ;  /* 0x00008a0000097ab9 */ /* 0x000fc60000000800 */
[----:B------:R-:W-:Y:S01]  /*b2240*/  ISETP.LT.AND P5, PT, R11, UR10, !P4 ;  /* 0x0000000a0b007c0c */ /* 0x000fe2000e7a1270 */
[----:B-1----:R-:W-:Y:S01]  /*b2250*/  IMAD.WIDE R76, R146, 0x4, R2 ;  /* 0x00000004924c7825 */ /* 0x002fe200078e0202 */
[----:B------:R-:W-:-:S11]  /*b2260*/  ULDC UR10, c[0x0][0x228] ;  /* 0x00008a00000a7ab9 */ /* 0x000fd60000000800 */
[----:B--2---:R1:W-:Y:S01]  /*b2270*/  @P5 STG.E desc[UR4][R76.64], R147 ;  /* 0x000000934c005986 */ /* 0x0043e2000c101904 */
[----:B------:R-:W-:Y:S01]  /*b2280*/  ISETP.LT.AND P5, PT, R12, UR9, !P4 ;  /* 0x000000090c007c0c */ /* 0x000fe2000e7a1270 */
[----:B------:R-:W-:Y:S01]  /*b2290*/  ULDC UR9, c[0x0][0x228] ;  /* 0x00008a0000097ab9 */ /* 0x000fe20000000800 */
[----:B-1----:R-:W-:-:S11]  /*b22a0*/  IMAD.WIDE R76, R146, 0x4, R4 ;  /* 0x00000004924c7825 */ /* 0x002fd600078e0204 */
[----:B------:R1:W-:Y:S01]  /*b22b0*/  @P5 STG.E desc[UR4][R76.64], R144 ;  /* 0x000000904c005986 */ /* 0x0003e2000c101904 */
[----:B------:R-:W-:Y:S02]  /*b22c0*/  ISETP.LT.AND P5, PT, R13, UR9, !P4 ;  /* 0x000000090d007c0c */ /* 0x000fe4000e7a1270 */
[----:B------:R-:W-:Y:S01]  /*b22d0*/  ISETP.LT.AND P4, PT, R14, UR8, !P4 ;  /* 0x000000080e007c0c */ /* 0x000fe2000e781270 */
[----:B------:R-:W-:Y:S01]  /*b22e0*/  VIADD R78, R10, 0x7 ;  /* 0x000000070a4e7836 */ /* 0x000fe20000000000 */
[----:B------:R-:W-:Y:S01]  /*b22f0*/  ULDC.64 UR8, c[0x0][0x228] ;  /* 0x00008a0000087ab9 */ /* 0x000fe20000000a00 */
[C---:B-1----:R-:W-:Y:S01]  /*b2300*/  IMAD.WIDE R76, R146.reuse, 0x4, R6 ;  /* 0x00000004924c7825 */ /* 0x042fe200078e0206 */
[----:B------:R-:W2:Y:S07]  /*b2310*/  LDL.LU R144, [R1+0x2088] ;  /* 0x0020880001907983 */ /* 0x000eae0000300800 */
[----:B---3--:R1:W-:Y:S04]  /*b2320*/  @P5 STG.E desc[UR4][R76.64], R145 ;  /* 0x000000914c005986 */ /* 0x0083e8000c101904 */
[----:B-1----:R-:W3:Y:S01]  /*b2330*/  LDL.LU R145, [R1+0x1e40] ;  /* 0x001e400001917983 */ /* 0x002ee20000300800 */
[----:B------:R-:W-:-:S05]  /*b2340*/  IMAD.WIDE R76, R146, 0x4, R8 ;  /* 0x00000004924c7825 */ /* 0x000fca00078e0208 */
[----:B----4-:R1:W-:Y:S04]  /*b2350*/  @P4 STG.E desc[UR4][R76.64], R140 ;  /* 0x0000008c4c004986 */ /* 0x0103e8000c101904 */
[----:B-1----:R-:W4:Y:S01]  /*b2360*/  LDL.LU R140, [R1+0x1e30] ;  /* 0x001e3000018c7983 */ /* 0x002f220000300800 */
[----:B------:R-:W-:Y:S01]  /*b2370*/  ISETP.GE.AND P4, PT, R78, UR9, PT ;  /* 0x000000094e007c0c */ /* 0x000fe2000bf86270 */
[----:B------:R-:W-:Y:S01]  /*b2380*/  IMAD.WIDE R76, R142, 0x4, R2 ;  /* 0x000000048e4c7825 */ /* 0x000fe200078e0202 */
[----:B------:R-:W-:Y:S01]  /*b2390*/  ULDC UR9, c[0x0][0x228] ;  /* 0x00008a0000097ab9 */ /* 0x000fe20000000800 */
[----:B------:R-:W4:Y:S01]  /*b23a0*/  LDL.LU R148, [R1+0x1c00] ;  /* 0x001c000001947983 */ /* 0x000f220000300800 */
[----:B------:R-:W-:Y:S01]  /*b23b0*/  ISETP.LT.AND P5, PT, R11, UR10, !P4 ;  /* 0x0000000a0b007c0c */ /* 0x000fe2000e7a1270 */
[----:B------:R-:W-:Y:S01]  /*b23c0*/  VIADD R78, R10, 0x8 ;  /* 0x000000080a4e7836 */ /* 0x000fe20000000000 */
[----:B------:R-:W-:-:S11]  /*b23d0*/  ULDC UR10, c[0x0][0x228] ;  /* 0x00008a00000a7ab9 */ /* 0x000fd60000000800 */
[----:B------:R1:W-:Y:S01]  /*b23e0*/  @P5 STG.E desc[UR4][R76.64], R143 ;  /* 0x0000008f4c005986 */ /* 0x0003e2000c101904 */
[----:B------:R-:W-:Y:S01]  /*b23f0*/  ISETP.LT.AND P5, PT, R12, UR9, !P4 ;  /* 0x000000090c007c0c */ /* 0x000fe2000e7a1270 */
[----:B------:R-:W-:Y:S01]  /*b2400*/  ULDC UR9, c[0x0][0x228] ;  /* 0x00008a0000097ab9 */ /* 0x000fe20000000800 */
[----:B-1----:R-:W-:-:S11]  /*b2410*/  IMAD.WIDE R76, R142, 0x4, R4 ;  /* 0x000000048e4c7825 */ /* 0x002fd600078e0204 */
[----:B------:R1:W-:Y:S04]  /*b2420*/  @P5 STG.E desc[UR4][R76.64], R141 ;  /* 0x0000008d4c005986 */ /* 0x0003e8000c101904 */
[----:B-1----:R-:W4:Y:S04]  /*b2430*/  LDL.LU R141, [R1+0x1400] ;  /* 0x00140000018d7983 */ /* 0x002f280000300800 */
[----:B------:R-:W4:Y:S01]  /*b2440*/  LDL.LU R146, [R1+0x208c] ;  /* 0x00208c0001927983 */ /* 0x000f220000300800 */
[----:B------:R-:W-:-:S03]  /*b2450*/  ISETP.LT.AND P5, PT, R13, UR9, !P4 ;  /* 0x000000090d007c0c */ /* 0x000fc6000e7a1270 */
[----:B------:R-:W4:Y:S01]  /*b2460*/  LDL.LU R147, [R1+0xc00] ;  /* 0x000c000001937983 */ /* 0x000f220000300800 */
[----:B------:R-:W-:Y:S01]  /*b2470*/  IMAD.WIDE R76, R142, 0x4, R6 ;  /* 0x000000048e4c7825 */ /* 0x000fe200078e0206 */
[----:B------:R-:W-:Y:S01]  /*b2480*/  ISETP.LT.AND P4, PT, R14, UR8, !P4 ;  /* 0x000000080e007c0c */ /* 0x000fe2000e781270 */
[----:B------:R-:W-:-:S07]  /*b2490*/  ULDC.64 UR8, c[0x0][0x228] ;  /* 0x00008a0000087ab9 */ /* 0x000fce0000000a00 */
[----:B------:R1:W-:Y:S02]  /*b24a0*/  @P5 STG.E desc[UR4][R76.64], R247 ;  /* 0x000000f74c005986 */ /* 0x0003e4000c101904 */
[----:B-1----:R-:W-:Y:S02]  /*b24b0*/  IMAD.WIDE R76, R142, 0x4, R8 ;  /* 0x000000048e4c7825 */ /* 0x002fe400078e0208 */
[----:B------:R-:W4:Y:S04]  /*b24c0*/  LDL.LU R142, [R1+0x400] ;  /* 0x00040000018e7983 */ /* 0x000f280000300800 */
[----:B------:R2:W-:Y:S01]  /*b24d0*/  @P4 STG.E desc[UR4][R76.64], R243 ;  /* 0x000000f34c004986 */ /* 0x0005e2000c101904 */
[----:B------:R-:W-:Y:S01]  /*b24e0*/  ISETP.GE.AND P4, PT, R78, UR9, PT ;  /* 0x000000094e007c0c */ /* 0x000fe2000bf86270 */
[----:B------:R-:W-:-:S02]  /*b24f0*/  ULDC UR9, c[0x0][0x228] ;  /* 0x00008a0000097ab9 */ /* 0x000fc40000000800 */
[----:B------:R-:W4:Y:S01]  /*b2500*/  LDL.LU R143, [R1+0x2090] ;  /* 0x00209000018f7983 */ /* 0x000f220000300800 */
[----:B------:R-:W-:Y:S01]  /*b2510*/  ISETP.LT.AND P5, PT, R11, UR10, !P4 ;  /* 0x0000000a0b007c0c */ /* 0x000fe2000e7a1270 */
[----:B--2---:R-:W-:Y:S01]  /*b2520*/  IMAD.WIDE R76, R144, 0x4, R2 ;  /* 0x00000004904c7825 */ /* 0x004fe200078e0202 */
[----:B------:R-:W-:-:S11]  /*b2530*/  ULDC UR10, c[0x0][0x228] ;  /* 0x00008a00000a7ab9 */ /* 0x000fd60000000800 */
[----:B---3--:R1:W-:Y:S01]  /*b2540*/  @P5 STG.E desc[UR4][R76.64], R145 ;  /* 0x000000914c005986 */ /* 0x0083e2000c101904 */
[----:B------:R-:W-:Y:S01]  /*b2550*/  ISETP.LT.AND P5, PT, R12, UR9, !P4 ;  /* 0x000000090c007c0c */ /* 0x000fe2000e7a1270 */
[----:B------:R-:W-:Y:S02]  /*b2560*/  ULDC UR9, c[0x0][0x228] ;  /* 0x00008a0000097ab9 */ /* 0x000fe40000000800 */
[----:B-1----:R-:W2:Y:S01]  /*b2570*/  LDL.LU R145, [R1+0x10] ;  /* 0x0000100001917983 */ /* 0x002ea20000300800 */
[----:B------:R-:W-:-:S09]  /*b2580*/  IMAD.WIDE R76, R144, 0x4, R4 ;  /* 0x00000004904c7825 */ /* 0x000fd200078e0204 */
[----:B----4-:R1:W-:Y:S04]  /*b2590*/  @P5 STG.E desc[UR4][R76.64], R140 ;  /* 0x0000008c4c005986 */ /* 0x0103e8000c101904 */
[----:B-1----:R-:W3:Y:S01]  /*b25a0*/  LDL.LU R140, [R1] ;  /* 0x00000000018c7983 */ /* 0x002ee20000300800 */
[----:B------:R-:W-:Y:S01]  /*b25b0*/  ISETP.LT.AND P5, PT, R13, UR9, !P4 ;  /* 0x000000090d007c0c */ /* 0x000fe2000e7a1270 */
[----:B------:R-:W-:Y:S01]  /*b25c0*/  IMAD.WIDE R76, R144, 0x4, R6 ;  /* 0x00000004904c7825 */ /* 0x000fe200078e0206 */
[----:B------:R-:W-:Y:S01]  /*b25d0*/  ISETP.LT.AND P4, PT, R14, UR8, !P4 ;  /* 0x000000080e007c0c */ /* 0x000fe2000e781270 */
[----:B------:R-:W-:-:S10]  /*b25e0*/  ULDC.64 UR8, c[0x0][0x228] ;  /* 0x00008a0000087ab9 */ /* 0x000fd40000000a00 */
[----:B------:R1:W-:Y:S02]  /*b25f0*/  @P5 STG.E desc[UR4][R76.64], R148 ;  /* 0x000000944c005986 */ /* 0x0003e4000c101904 */
[----:B-1----:R-:W-:Y:S02]  /*b2600*/  IMAD.WIDE R76, R144, 0x4, R8 ;  /* 0x00000004904c7825 */ /* 0x002fe400078e0208 */
[----:B------:R-:W4:Y:S04]  /*b2610*/  LDL.LU R144, [R1+0x2094] ;  /* 0x0020940001907983 */ /* 0x000f280000300800 */
[----:B------:R-:W4:Y:S04]  /*b2620*/  LDL.LU R148, [R1+0x1e44] ;  /* 0x001e440001947983 */ /* 0x000f280000300800 */
[----:B------:R1:W-:Y:S01]  /*b2630*/  @P4 STG.E desc[UR4][R76.64], R141 ;  /* 0x0000008d4c004986 */ /* 0x0003e2000c101904 */
[----:B------:R-:W-:-:S03]  /*b2640*/  VIADD R78, R10, 0x9 ;  /* 0x000000090a4e7836 */ /* 0x000fc60000000000 */
[----:B-1----:R-:W4:Y:S02]  /*b2650*/  LDL.LU R141, [R1+0x1e34] ;  /* 0x001e3400018d7983 */ /* 0x002f240000300800 */
[----:B------:R-:W-:Y:S01]  /*b2660*/  ISETP.GE.AND P4, PT, R78, UR9, PT ;  /* 0x000000094e007c0c */ /* 0x000fe2000bf86270 */
[----:B------:R-:W-:Y:S01]  /*b2670*/  IMAD.WIDE R76, R146, 0x4, R2 ;  /* 0x00000004924c7825 */ /* 0x000fe200078e0202 */
[----:B------:R-:W-:Y:S02]  /*b2680*/  ULDC UR9, c[0x0][0x228] ;  /* 0x00008a0000097ab9 */ /* 0x000fe40000000800 */
[----:B------:R-:W-:Y:S01]  /*b2690*/  ISETP.LT.AND P5, PT, R11, UR10, !P4 ;  /* 0x0000000a0b007c0c */ /* 0x000fe2000e7a1270 */
[----:B------:R-:W-:Y:S01]  /*b26a0*/  VIADD R78, R10, 0xa ;  /* 0x0000000a0a4e7836 */ /* 0x000fe20000000000 */
[----:B------:R-:W-:-:S11]  /*b26b0*/  ULDC UR10, c[0x0][0x228] ;  /* 0x00008a00000a7ab9 */ /* 0x000fd60000000800 */
[----:B------:R1:W-:Y:S01]  /*b26c0*/  @P5 STG.E desc[UR4][R76.64], R147 ;  /* 0x000000934c005986 */ /* 0x0003e2000c101904 */
[----:B------:R-:W-:Y:S01]  /*b26d0*/  ISETP.LT.AND P5, PT, R12, UR9, !P4 ;  /* 0x000000090c007c0c */ /* 0x000fe2000e7a1270 */
[----:B------:R-:W-:Y:S02]  /*b26e0*/  ULDC UR9, c[0x0][0x228] ;  /* 0x00008a0000097ab9 */ /* 0x000fe40000000800 */
[----:B-1----:R-:W4:Y:S01]  /*b26f0*/  LDL.LU R147, [R1+0x1c04] ;  /* 0x001c040001937983 */ /* 0x002f220000300800 */
[----:B------:R-:W-:-:S09]  /*b2700*/  IMAD.WIDE R76, R146, 0x4, R4 ;  /* 0x00000004924c7825 */ /* 0x000fd200078e0204 */
[----:B------:R1:W-:Y:S04]  /*b2710*/  @P5 STG.E desc[UR4][R76.64], R142 ;  /* 0x0000008e4c005986 */ /* 0x0003e8000c101904 */
[----:B-1----:R-:W4:Y:S01]  /*b2720*/  LDL.LU R142, [R1+0x1404] ;  /* 0x00140400018e7983 */ /* 0x002f220000300800 */
[----:B------:R-:W-:Y:S01]  /*b2730*/  ISETP.LT.AND P5, PT, R13, UR9, !P4 ;  /* 0x000000090d007c0c */ /* 0x000fe2000e7a1270 */
[----:B------:R-:W-:Y:S01]  /*b2740*/  IMAD.WIDE R76, R146, 0x4, R6 ;  /* 0x00000004924c7825 */ /* 0x000fe200078e0206 */
[----:B------:R-:W-:Y:S01]  /*b2750*/  ISETP.LT.AND P4, PT, R14, UR8, !P4 ;  /* 0x000000080e007c0c */ /* 0x000fe2000e781270 */
[----:B------:R-:W-:-:S10]  /*b2760*/  ULDC.64 UR8, c[0x0][0x228] ;  /* 0x00008a0000087ab9 */ /* 0x000fd40000000a00 */
[----:B--2---:R1:W-:Y:S02]  /*b2770*/  @P5 STG.E desc[UR4][R76.64], R145 ;  /* 0x000000914c005986 */ /* 0x0043e4000c101904 */
[----:B-1----:R-:W-:Y:S02]  /*b2780*/  IMAD.WIDE R76, R146, 0x4, R8 ;  /* 0x00000004924c7825 */ /* 0x002fe400078e0208 */
[----:B------:R-:W2:Y:S04]  /*b2790*/  LDL.LU R146, [R1+0x2098] ;  /* 0x0020980001927983 */ /* 0x000ea80000300800 */
[----:B------:R-:W2:Y:S04]  /*b27a0*/  LDL.LU R145, [R1+0xc04] ;  /* 0x000c040001917983 */ /* 0x000ea80000300800 */
[----:B---3--:R1:W-:Y:S04]  /*b27b0*/  @P4 STG.E desc[UR4][R76.64], R140 ;  /* 0x0000008c4c004986 */ /* 0x0083e8000c101904 */
[----:B-1----:R-:W3:Y:S01]  /*b27c0*/  LDL.LU R140, [R1+0x404] ;  /* 0x00040400018c7983 */ /* 0x002ee20000300800 */
[----:B------:R-:W-:Y:S01]  /*b27d0*/  ISETP.GE.AND P4, PT, R78, UR9, PT ;  /* 0x000000094e007c0c */ /* 0x000fe2000bf86270 */
[----:B------:R-:W-:Y:S01]  /*b27e0*/  IMAD.WIDE R76, R143, 0x4, R2 ;  /* 0x000000048f4c7825 */ /* 0x000fe200078e0202 */
[----:B------:R-:W-:-:S02]  /*b27f0*/  ULDC UR9, c[0x0][0x228] ;  /* 0x00008a0000097ab9 */ /* 0x000fc40000000800 */
[----:B------:R-:W-:Y:S01]  /*b2800*/  ISETP.LT.AND P5, PT, R11, UR10, !P4 ;  /* 0x0000000a0b007c0c */ /* 0x000fe2000e7a1270 */
[----:B------:R-:W-:Y:S01]  /*b2810*/  VIADD R78, R10, 0xb ;  /* 0x0000000b0a4e7836 */ /* 0x000fe20000000000 */
[----:B------:R-:W-:-:S11]  /*b2820*/  ULDC UR10, c[0x0][0x228] ;  /* 0x00008a00000a7ab9 */ /* 0x000fd60000000800 */
[----:B----4-:R1:W-:Y:S01]  /*b2830*/  @P5 STG.E desc[UR4][R76.64], R148 ;  /* 0x000000944c005986 */ /* 0x0103e2000c101904 */
[----:B------:R-:W-:Y:S01]  /*b2840*/  ISETP.LT.AND P5, PT, R12, UR9, !P4 ;  /* 0x000000090c007c0c */ /* 0x000fe2000e7a1270 */
[----:B------:R-:W-:Y:S02]  /*b2850*/  ULDC UR9, c[0x0][0x228] ;  /* 0x00008a0000097ab9 */ /* 0x000fe40000000800 */
[----:B-1----:R-:W4:Y:S01]  /*b2860*/  LDL.LU R148, [R1+0x14] ;  /* 0x0000140001947983 */ /* 0x002f220000300800 */
[----:B------:R-:W-:-:S09]  /*b2870*/  IMAD.WIDE R76, R143, 0x4, R4 ;  /* 0x000000048f4c7825 */ /* 0x000fd200078e0204 */
[----:B------:R1:W-:Y:S04]  /*b2880*/  @P5 STG.E desc[UR4][R76.64], R141 ;  /* 0x0000008d4c005986 */ /* 0x0003e8000c101904 */
[----:B-1----:R-:W4:Y:S01]  /*b2890*/  LDL.LU R141, [R1+0x4] ;  /* 0x00000400018d7983 */ /* 0x002f220000300800 */
[----:B------:R-:W-:Y:S02]  /*b28a0*/  ISETP.LT.AND P5, PT, R13, UR9, !P4 ;  /* 0x000000090d007c0c */ /* 0x000fe4000e7a1270 */
[----:B------:R-:W-:Y:S01]  /*b28b0*/  ISETP.LT.AND P4, PT, R14, UR8, !P4 ;  /* 0x000000080e007c0c */ /* 0x000fe2000e781270 */
[----:B------:R-:W-:Y:S01]  /*b28c0*/  IMAD.WIDE R76, R143, 0x4, R6 ;  /* 0x000000048f4c7825 */ /* 0x000fe200078e0206 */
[----:B------:R-:W-:-:S09]  /*b28d0*/  ULDC.64 UR8, c[0x0][0x228] ;  /* 0x00008a0000087ab9 */ /* 0x000fd20000000a00 */
[----:B------:R1:W-:Y:S02]  /*b28e0*/  @P5 STG.E desc[UR4][R76.64], R147 ;  /* 0x000000934c005986 */ /* 0x0003e4000c101904 */
[----:B-1----:R-:W-:Y:S02]  /*b28f0*/  IMAD.WIDE R76, R143, 0x4, R8 ;  /* 0x000000048f4c7825 */ /* 0x002fe400078e0208 */
[----:B------:R-:W4:Y:S04]  /*b2900*/  LDL.LU R143, [R1+0x209c] ;  /* 0x00209c00018f7983 */ /* 0x000f280000300800 */
[----:B------:R1:W-:Y:S01]  /*b2910*/  @P4 STG.E desc[UR4][R76.64], R142 ;  /* 0x0000008e4c004986 */ /* 0x0003e2000c101904 */
[----:B------:R-:W-:Y:S01]  /*b2920*/  ISETP.GE.AND P4, PT, R78, UR9, PT ;  /* 0x000000094e007c0c */ /* 0x000fe2000bf86270 */
[----:B------:R-:W-:-:S02]  /*b2930*/  ULDC UR9, c[0x0][0x228] ;  /* 0x00008a0000097ab9 */ /* 0x000fc40000000800 */
[----:B-1----:R-:W4:Y:S01]  /*b2940*/  LDL.LU R142, [R1+0x1e48] ;  /* 0x001e4800018e7983 */ /* 0x002f220000300800 */
[----:B------:R-:W-:Y:S01]  /*b2950*/  ISETP.LT.AND P5, PT, R11, UR10, !P4 ;  /* 0x0000000a0b007c0c */ /* 0x000fe2000e7a1270 */
[----:B------:R-:W-:Y:S01]  /*b2960*/  IMAD.WIDE R76, R144, 0x4, R2 ;  /* 0x00000004904c7825 */ /* 0x000fe200078e0202 */
[----:B------:R-:W-:Y:S01]  /*b2970*/  ULDC UR10, c[0x0][0x228] ;  /* 0x00008a00000a7ab9 */ /* 0x000fe20000000800 */
[----:B------:R-:W4:Y:S10]  /*b2980*/  LDL.LU R147, [R1+0x1e38] ;  /* 0x001e380001937983 */ /* 0x000f340000300800 */
[----:B--2---:R1:W-:Y:S01]  /*b2990*/  @P5 STG.E desc[UR4][R76.64], R145 ;  /* 0x000000914c005986 */ /* 0x0043e2000c101904 */
[----:B------:R-:W-:Y:S01]  /*b29a0*/  ISETP.LT.AND P5, PT, R12, UR9, !P4 ;  /* 0x000000090c007c0c */ /* 0x000fe2000e7a1270 */
[----:B------:R-:W-:-:S02]  /*b29b0*/  ULDC UR9, c[0x0][0x228] ;  /* 0x00008a0000097ab9 */ /* 0x000fc40000000800 */
[----:B-1----:R-:W2:Y:S01]  /*b29c0*/  LDL.LU R145, [R1+0x1c08] ;  /* 0x001c080001917983 */ /* 0x002ea20000300800 */
[----:B------:R-:W-:-:S09]  /*b29d0*/  IMAD.WIDE R76, R144, 0x4, R4 ;  /* 0x00000004904c7825 */ /* 0x000fd200078e0204 */
[----:B---3--:R1:W-:Y:S04]  /*b29e0*/  @P5 STG.E desc[UR4][R76.64], R140 ;  /* 0x0000008c4c005986 */ /* 0x0083e8000c101904 */
[----:B-1----:R-:W3:Y:S01]  /*b29f0*/  LDL.LU R140, [R1+0x1408] ;  /* 0x00140800018c7983 */ /* 0x002ee20000300800 */
[----:B------:R-:W-:Y:S02]  /*b2a00*/  ISETP.LT.AND P5, PT, R13, UR9, !P4 ;  /* 0x000000090d007c0c */ /* 0x000fe4000e7a1270 */
[----:B------:R-:W-:Y:S01]  /*b2a10*/  ISETP.LT.AND P4, PT, R14, UR8, !P4 ;  /* 0x000000080e007c0c */ /* 0x000fe2000e781270 */
[----:B------:R-:W-:Y:S01]  /*b2a20*/  IMAD.WIDE R76, R144, 0x4, R6 ;  /* 0x00000004904c7825 */ /* 0x000fe200078e0206 */
[----:B------:R-:W-:-:S09]  /*b2a30*/  ULDC.64 UR8, c[0x0][0x228] ;  /* 0x00008a0000087ab9 */ /* 0x000fd20000000a00 */
[----:B----4-:R1:W-:Y:S02]  /*b2a40*/  @P5 STG.E desc[UR4][R76.64], R148 ;  /* 0x000000944c005986 */ /* 0x0103e4000c101904 */
[----:B-1----:R-:W-:Y:S02]  /*b2a50*/  IMAD.WIDE R76, R144, 0x4, R8 ;  /* 0x00000004904c7825 */ /* 0x002fe400078e0208 */
[----:B------:R-:W4:Y:S04]  /*b2a60*/  LDL.LU R144, [R1+0x20a0] ;  /* 0x0020a00001907983 */ /* 0x000f280000300800 */
[----:B------:R1:W-:Y:S04]  /*b2a70*/  @P4 STG.E desc[UR4][R76.64], R141 ;  /* 0x0000008d4c004986 */ /* 0x0003e8000c101904 */
[----:B-1----:R-:W4:Y:S04]  /*b2a80*/  LDL.LU R141, [R1+0xc08] ;  /* 0x000c0800018d7983 */ /* 0x002f280000300800 */
[----:B------:R-:W4:Y:S01]  /*b2a90*/  LDL.LU R150, [R1+0x408] ;  /* 0x0004080001967983 */ /* 0x000f220000300800 */
[----:B------:R-:W-:-:S03]  /*b2aa0*/  VIADD R78, R10, 0xc ;  /* 0x0000000c0a4e7836 */ /* 0x000fc60000000000 */
[----:B------:R-:W4:Y:S02]  /*b2ab0*/  LDL.LU R148, [R1+0x18] ;  /* 0x0000180001947983 */ /* 0x000f240000300800 */
        /* <DEDUP_REMOVED lines=11> */
[----:B------:R1:W-:Y:S01]  /*b2b70*/  @P5 STG.E desc[UR4][R76.64], R147 ;  /* 0x000000934c005986 */ /* 0x0003e2000c101904 */
[----:B------:R-:W-:Y:S02]  /*b2b80*/  ISETP.LT.AND P5, PT, R13, UR9, !P4 ;  /* 0x000000090d007c0c */ /* 0x000fe4000e7a1270 */
[----:B------:R-:W-:Y:S01]  /*b2b90*/  ISETP.LT.AND P4, PT, R14, UR8, !P4 ;  /* 0x000000080e007c0c */ /* 0x000fe2000e781270 */
[----:B------:R-:W-:Y:S01]  /*b2ba0*/  ULDC.64 UR8, c[0x0][0x228] ;  /* 0x00008a0000087ab9 */ /* 0x000fe20000000a00 */
[----:B-1----:R-:W-:-:S09]  /*b2bb0*/  IMAD.WIDE R76, R146, 0x4, R6 ;  /* 0x00000004924c7825 */ /* 0x002fd200078e0206 */
[----:B--2---:R1:W-:Y:S04]  /*b2bc0*/  @P5 STG.E desc[UR4][R76.64], R145 ;  /* 0x000000914c005986 */ /* 0x0043e8000c101904 */
[----:B-1----:R-:W2:Y:S01]  /*b2bd0*/  LDL.LU R145, [R1+0x1e4c] ;  /* 0x001e4c0001917983 */ /* 0x002ea20000300800 */
[----:B------:R-:W-:-:S03]  /*b2be0*/  IMAD.WIDE R76, R146, 0x4, R8 ;  /* 0x00000004924c7825 */ /* 0x000fc600078e0208 */
[----:B------:R-:W2:Y:S04]  /*b2bf0*/  LDL.LU R146, [R1+0x20a4] ;  /* 0x0020a40001927983 */ /* 0x000ea80000300800 */
[----:B---3--:R1:W-:Y:S04]  /*b2c00*/  @P4 STG.E desc[UR4][R76.64], R140 ;  /* 0x0000008c4c004986 */ /* 0x0083e8000c101904 */
[----:B-1----:R-:W3:Y:S01]  /*b2c10*/  LDL.LU R140, [R1+0x1e3c] ;  /* 0x001e3c00018c7983 */ /* 0x002ee20000300800 */
[----:B------:R-:W-:Y:S01]  /*b2c20*/  ISETP.GE.AND P4, PT, R78, UR9, PT ;  /* 0x000000094e007c0c */ /* 0x000fe2000bf86270 */
[----:B------:R-:W-:Y:S01]  /*b2c30*/  IMAD.WIDE R76, R143, 0x4, R2 ;  /* 0x000000048f4c7825 */ /* 0x000fe200078e0202 */
[----:B------:R-:W-:Y:S01]  /*b2c40*/  ULDC UR9, c[0x0][0x228] ;  /* 0x00008a0000097ab9 */ /* 0x000fe20000000800 */
[----:B------:R-:W3:Y:S01]  /*b2c50*/  LDL.LU R147, [R1+0x1c0c] ;  /* 0x001c0c0001937983 */ /* 0x000ee20000300800 */
        /* <DEDUP_REMOVED lines=26> */
[----:B------:R-:W-:Y:S01]  /*b2e00*/  ULDC UR9, c[0x0][0x228] ;  /* 0x00008a0000097ab9 */ /* 0x000fe20000000800 */
[----:B-1----:R-:W-:-:S11]  /*b2e10*/  IMAD.WIDE R76, R144, 0x4, R4 ;  /* 0x00000004904c7825 */ /* 0x002fd600078e0204 */
[----:B---3--:R1:W-:Y:S04]  /*b2e20*/  @P5 STG.E desc[UR4][R76.64], R140 ;  /* 0x0000008c4c005986 */ /* 0x0083e8000c101904 */
[----:B-1----:R-:W2:Y:S01]  /*b2e30*/  LDL.LU R140, [R1+0xc] ;  /* 0x00000c00018c7983 */ /* 0x002ea20000300800 */
[----:B------:R-:W-:Y:S01]  /*b2e40*/  ISETP.LT.AND P5, PT, R13, UR9, !P4 ;  /* 0x000000090d007c0c */ /* 0x000fe2000e7a1270 */
[----:B------:R-:W-:Y:S02]  /*b2e50*/  IMAD.WIDE R76, R144, 0x4, R6 ;  /* 0x00000004904c7825 */ /* 0x000fe400078e0206 */
[----:B------:R-:W3:Y:S01]  /*b2e60*/  LDL.LU R145, [R1+0x20a8] ;  /* 0x0020a80001917983 */ /* 0x000ee20000300800 */
[----:B------:R-:W-:Y:S01]  /*b2e70*/  ISETP.LT.AND P4, PT, R14, UR8, !P4 ;  /* 0x000000080e007c0c */ /* 0x000fe2000e781270 */
[----:B------:R-:W-:Y:S01]  /*b2e80*/  VIADD R78, R10, 0xf ;  /* 0x0000000f0a4e7836 */ /* 0x000fe20000000000 */
[----:B------:R-:W-:-:S07]  /*b2e90*/  ULDC.64 UR8, c[0x0][0x228] ;  /* 0x00008a0000087ab9 */ /* 0x000fce0000000a00 */
[----:B------:R1:W-:Y:S02]  /*b2ea0*/  @P5 STG.E desc[UR4][R76.64], R147 ;  /* 0x000000934c005986 */ /* 0x0003e4000c101904 */
[----:B-1----:R-:W-:Y:S02]  /*b2eb0*/  IMAD.WIDE R76, R144, 0x4, R8 ;  /* 0x00000004904c7825 */ /* 0x002fe400078e0208 */
[----:B------:R-:W3:Y:S04]  /*b2ec0*/  LDL.LU R144, [R1+0x1c10] ;  /* 0x001c100001907983 */ /* 0x000ee80000300800 */
[----:B----4-:R1:W-:Y:S01]  /*b2ed0*/  @P4 STG.E desc[UR4][R76.64], R141 ;  /* 0x0000008d4c004986 */ /* 0x0103e2000c101904 */
[----:B------:R-:W-:Y:S01]  /*b2ee0*/  ISETP.GE.AND P4, PT, R78, UR9, PT ;  /* 0x000000094e007c0c */ /* 0x000fe2000bf86270 */
[----:B------:R-:W-:-:S02]  /*b2ef0*/  ULDC UR9, c[0x0][0x228] ;  /* 0x00008a0000097ab9 */ /* 0x000fc40000000800 */
[----:B-1----:R-:W4:Y:S01]  /*b2f00*/  LDL.LU R141, [R1+0x1810] ;  /* 0x00181000018d7983 */ /* 0x002f220000300800 */
[----:B------:R-:W-:Y:S01]  /*b2f10*/  ISETP.LT.AND P5, PT, R11, UR10, !P4 ;  /* 0x0000000a0b007c0c */ /* 0x000fe2000e7a1270 */
[----:B------:R-:W-:Y:S01]  /*b2f20*/  IMAD.WIDE R76, R146, 0x4, R2 ;  /* 0x00000004924c7825 */ /* 0x000fe200078e0202 */
[----:B------:R-:W-:Y:S01]  /*b2f30*/  ULDC UR10, c[0x0][0x228] ;  /* 0x00008a00000a7ab9 */ /* 0x000fe20000000800 */
[----:B------:R-:W4:Y:S10]  /*b2f40*/  LDL.LU R147, [R1+0x1410] ;  /* 0x0014100001937983 */ /* 0x000f340000300800 */
[----:B------:R1:W-:Y:S01]  /*b2f50*/  @P5 STG.E desc[UR4][R76.64], R143 ;  /* 0x0000008f4c005986 */ /* 0x0003e2000c101904 */
[----:B------:R-:W-:Y:S01]  /*b2f60*/  ISETP.LT.AND P5, PT, R12, UR9, !P4 ;  /* 0x000000090c007c0c */ /* 0x000fe2000e7a1270 */
[----:B------:R-:W-:Y:S01]  /*b2f70*/  ULDC UR9, c[0x0][0x228] ;  /* 0x00008a0000097ab9 */ /* 0x000fe20000000800 */
[----:B-1----:R-:W-:-:S11]  /*b2f80*/  IMAD.WIDE R76, R146, 0x4, R4 ;  /* 0x00000004924c7825 */ /* 0x002fd600078e0204 */
[----:B------:R1:W-:Y:S04]  /*b2f90*/  @P5 STG.E desc[UR4][R76.64], R142 ;  /* 0x0000008e4c005986 */ /* 0x0003e8000c101904 */
[----:B-1----:R-:W4:Y:S01]  /*b2fa0*/  LDL.LU R142, [R1+0x1010] ;  /* 0x00101000018e7983 */ /* 0x002f220000300800 */
[----:B------:R-:W-:Y:S01]  /*b2fb0*/  ISETP.LT.AND P5, PT, R13, UR9, !P4 ;  /* 0x000000090d007c0c */ /* 0x000fe2000e7a1270 */
[----:B------:R-:W-:Y:S02]  /*b2fc0*/  IMAD.WIDE R76, R146, 0x4, R6 ;  /* 0x00000004924c7825 */ /* 0x000fe400078e0206 */
[----:B------:R-:W4:Y:S01]  /*b2fd0*/  LDL.LU R143, [R1+0x20ac] ;  /* 0x0020ac00018f7983 */ /* 0x000f220000300800 */
[----:B------:R-:W-:Y:S01]  /*b2fe0*/  ISETP.LT.AND P4, PT, R14, UR8, !P4 ;  /* 0x000000080e007c0c */ /* 0x000fe2000e781270 */
[----:B------:R-:W-:Y:S01]  /*b2ff0*/  VIADD R78, R10, 0x10 ;  /* 0x000000100a4e7836 */ /* 0x000fe20000000000 */
[----:B------:R-:W-:-:S07]  /*b3000*/  ULDC.64 UR8, c[0x0][0x228] ;  /* 0x00008a0000087ab9 */ /* 0x000fce0000000a00 */
[----:B------:R1:W-:Y:S04]  /*b3010*/  @P5 STG.E desc[UR4][R76.64], R148 ;  /* 0x000000944c005986 */ /* 0x0003e8000c101904 */
[----:B-1----:R-:W4:Y:S01]  /*b3020*/  LDL.LU R148, [R1+0xc10] ;  /* 0x000c100001947983 */ /* 0x002f220000300800 */
[----:B------:R-:W-:-:S05]  /*b3030*/  IMAD.WIDE R76, R146, 0x4, R8 ;  /* 0x00000004924c7825 */ /* 0x000fca00078e0208 */
[----:B--2---:R1:W-:Y:S04]  /*b3040*/  @P4 STG.E desc[UR4][R76.64], R140 ;  /* 0x0000008c4c004986 */ /* 0x0043e8000c101904 */
[----:B-1----:R-:W2:Y:S01]  /*b3050*/  LDL.LU R140, [R1+0x810] ;  /* 0x00081000018c7983 */ /* 0x002ea20000300800 */
[----:B------:R-:W-:Y:S01]  /*b3060*/  ISETP.GE.AND P4, PT, R78, UR9, PT ;  /* 0x000000094e007c0c */ /* 0x000fe2000bf86270 */
[----:B---3--:R-:W-:Y:S01]  /*b3070*/  IMAD.WIDE R76, R145, 0x4, R2 ;  /* 0x00000004914c7825 */ /* 0x008fe200078e0202 */
[----:B------:R-:W-:Y:S01]  /*b3080*/  ULDC UR9, c[0x0][0x228] ;  /* 0x00008a0000097ab9 */ /* 0x000fe20000000800 */
[----:B------:R-:W3:Y:S01]  /*b3090*/  LDL.LU R146, [R1+0x20b0] ;  /* 0x0020b00001927983 */ /* 0x000ee20000300800 */
[----:B------:R-:W-:Y:S01]  /*b30a0*/  ISETP.LT.AND P5, PT, R11, UR10, !P4 ;  /* 0x0000000a0b007c0c */ /* 0x000fe2000e7a1270 */
[----:B------:R-:W-:-:S12]  /*b30b0*/  ULDC UR10, c[0x0][0x228] ;  /* 0x00008a00000a7ab9 */ /* 0x000fd80000000800 */
[----:B------:R1:W-:Y:S01]  /*b30c0*/  @P5 STG.E desc[UR4][R76.64], R144 ;  /* 0x000000904c005986 */ /* 0x0003e2000c101904 */
[----:B------:R-:W-:Y:S01]  /*b30d0*/  ISETP.LT.AND P5, PT, R12, UR9, !P4 ;  /* 0x000000090c007c0c */ /* 0x000fe2000e7a1270 */
[----:B------:R-:W-:Y:S02]  /*b30e0*/  ULDC UR9, c[0x0][0x228] ;  /* 0x00008a0000097ab9 */ /* 0x000fe40000000800 */
[----:B-1----:R-:W3:Y:S01]  /*b30f0*/  LDL.LU R144, [R1+0x410] ;  /* 0x0004100001907983 */ /* 0x002ee20000300800 */
[----:B------:R-:W-:-:S09]  /*b3100*/  IMAD.WIDE R76, R145, 0x4, R4 ;  /* 0x00000004914c7825 */ /* 0x000fd200078e0204 */
[----:B----4-:R1:W-:Y:S04]  /*b3110*/  @P5 STG.E desc[UR4][R76.64], R141 ;  /* 0x0000008d4c005986 */ /* 0x0103e8000c101904 */
[----:B-1----:R-:W4:Y:S01]  /*b3120*/  LDL.LU R141, [R1+0x20] ;  /* 0x00002000018d7983 */ /* 0x002f220000300800 */
[----:B------:R-:W-:Y:S01]  /*b3130*/  ISETP.LT.AND P5, PT, R13, UR9, !P4 ;  /* 0x000000090d007c0c */ /* 0x000fe2000e7a1270 */
[----:B------:R-:W-:Y:S01]  /*b3140*/  IMAD.WIDE R76, R145, 0x4, R6 ;  /* 0x00000004914c7825 */ /* 0x000fe200078e0206 */
[----:B------:R-:W-:Y:S01]  /*b3150*/  ISETP.LT.AND P4, PT, R14, UR8, !P4 ;  /* 0x000000080e007c0c */ /* 0x000fe2000e781270 */
[----:B------:R-:W-:-:S10]  /*b3160*/  ULDC.64 UR8, c[0x0][0x228] ;  /* 0x00008a0000087ab9 */ /* 0x000fd40000000a00 */
[----:B------:R1:W-:Y:S02]  /*b3170*/  @P5 STG.E desc[UR4][R76.64], R147 ;  /* 0x000000934c005986 */ /* 0x0003e4000c101904 */
[----:B-1----:R-:W-:Y:S02]  /*b3180*/  IMAD.WIDE R76, R145, 0x4, R8 ;  /* 0x00000004914c7825 */ /* 0x002fe400078e0208 */
[----:B------:R-:W4:Y:S04]  /*b3190*/  LDL.LU R145, [R1+0x20b4] ;  /* 0x0020b40001917983 */ /* 0x000f280000300800 */
[----:B------:R-:W4:Y:S01]  /*b31a0*/  LDL.LU R147, [R1+0x1c14] ;  /* 0x001c140001937983 */ /* 0x000f220000300800 */
[----:B------:R-:W-:-:S03]  /*b31b0*/  IADD3 R78, R10, 0x11, RZ ;  /* 0x000000110a4e7810 */ /* 0x000fc60007ffe0ff */
[----:B------:R1:W-:Y:S01]  /*b31c0*/  @P4 STG.E desc[UR4][R76.64], R142 ;  /* 0x0000008e4c004986 */ /* 0x0003e2000c101904 */
[----:B------:R-:W-:Y:S01]  /*b31d0*/  ISETP.GE.AND P4, PT, R78, UR9, PT ;  /* 0x000000094e007c0c */ /* 0x000fe2000bf86270 */
[----:B------:R-:W-:Y:S02]  /*b31e0*/  ULDC UR9, c[0x0][0x228] ;  /* 0x00008a0000097ab9 */ /* 0x000fe40000000800 */
[----:B-1----:R-:W4:Y:S01]  /*b31f0*/  LDL.LU R142, [R1+0x1814] ;  /* 0x00181400018e7983 */ /* 0x002f220000300800 */
[----:B------:R-:W-:Y:S01]  /*b3200*/  ISETP.LT.AND P5, PT, R11, UR10, !P4 ;  /* 0x0000000a0b007c0c */ /* 0x000fe2000e7a1270 */
[----:B------:R-:W-:Y:S01]  /*b3210*/  IMAD.WIDE R76, R143, 0x4, R2 ;  /* 0x000000048f4c7825 */ /* 0x000fe200078e0202 */
[----:B------:R-:W-:-:S11]  /*b3220*/  ULDC UR10, c[0x0][0x228] ;  /* 0x00008a00000a7ab9 */ /* 0x000fd60000000800 */
[----:B------:R1:W-:Y:S01]  /*b3230*/  @P5 STG.E desc[UR4][R76.64], R148 ;  /* 0x000000944c005986 */ /* 0x0003e2000c101904 */
[----:B------:R-:W-:Y:S01]  /*b3240*/  ISETP.LT.AND P5, PT, R12, UR9, !P4 ;  /* 0x000000090c007c0c */ /* 0x000fe2000e7a1270 */
[----:B------:R-:W-:Y:S02]  /*b3250*/  ULDC UR9, c[0x0][0x228] ;  /* 0x00008a0000097ab9 */ /* 0x000fe40000000800 */
[----:B-1----:R-:W4:Y:S01]  /*b3260*/  LDL.LU R148, [R1+0x1414] ;  /* 0x0014140001947983 */ /* 0x002f220000300800 */
[----:B------:R-:W-:-:S09]  /*b3270*/  IMAD.WIDE R76, R143, 0x4, R4 ;  /* 0x000000048f4c7825 */ /* 0x000fd200078e0204 */
[----:B--2---:R1:W-:Y:S04]  /*b3280*/  @P5 STG.E desc[UR4][R76.64], R140 ;  /* 0x0000008c4c005986 */ /* 0x0043e8000c101904 */
[----:B-1----:R-:W2:Y:S01]  /*b3290*/  LDL.LU R140, [R1+0x1014] ;  /* 0x00101400018c7983 */ /* 0x002ea20000300800 */
[----:B------:R-:W-:Y:S01]  /*b32a0*/  ISETP.LT.AND P5, PT, R13, UR9, !P4 ;  /* 0x000000090d007c0c */ /* 0x000fe2000e7a1270 */
[----:B------:R-:W-:Y:S01]  /*b32b0*/  IMAD.WIDE R76, R143, 0x4, R6 ;  /* 0x000000048f4c7825 */ /* 0x000fe200078e0206 */
[----:B------:R-:W-:Y:S01]  /*b32c0*/  ISETP.LT.AND P4, PT, R14, UR8, !P4 ;  /* 0x000000080e007c0c */ /* 0x000fe2000e781270 */
[----:B------:R-:W-:-:S10]  /*b32d0*/  ULDC.64 UR8, c[0x0][0x228] ;  /* 0x00008a0000087ab9 */ /* 0x000fd40000000a00 */
[----:B---3--:R1:W-:Y:S02]  /*b32e0*/  @P5 STG.E desc[UR4][R76.64], R144 ;  /* 0x000000904c005986 */ /* 0x0083e4000c101904 */
[----:B-1----:R-:W-:Y:S02]  /*b32f0*/  IMAD.WIDE R76, R143, 0x4, R8 ;  /* 0x000000048f4c7825 */ /* 0x002fe400078e0208 */
[----:B------:R-:W3:Y:S04]  /*b3300*/  LDL.LU R143, [R1+0x20b8] ;  /* 0x0020b800018f7983 */ /* 0x000ee80000300800 */
[----:B------:R-:W3:Y:S04]  /*b3310*/  LDL.LU R144, [R1+0xc14] ;  /* 0x000c140001907983 */ /* 0x000ee80000300800 */
[----:B----4-:R1:W-:Y:S01]  /*b3320*/  @P4 STG.E desc[UR4][R76.64], R141 ;  /* 0x0000008d4c004986 */ /* 0x0103e2000c101904 */
        /* <DEDUP_REMOVED lines=22> */
[----:B--2---:R1:W-:Y:S04]  /*b3490*/  @P4 STG.E desc[UR4][R76.64], R140 ;  /* 0x0000008c4c004986 */ /* 0x0043e8000c101904 */
[----:B-1----:R-:W2:Y:S01]  /*b34a0*/  LDL.LU R140, [R1+0x1c18] ;  /* 0x001c1800018c7983 */ /* 0x002ea20000300800 */
[----:B------:R-:W-:Y:S01]  /*b34b0*/  ISETP.GE.AND P4, PT, R78, UR9, PT ;  /* 0x000000094e007c0c */ /* 0x000fe2000bf86270 */
[----:B------:R-:W-:Y:S01]  /*b34c0*/  IMAD.WIDE R76, R145, 0x4, R2 ;  /* 0x00000004914c7825 */ /* 0x000fe200078e0202 */
[----:B------:R-:W-:Y:S01]  /*b34d0*/  ULDC UR9, c[0x0][0x228] ;  /* 0x00008a0000097ab9 */ /* 0x000fe20000000800 */
[----:B------:R-:W2:Y:S01]  /*b34e0*/  LDL.LU R148, [R1+0x1818] ;  /* 0x0018180001947983 */ /* 0x000ea20000300800 */
[----:B------:R-:W-:Y:S01]  /*b34f0*/  ISETP.LT.AND P5, PT, R11, UR10, !P4 ;  /* 0x0000000a0b007c0c */ /* 0x000fe2000e7a1270 */
[----:B------:R-:W-:Y:S01]  /*b3500*/  VIADD R78, R10, 0x14 ;  /* 0x000000140a4e7836 */ /* 0x000fe20000000000 */
[----:B------:R-:W-:-:S11]  /*b3510*/  ULDC UR10, c[0x0][0x228] ;  /* 0x00008a00000a7ab9 */ /* 0x000fd60000000800 */
        /* <DEDUP_REMOVED lines=14> */
[----:B------:R1:W-:Y:S04]  /*b3600*/  @P4 STG.E desc[UR4][R76.64], R142 ;  /* 0x0000008e4c004986 */ /* 0x0003e8000c101904 */
[----:B-1----:R-:W4:Y:S04]  /*b3610*/  LDL.LU R142, [R1+0xc18] ;  /* 0x000c1800018e7983 */ /* 0x002f280000300800 */
[----:B------:R-:W4:Y:S01]  /*b3620*/  LDL.LU R150, [R1+0x818] ;  /* 0x0008180001967983 */ /* 0x000f220000300800 */
[----:B------:R-:W-:Y:S01]  /*b3630*/  ISETP.GE.AND P4, PT, R78, UR9, PT ;  /* 0x000000094e007c0c */ /* 0x000fe2000bf86270 */
[----:B------:R-:W-:Y:S01]  /*b3640*/  IMAD.WIDE R76, R143, 0x4, R2 ;  /* 0x000000048f4c7825 */ /* 0x000fe200078e0202 */
[----:B------:R-:W-:Y:S01]  /*b3650*/  ULDC UR9, c[0x0][0x228] ;  /* 0x00008a0000097ab9 */ /* 0x000fe20000000800 */
[----:B------:R-:W4:Y:S01]  /*b3660*/  LDL.LU R147, [R1+0x418] ;  /* 0x0004180001937983 */ /* 0x000f220000300800 */
[----:B------:R-:W-:Y:S01]  /*b3670*/  ISETP.LT.AND P5, PT, R11, UR10, !P4 ;  /* 0x0000000a0b007c0c */ /* 0x000fe2000e7a1270 */
[----:B------:R-:W-:Y:S01]  /*b3680*/  VIADD R78, R10, 0x15 ;  /* 0x000000150a4e7836 */ /* 0x000fe20000000000 */
[----:B------:R-:W-:-:S11]  /*b3690*/  ULDC UR10, c[0x0][0x228] ;  /* 0x00008a00000a7ab9 */ /* 0x000fd60000000800 */
[----:B--2---:R1:W-:Y:S04]  /*b36a0*/  @P5 STG.E desc[UR4][R76.64], R140 ;  /* 0x0000008c4c005986 */ /* 0x0043e8000c101904 */
[----:B-1----:R-:W2:Y:S01]  /*b36b0*/  LDL.LU R140, [R1+0x28] ;  /* 0x00002800018c7983 */ /* 0x002ea20000300800 */
[----:B------:R-:W-:Y:S01]  /*b36c0*/  ISETP.LT.AND P5, PT, R12, UR9, !P4 ;  /* 0x000000090c007c0c */ /* 0x000fe2000e7a1270 */
[----:B------:R-:W-:Y:S01]  /*b36d0*/  IMAD.WIDE R76, R143, 0x4, R4 ;  /* 0x000000048f4c7825 */ /* 0x000fe200078e0204 */
[----:B------:R-:W-:-:S11]  /*b36e0*/  ULDC UR9, c[0x0][0x228] ;  /* 0x00008a0000097ab9 */ /* 0x000fd60000000800 */
[----:B------:R1:W-:Y:S01]  /*b36f0*/  @P5 STG.E desc[UR4][R76.64], R148 ;  /* 0x000000944c005986 */ /* 0x0003e2000c101904 */
[----:B------:R-:W-:Y:S02]  /*b3700*/  ISETP.LT.AND P5, PT, R13, UR9, !P4 ;  /* 0x000000090d007c0c */ /* 0x000fe4000e7a1270 */
[----:B------:R-:W-:Y:S01]  /*b3710*/  ISETP.LT.AND P4, PT, R14, UR8, !P4 ;  /* 0x000000080e007c0c */ /* 0x000fe2000e781270 */
[----:B------:R-:W-:Y:S01]  /*b3720*/  ULDC.64 UR8, c[0x0][0x228] ;  /* 0x00008a0000087ab9 */ /* 0x000fe20000000a00 */
[----:B-1----:R-:W-:-:S09]  /*b3730*/  IMAD.WIDE R76, R143, 0x4, R6 ;  /* 0x000000048f4c7825 */ /* 0x002fd200078e0206 */
[----:B---3--:R1:W-:Y:S04]  /*b3740*/  @P5 STG.E desc[UR4][R76.64], R144 ;  /* 0x000000904c005986 */ /* 0x0083e8000c101904 */
[----:B-1----:R-:W3:Y:S01]  /*b3750*/  LDL.LU R144, [R1+0x1c1c] ;  /* 0x001c1c0001907983 */ /* 0x002ee20000300800 */
[----:B------:R-:W-:-:S03]  /*b3760*/  IMAD.WIDE R76, R143, 0x4, R8 ;  /* 0x000000048f4c7825 */ /* 0x000fc600078e0208 */
[----:B------:R-:W3:Y:S04]  /*b3770*/  LDL.LU R143, [R1+0x20c4] ;  /* 0x0020c400018f7983 */ /* 0x000ee80000300800 */
        /* <DEDUP_REMOVED lines=33> */
[----:B------:R-:W-:Y:S01]  /*b3990*/  ULDC UR9, c[0x0][0x228] ;  /* 0x00008a0000097ab9 */ /* 0x000fe20000000800 */
[----:B-1----:R-:W-:-:S11]  /*b39a0*/  IMAD.WIDE R76, R145, 0x4, R4 ;  /* 0x00000004914c7825 */ /* 0x002fd600078e0204 */
[----:B----4-:R1:W-:Y:S04]  /*b39b0*/  @P5 STG.E desc[UR4][R76.64], R141 ;  /* 0x0000008d4c005986 */ /* 0x0103e8000c101904 */
[----:B-1----:R-:W3:Y:S01]  /*b39c0*/  LDL.LU R141, [R1+0x2c] ;  /* 0x00002c00018d7983 */ /* 0x002ee20000300800 */
[----:B------:R-:W-:Y:S01]  /*b39d0*/  ISETP.LT.AND P5, PT, R13, UR9, !P4 ;  /* 0x000000090d007c0c */ /* 0x000fe2000e7a1270 */
[----:B------:R-:W-:Y:S02]  /*b39e0*/  IMAD.WIDE R76, R145, 0x4, R6 ;  /* 0x00000004914c7825 */ /* 0x000fe400078e0206 */
[----:B------:R-:W4:Y:S01]  /*b39f0*/  LDL.LU R144, [R1+0x20c8] ;  /* 0x0020c80001907983 */ /* 0x000f220000300800 */
[----:B------:R-:W-:Y:S01]  /*b3a00*/  ISETP.LT.AND P4, PT, R14, UR8, !P4 ;  /* 0x000000080e007c0c */ /* 0x000fe2000e781270 */
[----:B------:R-:W-:-:S08]  /*b3a10*/  ULDC.64 UR8, c[0x0][0x228] ;  /* 0x00008a0000087ab9 */ /* 0x000fd00000000a00 */
        /* <DEDUP_REMOVED lines=8> */
[C---:B------:R-:W-:Y:S01]  /*b3aa0*/  IMAD.WIDE R76, R143.reuse, 0x4, R2 ;  /* 0x000000048f4c7825 */ /* 0x040fe200078e0202 */
[----:B------:R-:W-:Y:S01]  /*b3ab0*/  ULDC UR10, c[0x0][0x228] ;  /* 0x00008a00000a7ab9 */ /* 0x000fe20000000800 */
[----:B------:R-:W4:Y:S10]  /*b3ac0*/  LDL.LU R148, [R1+0x1420] ;  /* 0x0014200001947983 */ /* 0x000f340000300800 */
[----:B------:R1:W-:Y:S01]  /*b3ad0*/  @P5 STG.E desc[UR4][R76.64], R146 ;  /* 0x000000924c005986 */ /* 0x0003e2000c101904 */
[----:B------:R-:W-:Y:S01]  /*b3ae0*/  ISETP.LT.AND P5, PT, R12, UR9, !P4 ;  /* 0x000000090c007c0c */ /* 0x000fe2000e7a1270 */
[----:B------:R-:W-:Y:S01]  /*b3af0*/  ULDC UR9, c[0x0][0x228] ;  /* 0x00008a0000097ab9 */ /* 0x000fe20000000800 */
[----:B-1----:R-:W-:-:S11]  /*b3b00*/  IMAD.WIDE R76, R143, 0x4, R4 ;  /* 0x000000048f4c7825 */ /* 0x002fd600078e0204 */
[----:B--2---:R1:W-:Y:S04]  /*b3b10*/  @P5 STG.E desc[UR4][R76.64], R140 ;  /* 0x0000008c4c005986 */ /* 0x0043e8000c101904 */
[----:B-1----:R-:W2:Y:S01]  /*b3b20*/  LDL.LU R140, [R1+0x1020] ;  /* 0x00102000018c7983 */ /* 0x002ea20000300800 */
[----:B------:R-:W-:Y:S01]  /*b3b30*/  ISETP.LT.AND P5, PT, R13, UR9, !P4 ;  /* 0x000000090d007c0c */ /* 0x000fe2000e7a1270 */
[----:B------:R-:W-:Y:S02]  /*b3b40*/  IMAD.WIDE R76, R143, 0x4, R6 ;  /* 0x000000048f4c7825 */ /* 0x000fe400078e0206 */
[----:B------:R-:W2:Y:S01]  /*b3b50*/  LDL.LU R146, [R1+0x20cc] ;  /* 0x0020cc0001927983 */ /* 0x000ea20000300800 */
[----:B------:R-:W-:Y:S01]  /*b3b60*/  ISETP.LT.AND P4, PT, R14, UR8, !P4 ;  /* 0x000000080e007c0c */ /* 0x000fe2000e781270 */
[----:B------:R-:W-:Y:S01]  /*b3b70*/  VIADD R78, R10, 0x18 ;  /* 0x000000180a4e7836 */ /* 0x000fe20000000000 */
[----:B------:R-:W-:-:S07]  /*b3b80*/  ULDC.64 UR8, c[0x0][0x228] ;  /* 0x00008a0000087ab9 */ /* 0x000fce0000000a00 */
[----:B------:R1:W-:Y:S04]  /*b3b90*/  @P5 STG.E desc[UR4][R76.64], R147 ;  /* 0x000000934c005986 */ /* 0x0003e8000c101904 */
[----:B-1----:R-:W2:Y:S01]  /*b3ba0*/  LDL.LU R147, [R1+0xc20] ;  /* 0x000c200001937983 */ /* 0x002ea20000300800 */
[----:B------:R-:W-:-:S05]  /*b3bb0*/  IMAD.WIDE R76, R143, 0x4, R8 ;  /* 0x000000048f4c7825 */ /* 0x000fca00078e0208 */
[----:B---3--:R1:W-:Y:S01]  /*b3bc0*/  @P4 STG.E desc[UR4][R76.64], R141 ;  /* 0x0000008d4c004986 */ /* 0x0083e2000c101904 */
[----:B------:R-:W-:Y:S01]  /*b3bd0*/  ISETP.GE.AND P4, PT, R78, UR9, PT ;  /* 0x000000094e007c0c */ /* 0x000fe2000bf86270 */
[----:B------:R-:W-:Y:S02]  /*b3be0*/  ULDC UR9, c[0x0][0x228] ;  /* 0x00008a0000097ab9 */ /* 0x000fe40000000800 */
[----:B-1----:R-:W3:Y:S01]  /*b3bf0*/  LDL.LU R141, [R1+0x820] ;  /* 0x00082000018d7983 */ /* 0x002ee20000300800 */
[----:B------:R-:W-:Y:S01]  /*b3c00*/  ISETP.LT.AND P5, PT, R11, UR10, !P4 ;  /* 0x0000000a0b007c0c */ /* 0x000fe2000e7a1270 */
[----:B----4-:R-:W-:Y:S01]  /*b3c10*/  IMAD.WIDE R76, R144, 0x4, R2 ;  /* 0x00000004904c7825 */ /* 0x010fe200078e0202 */
[----:B------:R-:W-:Y:S01]  /*b3c20*/  ULDC UR10, c[0x0][0x228] ;  /* 0x00008a00000a7ab9 */ /* 0x000fe20000000800 */
[----:B------:R-:W4:Y:S10]  /*b3c30*/  LDL.LU R143, [R1+0x20d0] ;  /* 0x0020d000018f7983 */ /* 0x000f340000300800 */
[----:B------:R1:W-:Y:S01]  /*b3c40*/  @P5 STG.E desc[UR4][R76.64], R145 ;  /* 0x000000914c005986 */ /* 0x0003e2000c101904 */
[----:B------:R-:W-:Y:S01]  /*b3c50*/  ISETP.LT.AND P5, PT, R12, UR9, !P4 ;  /* 0x000000090c007c0c */ /* 0x000fe2000e7a1270 */
[----:B------:R-:W-:-:S02]  /*b3c60*/  ULDC UR9, c[0x0][0x228] ;  /* 0x00008a0000097ab9 */ /* 0x000fc40000000800 */
        /* <DEDUP_REMOVED lines=12> */
[----:B--2---:R1:W-:Y:S04]  /*b3d30*/  @P4 STG.E desc[UR4][R76.64], R140 ;  /* 0x0000008c4c004986 */ /* 0x0043e8000c101904 */
[----:B-1----:R-:W2:Y:S01]  /*b3d40*/  LDL.LU R140, [R1+0x1824] ;  /* 0x00182400018c7983 */ /* 0x002ea20000300800 */
[----:B------:R-:W-:-:S05]  /*b3d50*/  VIADD R78, R10, 0x19 ;  /* 0x000000190a4e7836 */ /* 0x000fca0000000000 */
        /* <DEDUP_REMOVED lines=9> */
[----:B-1----:R-:W2:Y:S01]  /*b3df0*/  LDL.LU R147, [R1+0x1424] ;  /* 0x0014240001937983 */ /* 0x002ea20000300800 */
[----:B------:R-:W-:-:S09]  /*b3e00*/  IMAD.WIDE R76, R146, 0x4, R4 ;  /* 0x00000004924c7825 */ /* 0x000fd200078e0204 */
[----:B---3--:R1:W-:Y:S04]  /*b3e10*/  @P5 STG.E desc[UR4][R76.64], R141 ;  /* 0x0000008d4c005986 */ /* 0x0083e8000c101904 */
[----:B-1----:R-:W3:Y:S01]  /*b3e20*/  LDL.LU R141, [R1+0x1024] ;  /* 0x00102400018d7983 */ /* 0x002ee20000300800 */
[----:B------:R-:W-:Y:S01]  /*b3e30*/  ISETP.LT.AND P5, PT, R13, UR9, !P4 ;  /* 0x000000090d007c0c */ /* 0x000fe2000e7a1270 */
[----:B------:R-:W-:Y:S01]  /*b3e40*/  IMAD.WIDE R76, R146, 0x4, R6 ;  /* 0x00000004924c7825 */ /* 0x000fe200078e0206 */
[----:B------:R-:W-:Y:S01]  /*b3e50*/  ISETP.LT.AND P4, PT, R14, UR8, !P4 ;  /* 0x000000080e007c0c */ /* 0x000fe2000e781270 */
[----:B------:R-:W-:-:S10]  /*b3e60*/  ULDC.64 UR8, c[0x0][0x228] ;  /* 0x00008a0000087ab9 */ /* 0x000fd40000000a00 */
[----:B----4-:R1:W-:Y:S02]  /*b3e70*/  @P5 STG.E desc[UR4][R76.64], R145 ;  /* 0x000000914c005986 */ /* 0x0103e4000c101904 */
[----:B-1----:R-:W-:Y:S02]  /*b3e80*/  IMAD.WIDE R76, R146, 0x4, R8 ;  /* 0x00000004924c7825 */ /* 0x002fe400078e0208 */
[----:B------:R-:W4:Y:S04]  /*b3e90*/  LDL.LU R146, [R1+0x20d8] ;  /* 0x0020d80001927983 */ /* 0x000f280000300800 */
[----:B------:R-:W4:Y:S04]  /*b3ea0*/  LDL.LU R145, [R1+0xc24] ;  /* 0x000c240001917983 */ /* 0x000f280000300800 */
[----:B------:R1:W-:Y:S01]  /*b3eb0*/  @P4 STG.E desc[UR4][R76.64], R142 ;  /* 0x0000008e4c004986 */ /* 0x0003e2000c101904 */
[----:B------:R-:W-:Y:S01]  /*b3ec0*/  ISETP.GE.AND P4, PT, R78, UR9, PT ;  /* 0x000000094e007c0c */ /* 0x000fe2000bf86270 */
[----:B------:R-:W-:-:S02]  /*b3ed0*/  ULDC UR9, c[0x0][0x228] ;  /* 0x00008a0000097ab9 */ /* 0x000fc40000000800 */
        /* <DEDUP_REMOVED lines=11> */
[----:B------:R-:W-:Y:S02]  /*b3f90*/  ISETP.LT.AND P5, PT, R13, UR9, !P4 ;  /* 0x000000090d007c0c */ /* 0x000fe4000e7a1270 */
[----:B------:R-:W-:Y:S01]  /*b3fa0*/  ISETP.LT.AND P4, PT, R14, UR8, !P4 ;  /* 0x000000080e007c0c */ /* 0x000fe2000e781270 */
[----:B------:R-:W-:Y:S01]  /*b3fb0*/  IMAD.WIDE R76, R143, 0x4, R6 ;  /* 0x000000048f4c7825 */ /* 0x000fe200078e0206 */
[----:B------:R-:W-:-:S03]  /*b3fc0*/  ULDC.64 UR8, c[0x0][0x228] ;  /* 0x00008a0000087ab9 */ /* 0x000fc60000000a00 */
[----:B------:R-:W-:-:S06]  /*b3fd0*/  VIADD R78, R10, 0x1b ;  /* 0x0000001b0a4e7836 */ /* 0x000fcc0000000000 */
[----:B------:R1:W-:Y:S02]  /*b3fe0*/  @P5 STG.E desc[UR4][R76.64], R147 ;  /* 0x000000934c005986 */ /* 0x0003e4000c101904 */
[----:B-1----:R-:W-:Y:S02]  /*b3ff0*/  IMAD.WIDE R76, R143, 0x4, R8 ;  /* 0x000000048f4c7825 */ /* 0x002fe400078e0208 */
[----:B------:R-:W2:Y:S04]  /*b4000*/  LDL.LU R143, [R1+0x20dc] ;  /* 0x0020dc00018f7983 */ /* 0x000ea80000300800 */
[----:B---3--:R1:W-:Y:S01]  /*b4010*/  @P4 STG.E desc[UR4][R76.64], R141 ;  /* 0x0000008d4c004986 */ /* 0x0083e2000c101904 */
[----:B------:R-:W-:Y:S01]  /*b4020*/  ISETP.GE.AND P4, PT, R78, UR9, PT ;  /* 0x000000094e007c0c */ /* 0x000fe2000bf86270 */
[----:B------:R-:W-:-:S02]  /*b4030*/  ULDC UR9, c[0x0][0x228] ;  /* 0x00008a0000097ab9 */ /* 0x000fc40000000800 */
[----:B-1----:R-:W3:Y:S01]  /*b4040*/  LDL.LU R141, [R1+0x1c28] ;  /* 0x001c2800018d7983 */ /* 0x002ee20000300800 */
[----:B------:R-:W-:Y:S01]  /*b4050*/  ISETP.LT.AND P5, PT, R11, UR10, !P4 ;  /* 0x0000000a0b007c0c */ /* 0x000fe2000e7a1270 */
[----:B------:R-:W-:Y:S01]  /*b4060*/  IMAD.WIDE R76, R144, 0x4, R2 ;  /* 0x00000004904c7825 */ /* 0x000fe200078e0202 */
[----:B------:R-:W-:Y:S01]  /*b4070*/  ULDC UR10, c[0x0][0x228] ;  /* 0x00008a00000a7ab9 */ /* 0x000fe20000000800 */
[----:B------:R-:W3:Y:S10]  /*b4080*/  LDL.LU R147, [R1+0x1828] ;  /* 0x0018280001937983 */ /* 0x000ef40000300800 */
[----:B----4-:R1:W-:Y:S01]  /*b4090*/  @P5 STG.E desc[UR4][R76.64], R145 ;  /* 0x000000914c005986 */ /* 0x0103e2000c101904 */
[----:B------:R-:W-:Y:S01]  /*b40a0*/  ISETP.LT.AND P5, PT, R12, UR9, !P4 ;  /* 0x000000090c007c0c */ /* 0x000fe2000e7a1270 */
[----:B------:R-:W-:-:S02]  /*b40b0*/  ULDC UR9, c[0x0][0x228] ;  /* 0x00008a0000097ab9 */ /* 0x000fc40000000800 */
        /* <DEDUP_REMOVED lines=12> */
[----:B-1----:R-:W2:Y:S04]  /*b4180*/  LDL.LU R140, [R1+0xc28] ;  /* 0x000c2800018c7983 */ /* 0x002ea80000300800 */
[----:B------:R-:W2:Y:S01]  /*b4190*/  LDL.LU R150, [R1+0x828] ;  /* 0x0008280001967983 */ /* 0x000ea20000300800 */
[----:B------:R-:W-:-:S03]  /*b41a0*/  VIADD R78, R10, 0x1c ;  /* 0x0000001c0a4e7836 */ /* 0x000fc60000000000 */
[----:B------:R-:W2:Y:S02]  /*b41b0*/  LDL.LU R148, [R1+0x438] ;  /* 0x0004380001947983 */ /* 0x000ea40000300800 */
[----:B------:R-:W-:Y:S01]  /*b41c0*/  ISETP.GE.AND P4, PT, R78, UR9, PT ;  /* 0x000000094e007c0c */ /* 0x000fe2000bf86270 */
[----:B------:R-:W-:Y:S01]  /*b41d0*/  IMAD.WIDE R76, R146, 0x4, R2 ;  /* 0x00000004924c7825 */ /* 0x000fe200078e0202 */
[----:B------:R-:W-:Y:S02]  /*b41e0*/  ULDC UR9, c[0x0][0x228] ;  /* 0x00008a0000097ab9 */ /* 0x000fe40000000800 */
        /* <DEDUP_REMOVED lines=8> */
[----:B------:R1:W-:Y:S01]  /*b4270*/  @P5 STG.E desc[UR4][R76.64], R147 ;  /* 0x000000934c005986 */ /* 0x0003e2000c101904 */
[----:B------:R-:W-:Y:S02]  /*b4280*/  ISETP.LT.AND P5, PT, R13, UR9, !P4 ;  /* 0x000000090d007c0c */ /* 0x000fe4000e7a1270 */
[----:B------:R-:W-:Y:S01]  /*b4290*/  ISETP.LT.AND P4, PT, R14, UR8, !P4 ;  /* 0x000000080e007c0c */ /* 0x000fe2000e781270 */
[----:B------:R-:W-:Y:S01]  /*b42a0*/  ULDC.64 UR8, c[0x0][0x228] ;  /* 0x00008a0000087ab9 */ /* 0x000fe20000000a00 */
[----:B-1----:R-:W-:-:S09]  /*b42b0*/  IMAD.WIDE R76, R146, 0x4, R6 ;  /* 0x00000004924c7825 */ /* 0x002fd200078e0206 */
[----:B----4-:R1:W-:Y:S04]  /*b42c0*/  @P5 STG.E desc[UR4][R76.64], R145 ;  /* 0x000000914c005986 */ /* 0x0103e8000c101904 */
[----:B-1----:R-:W4:Y:S01]  /*b42d0*/  LDL.LU R145, [R1+0x1c2c] ;  /* 0x001c2c0001917983 */ /* 0x002f220000300800 */
[----:B------:R-:W-:-:S03]  /*b42e0*/  IMAD.WIDE R76, R146, 0x4, R8 ;  /* 0x00000004924c7825 */ /* 0x000fc600078e0208 */
[----:B------:R-:W4:Y:S04]  /*b42f0*/  LDL.LU R146, [R1+0x20e4] ;  /* 0x0020e40001927983 */ /* 0x000f280000300800 */
[----:B------:R1:W-:Y:S04]  /*b4300*/  @P4 STG.E desc[UR4][R76.64], R142 ;  /* 0x0000008e4c004986 */ /* 0x0003e8000c101904 */
        /* <DEDUP_REMOVED lines=51> */
[----:B------:R-:W-:-:S12]  /*b4640*/  ULDC UR10, c[0x0][0x228] ;  /* 0x00008a00000a7ab9 */ /* 0x000fd80000000800 */
[----:B------:R1:W-:Y:S01]  /*b4650*/  @P5 STG.E desc[UR4][R76.64], R143 ;  /* 0x0000008f4c005986 */ /* 0x0003e2000c101904 */
[----:B------:R-:W-:Y:S01]  /*b4660*/  ISETP.LT.AND P5, PT, R12, UR9, !P4 ;  /* 0x000000090c007c0c */ /* 0x000fe2000e7a1270 */
[----:B------:R-:W-:Y:S01]  /*b4670*/  ULDC UR9, c[0x0][0x228] ;  /* 0x00008a0000097ab9 */ /* 0x000fe20000000800 */
[----:B-1----:R-:W-:-:S11]  /*b4680*/  IMAD.WIDE R76, R146, 0x4, R4 ;  /* 0x00000004924c7825 */ /* 0x002fd600078e0204 */
[----:B---3--:R1:W-:Y:S04]  /*b4690*/  @P5 STG.E desc[UR4][R76.64], R141 ;  /* 0x0000008d4c005986 */ /* 0x0083e8000c101904 */
[----:B-1----:R-:W3:Y:S01]  /*b46a0*/  LDL.LU R141, [R1+0x1030] ;  /* 0x00103000018d7983 */ /* 0x002ee20000300800 */
[----:B------:R-:W-:Y:S01]  /*b46b0*/  ISETP.LT.AND P5, PT, R13, UR9, !P4 ;  /* 0x000000090d007c0c */ /* 0x000fe2000e7a1270 */
[----:B------:R-:W-:Y:S02]  /*b46c0*/  IMAD.WIDE R76, R146, 0x4, R6 ;  /* 0x00000004924c7825 */ /* 0x000fe400078e0206 */
[----:B------:R-:W3:Y:S01]  /*b46d0*/  LDL.LU R143, [R1+0x20ec] ;  /* 0x0020ec00018f7983 */ /* 0x000ee20000300800 */
[----:B------:R-:W-:Y:S01]  /*b46e0*/  ISETP.LT.AND P4, PT, R14, UR8, !P4 ;  /* 0x000000080e007c0c */ /* 0x000fe2000e781270 */
[----:B------:R-:W-:-:S08]  /*b46f0*/  ULDC.64 UR8, c[0x0][0x228] ;  /* 0x00008a0000087ab9 */ /* 0x000fd00000000a00 */
[----:B------:R1:W-:Y:S04]  /*b4700*/  @P5 STG.E desc[UR4][R76.64], R148 ;  /* 0x000000944c005986 */ /* 0x0003e8000c101904 */
[----:B-1----:R-:W3:Y:S01]  /*b4710*/  LDL.LU R148, [R1+0xc30] ;  /* 0x000c300001947983 */ /* 0x002ee20000300800 */
[----:B------:R-:W-:Y:S01]  /*b4720*/  IMAD.WIDE R76, R146, 0x4, R8 ;  /* 0x00000004924c7825 */ /* 0x000fe200078e0208 */
[----:B------:R-:W-:-:S04]  /*b4730*/  IADD3 R78, R10, 0x20, RZ ;  /* 0x000000200a4e7810 */ /* 0x000fc80007ffe0ff */
[----:B----4-:R1:W-:Y:S01]  /*b4740*/  @P4 STG.E desc[UR4][R76.64], R142 ;  /* 0x0000008e4c004986 */ /* 0x0103e2000c101904 */
[----:B------:R-:W-:Y:S01]  /*b4750*/  ISETP.GE.AND P4, PT, R78, UR9, PT ;  /* 0x000000094e007c0c */ /* 0x000fe2000bf86270 */
[----:B------:R-:W-:Y:S02]  /*b4760*/  ULDC UR9, c[0x0][0x228] ;  /* 0x00008a0000097ab9 */ /* 0x000fe40000000800 */
[----:B-1----:R-:W4:Y:S01]  /*b4770*/  LDL.LU R142, [R1+0x830] ;  /* 0x00083000018e7983 */ /* 0x002f220000300800 */
[----:B------:R-:W-:Y:S01]  /*b4780*/  ISETP.LT.AND P5, PT, R11, UR10, !P4 ;  /* 0x0000000a0b007c0c */ /* 0x000fe2000e7a1270 */
[----:B------:R-:W-:Y:S01]  /*b4790*/  IMAD.WIDE R76, R145, 0x4, R2 ;  /* 0x00000004914c7825 */ /* 0x000fe200078e0202 */
[----:B------:R-:W-:Y:S01]  /*b47a0*/  ULDC UR10, c[0x0][0x228] ;  /* 0x00008a00000a7ab9 */ /* 0x000fe20000000800 */
[----:B------:R-:W4:Y:S10]  /*b47b0*/  LDL.LU R146, [R1+0x20f0] ;  /* 0x0020f00001927983 */ /* 0x000f340000300800 */
[----:B------:R1:W-:Y:S01]  /*b47c0*/  @P5 STG.E desc[UR4][R76.64], R144 ;  /* 0x000000904c005986 */ /* 0x0003e2000c101904 */
[----:B------:R-:W-:Y:S01]  /*b47d0*/  ISETP.LT.AND P5, PT, R12, UR9, !P4 ;  /* 0x000000090c007c0c */ /* 0x000fe2000e7a1270 */
[----:B------:R-:W-:-:S02]  /*b47e0*/  ULDC UR9, c[0x0][0x228] ;  /* 0x00008a0000097ab9 */ /* 0x000fc40000000800 */
        /* <DEDUP_REMOVED lines=8> */
[----:B------:R1:W-:Y:S02]  /*b4870*/  @P5 STG.E desc[UR4][R76.64], R147 ;  /* 0x000000934c005986 */ /* 0x0003e4000c101904 */
[----:B-1----:R-:W-:Y:S02]  /*b4880*/  IMAD.WIDE R76, R145, 0x4, R8 ;  /* 0x00000004914c7825 */ /* 0x002fe400078e0208 */
[----:B------:R-:W2:Y:S04]  /*b4890*/  LDL.LU R145, [R1+0x20f4] ;  /* 0x0020f40001917983 */ /* 0x000ea80000300800 */
[----:B------:R-:W2:Y:S01]  /*b48a0*/  LDL.LU R147, [R1+0x1c34] ;  /* 0x001c340001937983 */ /* 0x000ea20000300800 */
[----:B------:R-:W-:-:S03]  /*b48b0*/  VIADD R78, R10, 0x21 ;  /* 0x000000210a4e7836 */ /* 0x000fc60000000000 */
[----:B---3--:R1:W-:Y:S02]  /*b48c0*/  @P4 STG.E desc[UR4][R76.64], R141 ;  /* 0x0000008d4c004986 */ /* 0x0083e4000c101904 */
[----:B------:R-:W-:Y:S01]  /*b48d0*/  ISETP.GE.AND P4, PT, R78, UR9, PT ;  /* 0x000000094e007c0c */ /* 0x000fe2000bf86270 */
[----:B------:R-:W-:Y:S01]  /*b48e0*/  ULDC UR9, c[0x0][0x228] ;  /* 0x00008a0000097ab9 */ /* 0x000fe20000000800 */
[----:B-1----:R-:W3:Y:S02]  /*b48f0*/  LDL.LU R141, [R1+0x1834] ;  /* 0x00183400018d7983 */ /* 0x002ee40000300800 */
[----:B------:R-:W-:Y:S01]  /*b4900*/  ISETP.LT.AND P5, PT, R11, UR10, !P4 ;  /* 0x0000000a0b007c0c */ /* 0x000fe2000e7a1270 */
[----:B------:R-:W-:Y:S01]  /*b4910*/  IMAD.WIDE R76, R143, 0x4, R2 ;  /* 0x000000048f4c7825 */ /* 0x000fe200078e0202 */
[----:B------:R-:W-:-:S11]  /*b4920*/  ULDC UR10, c[0x0][0x228] ;  /* 0x00008a00000a7ab9 */ /* 0x000fd60000000800 */
        /* <DEDUP_REMOVED lines=53> */
[----:B------:R-:W-:Y:S02]  /*b4c80*/  ISETP.LT.AND P5, PT, R13, UR9, !P4 ;  /* 0x000000090d007c0c */ /* 0x000fe4000e7a1270 */
[----:B------:R-:W-:Y:S01]  /*b4c90*/  ISETP.LT.AND P4, PT, R14, UR8, !P4 ;  /* 0x000000080e007c0c */ /* 0x000fe2000e781270 */
[----:B------:R-:W-:Y:S01]  /*b4ca0*/  IMAD.WIDE R76, R145, 0x4, R6 ;  /* 0x00000004914c7825 */ /* 0x000fe200078e0206 */
[----:B------:R-:W-:-:S09]  /*b4cb0*/  ULDC.64 UR8, c[0x0][0x228] ;  /* 0x00008a0000087ab9 */ /* 0x000fd20000000a00 */
[----:B------:R1:W-:Y:S02]  /*b4cc0*/  @P5 STG.E desc[UR4][R76.64], R147 ;  /* 0x000000934c005986 */ /* 0x0003e4000c101904 */
[----:B-1----:R-:W-:Y:S02]  /*b4cd0*/  IMAD.WIDE R76, R145, 0x4, R8 ;  /* 0x00000004914c7825 */ /* 0x002fe400078e0208 */
[----:B------:R-:W2:Y:S04]  /*b4ce0*/  LDL.LU R145, [R1+0x2100] ;  /* 0x0021000001917983 */ /* 0x000ea80000300800 */
[----:B---3--:R1:W-:Y:S04]  /*b4cf0*/  @P4 STG.E desc[UR4][R76.64], R141 ;  /* 0x0000008d4c004986 */ /* 0x0083e8000c101904 */
[----:B-1----:R-:W3:Y:S04]  /*b4d00*/  LDL.LU R141, [R1+0xc38] ;  /* 0x000c3800018d7983 */ /* 0x002ee80000300800 */
[----:B------:R-:W3:Y:S01]  /*b4d10*/  LDL.LU R150, [R1+0x838] ;  /* 0x0008380001967983 */ /* 0x000ee20000300800 */
[----:B------:R-:W-:-:S03]  /*b4d20*/  VIADD R78, R10, 0x24 ;  /* 0x000000240a4e7836 */ /* 0x000fc60000000000 */
[----:B------:R-:W3:Y:S02]  /*b4d30*/  LDL.LU R147, [R1+0x448] ;  /* 0x0004480001937983 */ /* 0x000ee40000300800 */
[----:B------:R-:W-:Y:S01]  /*b4d40*/  ISETP.GE.AND P4, PT, R78, UR9, PT ;  /* 0x000000094e007c0c */ /* 0x000fe2000bf86270 */
[----:B------:R-:W-:Y:S01]  /*b4d50*/  IMAD.WIDE R76, R143, 0x4, R2 ;  /* 0x000000048f4c7825 */ /* 0x000fe200078e0202 */
[----:B------:R-:W-:Y:S02]  /*b4d60*/  ULDC UR9, c[0x0][0x228] ;  /* 0x00008a0000097ab9 */ /* 0x000fe40000000800 */
        /* <DEDUP_REMOVED lines=13> */
[----:B------:R1:W-:Y:S04]  /*b4e40*/  @P5 STG.E desc[UR4][R76.64], R144 ;  /* 0x000000904c005986 */ /* 0x0003e8000c101904 */
[----:B-1----:R-:W4:Y:S01]  /*b4e50*/  LDL.LU R144, [R1+0x1c3c] ;  /* 0x001c3c0001907983 */ /* 0x002f220000300800 */
[----:B------:R-:W-:-:S03]  /*b4e60*/  IMAD.WIDE R76, R143, 0x4, R8 ;  /* 0x000000048f4c7825 */ /* 0x000fc600078e0208 */
        /* <DEDUP_REMOVED lines=51> */
[C---:B------:R-:W-:Y:S01]  /*b51a0*/  IMAD.WIDE R76, R143.reuse, 0x4, R2 ;  /* 0x000000048f4c7825 */ /* 0x040fe200078e0202 */
[----:B------:R-:W-:Y:S01]  /*b51b0*/  ULDC UR10, c[0x0][0x228] ;  /* 0x00008a00000a7ab9 */ /* 0x000fe20000000800 */
[----:B------:R-:W3:Y:S10]  /*b51c0*/  LDL.LU R148, [R1+0x1440] ;  /* 0x0014400001947983 */ /* 0x000ef40000300800 */
[----:B------:R1:W-:Y:S01]  /*b51d0*/  @P5 STG.E desc[UR4][R76.64], R146 ;  /* 0x000000924c005986 */ /* 0x0003e2000c101904 */
[----:B------:R-:W-:Y:S01]  /*b51e0*/  ISETP.LT.AND P5, PT, R12, UR9, !P4 ;  /* 0x000000090c007c0c */ /* 0x000fe2000e7a1270 */
[----:B------:R-:W-:Y:S01]  /*b51f0*/  ULDC UR9, c[0x0][0x228] ;  /* 0x00008a0000097ab9 */ /* 0x000fe20000000800 */
[----:B-1----:R-:W-:-:S11]  /*b5200*/  IMAD.WIDE R76, R143, 0x4, R4 ;  /* 0x000000048f4c7825 */ /* 0x002fd600078e0204 */
[----:B----4-:R1:W-:Y:S04]  /*b5210*/  @P5 STG.E desc[UR4][R76.64], R142 ;  /* 0x0000008e4c005986 */ /* 0x0103e8000c101904 */
        /* <DEDUP_REMOVED lines=30> */
[----:B------:R1:W-:Y:S02]  /*b5400*/  @P5 STG.E desc[UR4][R76.64], R148 ;  /* 0x000000944c005986 */ /* 0x0003e4000c101904 */
[----:B-1----:R-:W-:Y:S02]  /*b5410*/  IMAD.WIDE R76, R144, 0x4, R8 ;  /* 0x00000004904c7825 */ /* 0x002fe400078e0208 */
[----:B------:R-:W3:Y:S04]  /*b5420*/  LDL.LU R144, [R1+0x2114] ;  /* 0x0021140001907983 */ /* 0x000ee80000300800 */
[----:B------:R-:W3:Y:S04]  /*b5430*/  LDL.LU R148, [R1+0x1c44] ;  /* 0x001c440001947983 */ /* 0x000ee80000300800 */
[----:B----4-:R1:W-:Y:S01]  /*b5440*/  @P4 STG.E desc[UR4][R76.64], R142 ;  /* 0x0000008e4c004986 */ /* 0x0103e2000c101904 */
        /* <DEDUP_REMOVED lines=67> */
[----:B----4-:R1:W-:Y:S04]  /*b5880*/  @P4 STG.E desc[UR4][R76.64], R142 ;  /* 0x0000008e4c004986 */ /* 0x0103e8000c101904 */
        /* <DEDUP_REMOVED lines=19> */
[----:B------:R1:W-:Y:S04]  /*b59c0*/  @P5 STG.E desc[UR4][R76.64], R145 ;  /* 0x000000914c005986 */ /* 0x0003e8000c101904 */
        /* <DEDUP_REMOVED lines=44> */
[----:B------:R1:W-:Y:S02]  /*b5c90*/  @P5 STG.E desc[UR4][R76.64], R147 ;  /* 0x000000934c005986 */ /* 0x0003e4000c101904 */
[----:B-1----:R-:W-:Y:S02]  /*b5ca0*/  IMAD.WIDE R76, R144, 0x4, R8 ;  /* 0x00000004904c7825 */ /* 0x002fe400078e0208 */
[----:B------:R-:W3:Y:S01]  /*b5cb0*/  LDL.LU R144, [R1+0x1c50] ;  /* 0x001c500001907983 */ /* 0x000ee20000300800 */
[----:B------:R-:W-:-:S03]  /*b5cc0*/  IADD3 R78, R10, 0x2f, RZ ;  /* 0x0000002f0a4e7810 */ /* 0x000fc60007ffe0ff */
        /* <DEDUP_REMOVED lines=28> */
[----:B------:R-:W-:Y:S01]  /*b5e90*/  IMAD.WIDE R76, R145, 0x4, R2 ;  /* 0x00000004914c7825 */ /* 0x000fe200078e0202 */
[----:B------:R-:W-:Y:S01]  /*b5ea0*/  ULDC UR10, c[0x0][0x228] ;  /* 0x00008a00000a7ab9 */ /* 0x000fe20000000800 */
[----:B------:R-:W3:Y:S10]  /*b5eb0*/  LDL.LU R146, [R1+0x2130] ;  /* 0x0021300001927983 */ /* 0x000ef40000300800 */
[----:B------:R1:W-:Y:S01]  /*b5ec0*/  @P5 STG.E desc[UR4][R76.64], R144 ;  /* 0x000000904c005986 */ /* 0x0003e2000c101904 */
[----:B------:R-:W-:Y:S01]  /*b5ed0*/  ISETP.LT.AND P5, PT, R12, UR9, !P4 ;  /* 0x000000090c007c0c */ /* 0x000fe2000e7a1270 */
[----:B------:R-:W-:-:S02]  /*b5ee0*/  ULDC UR9, c[0x0][0x228] ;  /* 0x00008a0000097ab9 */ /* 0x000fc40000000800 */
        /* <DEDUP_REMOVED lines=101> */
[----:B------:R1:W-:Y:S04]  /*b6540*/  @P5 STG.E desc[UR4][R76.64], R144 ;  /* 0x000000904c005986 */ /* 0x0003e8000c101904 */
        /* <DEDUP_REMOVED lines=70> */
[----:B------:R-:W-:-:S05]  /*b69b0*/  IMAD.WIDE R76, R143, 0x4, R8 ;  /* 0x000000048f4c7825 */ /* 0x000fca00078e0208 */
        /* <DEDUP_REMOVED lines=124> */
[----:B---3--:R1:W-:Y:S01]  /*b7180*/  @P5 STG.E desc[UR4][R76.64], R141 ;  /* 0x0000008d4c005986 */ /* 0x0083e2000c101904 */
[----:B------:R-:W-:Y:S01]  /*b7190*/  ISETP.LT.AND P5, PT, R12, UR9, !P4 ;  /* 0x000000090c007c0c */ /* 0x000fe2000e7a1270 */
[----:B------:R-:W-:Y:S01]  /*b71a0*/  ULDC UR9, c[0x0][0x228] ;  /* 0x00008a0000097ab9 */ /* 0x000fe20000000800 */
[----:B-1----:R-:W-:Y:S01]  /*b71b0*/  IMAD.WIDE R76, R143, 0x4, R4 ;  /* 0x000000048f4c7825 */ /* 0x002fe200078e0204 */
[----:B------:R-:W3:Y:S10]  /*b71c0*/  LDL.LU R141, [R1+0x106c] ;  /* 0x00106c00018d7983 */ /* 0x000ef40000300800 */
[----:B------:R1:W-:Y:S01]  /*b71d0*/  @P5 STG.E desc[UR4][R76.64], R150 ;  /* 0x000000964c005986 */ /* 0x0003e2000c101904 */
[----:B------:R-:W-:-:S02]  /*b71e0*/  ISETP.LT.AND P5, PT, R13, UR9, !P4 ;  /* 0x000000090d007c0c */ /* 0x000fc4000e7a1270 */
[----:B------:R-:W-:Y:S01]  /*b71f0*/  ISETP.LT.AND P4, PT, R14, UR8, !P4 ;  /* 0x000000080e007c0c */ /* 0x000fe2000e781270 */
[----:B------:R-:W-:Y:S01]  /*b7200*/  ULDC.64 UR8, c[0x0][0x228] ;  /* 0x00008a0000087ab9 */ /* 0x000fe20000000a00 */
[----:B-1----:R-:W-:-:S09]  /*b7210*/  IMAD.WIDE R76, R143, 0x4, R6 ;  /* 0x000000048f4c7825 */ /* 0x002fd200078e0206 */
[----:B------:R1:W-:Y:S02]  /*b7220*/  @P5 STG.E desc[UR4][R76.64], R148 ;  /* 0x000000944c005986 */ /* 0x0003e4000c101904 */
[----:B-1----:R-:W-:Y:S02]  /*b7230*/  IMAD.WIDE R76, R143, 0x4, R8 ;  /* 0x000000048f4c7825 */ /* 0x002fe400078e0208 */
[----:B------:R-:W3:Y:S04]  /*b7240*/  LDL.LU R143, [R1+0xc6c] ;  /* 0x000c6c00018f7983 */ /* 0x000ee80000300800 */
[----:B----4-:R1:W-:Y:S01]  /*b7250*/  @P4 STG.E desc[UR4][R76.64], R142 ;  /* 0x0000008e4c004986 */ /* 0x0103e2000c101904 */
[----:B------:R-:W-:-:S03]  /*b7260*/  IADD3 R78, R10, 0x3e, RZ ;  /* 0x0000003e0a4e7810 */ /* 0x000fc60007ffe0ff */
        /* <DEDUP_REMOVED lines=18> */
[----:B------:R-:W-:-:S08]  /*b7390*/  ULDC.64 UR8, c[0x0][0x228] ;  /* 0x00008a0000087ab9 */ /* 0x000fd00000000a00 */
[----:B------:R1:W-:Y:S02]  /*b73a0*/  @P5 STG.E desc[UR4][R76.64], R147 ;  /* 0x000000934c005986 */ /* 0x0003e4000c101904 */
[----:B-1----:R-:W-:Y:S02]  /*b73b0*/  IMAD.WIDE R76, R144, 0x4, R8 ;  /* 0x00000004904c7825 */ /* 0x002fe400078e0208 */
[----:B------:R-:W2:Y:S04]  /*b73c0*/  LDL.LU R144, [R1+0x1c70] ;  /* 0x001c700001907983 */ /* 0x000ea80000300800 */
[----:B---3--:R1:W-:Y:S01]  /*b73d0*/  @P4 STG.E desc[UR4][R76.64], R141 ;  /* 0x0000008d4c004986 */ /* 0x0083e2000c101904 */
[----:B------:R-:W-:Y:S01]  /*b73e0*/  ISETP.GE.AND P4, PT, R78, UR9, PT ;  /* 0x000000094e007c0c */ /* 0x000fe2000bf86270 */
[----:B------:R-:W-:-:S03]  /*b73f0*/  ULDC UR9, c[0x0][0x228] ;  /* 0x00008a0000097ab9 */ /* 0x000fc60000000800 */
[----:B------:R-:W-:Y:S01]  /*b7400*/  ISETP.LT.AND P5, PT, R11, UR10, !P4 ;  /* 0x0000000a0b007c0c */ /* 0x000fe2000e7a1270 */
[----:B-1----:R-:W3:Y:S01]  /*b7410*/  LDL.LU R141, [R1+0x1870] ;  /* 0x00187000018d7983 */ /* 0x002ee20000300800 */
[----:B------:R-:W-:Y:S01]  /*b7420*/  IMAD.WIDE R76, R146, 0x4, R2 ;  /* 0x00000004924c7825 */ /* 0x000fe200078e0202 */
[----:B------:R-:W-:Y:S02]  /*b7430*/  ULDC UR10, c[0x0][0x228] ;  /* 0x00008a00000a7ab9 */ /* 0x000fe40000000800 */
[----:B------:R-:W3:Y:S08]  /*b7440*/  LDL.LU R147, [R1+0x1470] ;  /* 0x0014700001937983 */ /* 0x000ef00000300800 */
        /* <DEDUP_REMOVED lines=29> */
[----:B---3--:R1:W-:Y:S01]  /*b7620*/  @P5 STG.E desc[UR4][R76.64], R141 ;  /* 0x0000008d4c005986 */ /* 0x0083e2000c101904 */
[----:B------:R-:W-:-:S03]  /*b7630*/  ISETP.LT.AND P5, PT, R13, UR9, !P4 ;  /* 0x000000090d007c0c */ /* 0x000fc6000e7a1270 */
[----:B-1----:R-:W3:Y:S01]  /*b7640*/  LDL.LU R141, [R1+0x480] ;  /* 0x00048000018d7983 */ /* 0x002ee20000300800 */
[----:B------:R-:W-:Y:S01]  /*b7650*/  IMAD.WIDE R76, R145, 0x4, R6 ;  /* 0x00000004914c7825 */ /* 0x000fe200078e0206 */
[----:B------:R-:W-:Y:S01]  /*b7660*/  ISETP.LT.AND P4, PT, R14, UR8, !P4 ;  /* 0x000000080e007c0c */ /* 0x000fe2000e781270 */
[----:B------:R-:W-:-:S07]  /*b7670*/  ULDC.64 UR8, c[0x0][0x228] ;  /* 0x00008a0000087ab9 */ /* 0x000fce0000000a00 */
        /* <DEDUP_REMOVED lines=21> */
[----:B------:R-:W-:Y:S02]  /*b77d0*/  ULDC.64 UR8, c[0x0][0x228] ;  /* 0x00008a0000087ab9 */ /* 0x000fe40000000a00 */
[----:B------:R-:W-:-:S08]  /*b77e0*/  VIADD R78, R10, 0x42 ;  /* 0x000000420a4e7836 */ /* 0x000fd00000000000 */
[----:B------:R1:W-:Y:S02]  /*b77f0*/  @P5 STG.E desc[UR4][R76.64], R144 ;  /* 0x000000904c005986 */ /* 0x0003e4000c101904 */
[----:B-1----:R-:W-:Y:S02]  /*b7800*/  IMAD.WIDE R76, R143, 0x4, R8 ;  /* 0x000000048f4c7825 */ /* 0x002fe400078e0208 */
[----:B------:R-:W2:Y:S04]  /*b7810*/  LDL.LU R143, [R1+0x2178] ;  /* 0x00217800018f7983 */ /* 0x000ea80000300800 */
[----:B------:R-:W2:Y:S04]  /*b7820*/  LDL.LU R144, [R1+0xc74] ;  /* 0x000c740001907983 */ /* 0x000ea80000300800 */
[----:B---3--:R1:W-:Y:S01]  /*b7830*/  @P4 STG.E desc[UR4][R76.64], R141 ;  /* 0x0000008d4c004986 */ /* 0x0083e2000c101904 */
[----:B------:R-:W-:Y:S01]  /*b7840*/  ISETP.GE.AND P4, PT, R78, UR9, PT ;  /* 0x000000094e007c0c */ /* 0x000fe2000bf86270 */
[----:B------:R-:W-:-:S03]  /*b7850*/  ULDC UR9, c[0x0][0x228] ;  /* 0x00008a0000097ab9 */ /* 0x000fc60000000800 */
[----:B------:R-:W-:Y:S01]  /*b7860*/  ISETP.LT.AND P5, PT, R11, UR10, !P4 ;  /* 0x0000000a0b007c0c */ /* 0x000fe2000e7a1270 */
[----:B-1----:R-:W3:Y:S01]  /*b7870*/  LDL.LU R141, [R1+0x884] ;  /* 0x00088400018d7983 */ /* 0x002ee20000300800 */
[----:B------:R-:W-:Y:S01]  /*b7880*/  IMAD.WIDE R76, R146, 0x4, R2 ;  /* 0x00000004924c7825 */ /* 0x000fe200078e0202 */
[----:B------:R-:W-:-:S10]  /*b7890*/  ULDC UR10, c[0x0][0x228] ;  /* 0x00008a00000a7ab9 */ /* 0x000fd40000000800 */
        /* <DEDUP_REMOVED lines=32> */
[----:B------:R-:W-:Y:S01]  /*b7aa0*/  ISETP.LT.AND P4, PT, R14, UR8, !P4 ;  /* 0x000000080e007c0c */ /* 0x000fe2000e781270 */
[----:B------:R-:W-:Y:S01]  /*b7ab0*/  IMAD.WIDE R76, R145, 0x4, R6 ;  /* 0x00000004914c7825 */ /* 0x000fe200078e0206 */
[----:B------:R-:W-:-:S07]  /*b7ac0*/  ULDC.64 UR8, c[0x0][0x228] ;  /* 0x00008a0000087ab9 */ /* 0x000fce0000000a00 */
        /* <DEDUP_REMOVED lines=40> */
[----:B------:R1:W-:Y:S01]  /*b7d50*/  @P5 STG.E desc[UR4][R76.64], R150 ;  /* 0x000000964c005986 */ /* 0x0003e2000c101904 */
[----:B------:R-:W-:Y:S02]  /*b7d60*/  ISETP.LT.AND P5, PT, R13, UR9, !P4 ;  /* 0x000000090d007c0c */ /* 0x000fe4000e7a1270 */
[----:B------:R-:W-:Y:S01]  /*b7d70*/  ISETP.LT.AND P4, PT, R14, UR8, !P4 ;  /* 0x000000080e007c0c */ /* 0x000fe2000e781270 */
[----:B------:R-:W-:Y:S01]  /*b7d80*/  VIADD R78, R10, 0x46 ;  /* 0x000000460a4e7836 */ /* 0x000fe20000000000 */
[----:B------:R-:W-:Y:S01]  /*b7d90*/  ULDC.64 UR8, c[0x0][0x228] ;  /* 0x00008a0000087ab9 */ /* 0x000fe20000000a00 */
[----:B-1----:R-:W-:-:S08]  /*b7da0*/  IMAD.WIDE R76, R146, 0x4, R6 ;  /* 0x00000004924c7825 */ /* 0x002fd000078e0206 */
        /* <DEDUP_REMOVED lines=16> */
[----:B---3--:R1:W-:Y:S01]  /*b7eb0*/  @P5 STG.E desc[UR4][R76.64], R141 ;  /* 0x0000008d4c005986 */ /* 0x0083e2000c101904 */
[----:B------:R-:W-:-:S03]  /*b7ec0*/  ISETP.LT.AND P5, PT, R13, UR9, !P4 ;  /* 0x000000090d007c0c */ /* 0x000fc6000e7a1270 */
[----:B-1----:R-:W3:Y:S01]  /*b7ed0*/  LDL.LU R141, [R1+0x48c] ;  /* 0x00048c00018d7983 */ /* 0x002ee20000300800 */
[----:B------:R-:W-:-:S03]  /*b7ee0*/  IMAD.WIDE R76, R145, 0x4, R6 ;  /* 0x00000004914c7825 */ /* 0x000fc600078e0206 */
[----:B------:R-:W3:Y:S01]  /*b7ef0*/  LDL.LU R144, [R1+0x2188] ;  /* 0x0021880001907983 */ /* 0x000ee20000300800 */
[----:B------:R-:W-:Y:S01]  /*b7f00*/  ISETP.LT.AND P4, PT, R14, UR8, !P4 ;  /* 0x000000080e007c0c */ /* 0x000fe2000e781270 */
[----:B------:R-:W-:-:S04]  /*b7f10*/  ULDC.64 UR8, c[0x0][0x228] ;  /* 0x00008a0000087ab9 */ /* 0x000fc80000000a00 */
        /* <DEDUP_REMOVED lines=36> */
[----:B------:R-:W-:-:S02]  /*b8160*/  ULDC UR9, c[0x0][0x228] ;  /* 0x00008a0000097ab9 */ /* 0x000fc40000000800 */
[----:B-1----:R-:W3:Y:S01]  /*b8170*/  LDL.LU R145, [R1+0x490] ;  /* 0x0004900001917983 */ /* 0x002ee20000300800 */
[----:B------:R-:W-:-:S09]  /*b8180*/  IMAD.WIDE R76, R144, 0x4, R4 ;  /* 0x00000004904c7825 */ /* 0x000fd200078e0204 */
[----:B----4-:R1:W-:Y:S01]  /*b8190*/  @P5 STG.E desc[UR4][R76.64], R142 ;  /* 0x0000008e4c005986 */ /* 0x0103e2000c101904 */
[----:B------:R-:W-:-:S03]  /*b81a0*/  ISETP.LT.AND P5, PT, R13, UR9, !P4 ;  /* 0x000000090d007c0c */ /* 0x000fc6000e7a1270 */
[----:B-1----:R-:W4:Y:S01]  /*b81b0*/  LDL.LU R142, [R1+0x90] ;  /* 0x00009000018e7983 */ /* 0x002f220000300800 */
[----:B------:R-:W-:-:S09]  /*b81c0*/  IMAD.WIDE R76, R144, 0x4, R6 ;  /* 0x00000004904c7825 */ /* 0x000fd200078e0206 */
[----:B------:R1:W-:Y:S01]  /*b81d0*/  @P5 STG.E desc[UR4][R76.64], R148 ;  /* 0x000000944c005986 */ /* 0x0003e2000c101904 */
[----:B------:R-:W-:Y:S01]  /*b81e0*/  ISETP.LT.AND P4, PT, R14, UR8, !P4 ;  /* 0x000000080e007c0c */ /* 0x000fe2000e781270 */
[----:B------:R-:W-:Y:S01]  /*b81f0*/  VIADD R78, R10, 0x49 ;  /* 0x000000490a4e7836 */ /* 0x000fe20000000000 */
[----:B------:R-:W-:Y:S01]  /*b8200*/  ULDC.64 UR8, c[0x0][0x228] ;  /* 0x00008a0000087ab9 */ /* 0x000fe20000000a00 */
[----:B-1----:R-:W-:Y:S02]  /*b8210*/  IMAD.WIDE R76, R144, 0x4, R8 ;  /* 0x00000004904c7825 */ /* 0x002fe400078e0208 */
[----:B------:R-:W4:Y:S04]  /*b8220*/  LDL.LU R144, [R1+0x2194] ;  /* 0x0021940001907983 */ /* 0x000f280000300800 */
[----:B------:R-:W4:Y:S04]  /*b8230*/  LDL.LU R148, [R1+0x1c84] ;  /* 0x001c840001947983 */ /* 0x000f280000300800 */
[----:B--2---:R1:W-:Y:S04]  /*b8240*/  @P4 STG.E desc[UR4][R76.64], R140 ;  /* 0x0000008c4c004986 */ /* 0x0043e8000c101904 */
[----:B-1----:R-:W2:Y:S01]  /*b8250*/  LDL.LU R140, [R1+0x1884] ;  /* 0x00188400018c7983 */ /* 0x002ea20000300800 */
[----:B------:R-:W-:Y:S01]  /*b8260*/  ISETP.GE.AND P4, PT, R78, UR9, PT ;  /* 0x000000094e007c0c */ /* 0x000fe2000bf86270 */
[----:B------:R-:W-:Y:S01]  /*b8270*/  IMAD.WIDE R76, R146, 0x4, R2 ;  /* 0x00000004924c7825 */ /* 0x000fe200078e0202 */
[----:B------:R-:W-:-:S02]  /*b8280*/  ULDC UR9, c[0x0][0x228] ;  /* 0x00008a0000097ab9 */ /* 0x000fc40000000800 */
        /* <DEDUP_REMOVED lines=9> */
[----:B------:R-:W-:Y:S01]  /*b8320*/  ISETP.LT.AND P5, PT, R13, UR9, !P4 ;  /* 0x000000090d007c0c */ /* 0x000fe2000e7a1270 */
[----:B------:R-:W-:Y:S02]  /*b8330*/  ULDC UR9, c[0x0][0x228] ;  /* 0x00008a0000097ab9 */ /* 0x000fe40000000800 */
[----:B-1----:R-:W3:Y:S01]  /*b8340*/  LDL.LU R141, [R1+0x1084] ;  /* 0x00108400018d7983 */ /* 0x002ee20000300800 */
[----:B------:R-:W-:Y:S01]  /*b8350*/  IMAD.WIDE R76, R146, 0x4, R6 ;  /* 0x00000004924c7825 */ /* 0x000fe200078e0206 */
[----:B------:R-:W-:Y:S01]  /*b8360*/  ISETP.LT.AND P4, PT, R14, UR8, !P4 ;  /* 0x000000080e007c0c */ /* 0x000fe2000e781270 */
[----:B------:R-:W-:-:S07]  /*b8370*/  ULDC UR8, c[0x0][0x22c] ;  /* 0x00008b0000087ab9 */ /* 0x000fce0000000800 */
[----:B------:R1:W-:Y:S02]  /*b8380*/  @P5 STG.E desc[UR4][R76.64], R145 ;  /* 0x000000914c005986 */ /* 0x0003e4000c101904 */
[----:B-1----:R-:W-:Y:S02]  /*b8390*/  IMAD.WIDE R76, R146, 0x4, R8 ;  /* 0x00000004924c7825 */ /* 0x002fe400078e0208 */
[----:B------:R-:W3:Y:S04]  /*b83a0*/  LDL.LU R146, [R1+0x2198] ;  /* 0x0021980001927983 */ /* 0x000ee80000300800 */
[----:B------:R-:W3:Y:S04]  /*b83b0*/  LDL.LU R145, [R1+0xc84] ;  /* 0x000c840001917983 */ /* 0x000ee80000300800 */
[----:B----4-:R1:W-:Y:S01]  /*b83c0*/  @P4 STG.E desc[UR4][R76.64], R142 ;  /* 0x0000008e4c004986 */ /* 0x0103e2000c101904 */
[----:B------:R-:W-:Y:S01]  /*b83d0*/  ISETP.GE.AND P4, PT, R78, UR8, PT ;  /* 0x000000084e007c0c */ /* 0x000fe2000bf86270 */
[----:B------:R-:W-:-:S03]  /*b83e0*/  ULDC UR8, c[0x0][0x228] ;  /* 0x00008a0000087ab9 */ /* 0x000fc60000000800 */
[----:B------:R-:W-:Y:S01]  /*b83f0*/  ISETP.LT.AND P5, PT, R11, UR9, !P4 ;  /* 0x000000090b007c0c */ /* 0x000fe2000e7a1270 */
[----:B-1----:R-:W4:Y:S01]  /*b8400*/  LDL.LU R142, [R1+0x894] ;  /* 0x00089400018e7983 */ /* 0x002f220000300800 */
[----:B------:R-:W-:Y:S01]  /*b8410*/  IMAD.WIDE R76, R143, 0x4, R2 ;  /* 0x000000048f4c7825 */ /* 0x000fe200078e0202 */
[----:B------:R-:W-:-:S10]  /*b8420*/  ULDC UR9, c[0x0][0x228] ;  /* 0x00008a0000097ab9 */ /* 0x000fd40000000800 */
        /* <DEDUP_REMOVED lines=9> */
[----:B------:R-:W-:Y:S02]  /*b84c0*/  ULDC UR8, c[0x0][0x228] ;  /* 0x00008a0000087ab9 */ /* 0x000fe40000000800 */
[----:B------:R-:W-:Y:S01]  /*b84d0*/  ISETP.LT.AND P4, PT, R14, UR8, !P4 ;  /* 0x000000080e007c0c */ /* 0x000fe2000e781270 */
[----:B------:R-:W-:Y:S01]  /*b84e0*/  VIADD R78, R10, 0x4b ;  /* 0x0000004b0a4e7836 */ /* 0x000fe20000000000 */
[----:B------:R-:W-:-:S07]  /*b84f0*/  ULDC UR8, c[0x0][0x22c] ;  /* 0x00008b0000087ab9 */ /* 0x000fce0000000800 */
        /* <DEDUP_REMOVED lines=9> */
[----:B------:R-:W-:-:S11]  /*b8590*/  IMAD.WIDE R76, R144, 0x4, R2 ;  /* 0x00000004904c7825 */ /* 0x000fd600078e0202 */
[----:B------:R1:W-:Y:S01]  /*b85a0*/  @P5 STG.E desc[UR4][R76.64], R145 ;  /* 0x000000914c005986 */ /* 0x0003e2000c101904 */
[----:B------:R-:W-:Y:S01]  /*b85b0*/  ISETP.LT.AND P5, PT, R12, UR8, !P4 ;  /* 0x000000080c007c0c */ /* 0x000fe2000e7a1270 */
[----:B------:R-:W-:Y:S02]  /*b85c0*/  ULDC UR8, c[0x0][0x228] ;  /* 0x00008a0000087ab9 */ /* 0x000fe40000000800 */
[----:B-1----:R-:W3:Y:S01]  /*b85d0*/  LDL.LU R145, [R1+0x1488] ;  /* 0x0014880001917983 */ /* 0x002ee20000300800 */
[----:B------:R-:W-:-:S09]  /*b85e0*/  IMAD.WIDE R76, R144, 0x4, R4 ;  /* 0x00000004904c7825 */ /* 0x000fd200078e0204 */
[----:B----4-:R1:W-:Y:S01]  /*b85f0*/  @P5 STG.E desc[UR4][R76.64], R142 ;  /* 0x0000008e4c005986 */ /* 0x0103e2000c101904 */
[----:B------:R-:W-:Y:S01]  /*b8600*/  ISETP.LT.AND P5, PT, R13, UR8, !P4 ;  /* 0x000000080d007c0c */ /* 0x000fe2000e7a1270 */
[----:B------:R-:W-:Y:S02]  /*b8610*/  ULDC UR8, c[0x0][0x228] ;  /* 0x00008a0000087ab9 */ /* 0x000fe40000000800 */
[----:B-1----:R-:W4:Y:S01]  /*b8620*/  LDL.LU R142, [R1+0x1088] ;  /* 0x00108800018e7983 */ /* 0x002f220000300800 */
[----:B------:R-:W-:Y:S01]  /*b8630*/  IMAD.WIDE R76, R144, 0x4, R6 ;  /* 0x00000004904c7825 */ /* 0x000fe200078e0206 */
[----:B------:R-:W-:Y:S01]  /*b8640*/  ISETP.LT.AND P4, PT, R14, UR8, !P4 ;  /* 0x000000080e007c0c */ /* 0x000fe2000e781270 */
[----:B------:R-:W-:-:S07]  /*b8650*/  ULDC.64 UR8, c[0x0][0x228] ;  /* 0x00008a0000087ab9 */ /* 0x000fce0000000a00 */
        /* <DEDUP_REMOVED lines=11> */
[----:B------:R-:W-:-:S12]  /*b8710*/  ULDC UR10, c[0x0][0x228] ;  /* 0x00008a00000a7ab9 */ /* 0x000fd80000000800 */
        /* <DEDUP_REMOVED lines=11> */
[----:B------:R-:W-:Y:S01]  /*b87d0*/  ULDC UR8, c[0x0][0x22c] ;  /* 0x00008b0000087ab9 */ /* 0x000fe20000000800 */
[----:B------:R-:W-:-:S06]  /*b87e0*/  IADD3 R78, R10, 0x4d, RZ ;  /* 0x0000004d0a4e7810 */ /* 0x000fcc0007ffe0ff */
        /* <DEDUP_REMOVED lines=9> */
[----:B------:R-:W-:-:S11]  /*b8880*/  IMAD.WIDE R76, R143, 0x4, R2 ;  /* 0x000000048f4c7825 */ /* 0x000fd600078e0202 */
        /* <DEDUP_REMOVED lines=28> */
[----:B----4-:R1:W-:Y:S01]  /*b8a50*/  @P5 STG.E desc[UR4][R76.64], R142 ;  /* 0x0000008e4c005986 */ /* 0x0103e2000c101904 */
[----:B------:R-:W-:Y:S01]  /*b8a60*/  ISETP.LT.AND P5, PT, R13, UR9, !P4 ;  /* 0x000000090d007c0c */ /* 0x000fe2000e7a1270 */
[----:B------:R-:W-:Y:S02]  /*b8a70*/  VIADD R78, R10, 0x4f ;  /* 0x0000004f0a4e7836 */ /* 0x000fe40000000000 */
[----:B-1----:R-:W4:Y:S01]  /*b8a80*/  LDL.LU R142, [R1+0x9c] ;  /* 0x00009c00018e7983 */ /* 0x002f220000300800 */
[----:B------:R-:W-:Y:S01]  /*b8a90*/  IMAD.WIDE R76, R144, 0x4, R6 ;  /* 0x00000004904c7825 */ /* 0x000fe200078e0206 */
[----:B------:R-:W-:Y:S02]  /*b8aa0*/  ULDC UR9, c[0x0][0x228] ;  /* 0x00008a0000097ab9 */ /* 0x000fe40000000800 */
[----:B------:R-:W4:Y:S01]  /*b8ab0*/  LDL.LU R145, [R1+0x21a8] ;  /* 0x0021a80001917983 */ /* 0x000f220000300800 */
[----:B------:R-:W-:Y:S01]  /*b8ac0*/  ISETP.LT.AND P4, PT, R14, UR8, !P4 ;  /* 0x000000080e007c0c */ /* 0x000fe2000e781270 */
[----:B------:R-:W-:-:S04]  /*b8ad0*/  ULDC UR8, c[0x0][0x22c] ;  /* 0x00008b0000087ab9 */ /* 0x000fc80000000800 */
        /* <DEDUP_REMOVED lines=15> */
[----:B-1----:R-:W-:Y:S01]  /*b8bd0*/  IMAD.WIDE R76, R146, 0x4, R4 ;  /* 0x00000004924c7825 */ /* 0x002fe200078e0204 */
[----:B------:R-:W2:Y:S10]  /*b8be0*/  LDL.LU R143, [R1+0x1090] ;  /* 0x00109000018f7983 */ /* 0x000eb40000300800 */
[----:B---3--:R1:W-:Y:S01]  /*b8bf0*/  @P5 STG.E desc[UR4][R76.64], R141 ;  /* 0x0000008d4c005986 */ /* 0x0083e2000c101904 */
[----:B------:R-:W-:Y:S01]  /*b8c00*/  ISETP.LT.AND P5, PT, R13, UR8, !P4 ;  /* 0x000000080d007c0c */ /* 0x000fe2000e7a1270 */
[----:B------:R-:W-:-:S02]  /*b8c10*/  ULDC UR8, c[0x0][0x228] ;  /* 0x00008a0000087ab9 */ /* 0x000fc40000000800 */
[----:B------:R-:W-:Y:S01]  /*b8c20*/  ISETP.LT.AND P4, PT, R14, UR8, !P4 ;  /* 0x000000080e007c0c */ /* 0x000fe2000e781270 */
[----:B------:R-:W-:Y:S01]  /*b8c30*/  ULDC UR8, c[0x0][0x22c] ;  /* 0x00008b0000087ab9 */ /* 0x000fe20000000800 */
[C---:B-1----:R-:W-:Y:S01]  /*b8c40*/  IMAD.WIDE R76, R146.reuse, 0x4, R6 ;  /* 0x00000004924c7825 */ /* 0x042fe200078e0206 */
[----:B------:R-:W3:Y:S07]  /*b8c50*/  LDL.LU R141, [R1+0x21ac] ;  /* 0x0021ac00018d7983 */ /* 0x000eee0000300800 */
[----:B------:R1:W-:Y:S04]  /*b8c60*/  @P5 STG.E desc[UR4][R76.64], R147 ;  /* 0x000000934c005986 */ /* 0x0003e8000c101904 */
[----:B-1----:R-:W3:Y:S01]  /*b8c70*/  LDL.LU R147, [R1+0xc90] ;  /* 0x000c900001937983 */ /* 0x002ee20000300800 */
[----:B------:R-:W-:-:S05]  /*b8c80*/  IMAD.WIDE R76, R146, 0x4, R8 ;  /* 0x00000004924c7825 */ /* 0x000fca00078e0208 */
[----:B----4-:R1:W-:Y:S01]  /*b8c90*/  @P4 STG.E desc[UR4][R76.64], R142 ;  /* 0x0000008e4c004986 */ /* 0x0103e2000c101904 */
[----:B------:R-:W-:Y:S01]  /*b8ca0*/  ISETP.GE.AND P4, PT, R78, UR8, PT ;  /* 0x000000084e007c0c */ /* 0x000fe2000bf86270 */
[----:B------:R-:W-:-:S03]  /*b8cb0*/  ULDC UR8, c[0x0][0x228] ;  /* 0x00008a0000087ab9 */ /* 0x000fc60000000800 */
[----:B------:R-:W-:Y:S01]  /*b8cc0*/  ISETP.LT.AND P5, PT, R11, UR9, !P4 ;  /* 0x000000090b007c0c */ /* 0x000fe2000e7a1270 */
[----:B-1----:R-:W4:Y:S01]  /*b8cd0*/  LDL.LU R142, [R1+0x8a0] ;  /* 0x0008a000018e7983 */ /* 0x002f220000300800 */
[----:B------:R-:W-:-:S03]  /*b8ce0*/  IMAD.WIDE R76, R145, 0x4, R2 ;  /* 0x00000004914c7825 */ /* 0x000fc600078e0202 */
[----:B------:R-:W4:Y:S08]  /*b8cf0*/  LDL.LU R146, [R1+0x21b0] ;  /* 0x0021b00001927983 */ /* 0x000f300000300800 */
        /* <DEDUP_REMOVED lines=16> */
[----:B------:R-:W2:Y:S04]  /*b8e00*/  LDL.LU R148, [R1+0x1c94] ;  /* 0x001c940001947983 */ /* 0x000ea80000300800 */
[----:B------:R1:W-:Y:S01]  /*b8e10*/  @P4 STG.E desc[UR4][R76.64], R143 ;  /* 0x0000008f4c004986 */ /* 0x0003e2000c101904 */
[----:B------:R-:W-:Y:S01]  /*b8e20*/  ISETP.GE.AND P4, PT, R78, UR9, PT ;  /* 0x000000094e007c0c */ /* 0x000fe2000bf86270 */
[----:B------:R-:W-:-:S03]  /*b8e30*/  ULDC UR9, c[0x0][0x228] ;  /* 0x00008a0000097ab9 */ /* 0x000fc60000000800 */
[----:B------:R-:W-:Y:S01]  /*b8e40*/  ISETP.LT.AND P5, PT, R11, UR10, !P4 ;  /* 0x0000000a0b007c0c */ /* 0x000fe2000e7a1270 */
[----:B-1----:R-:W2:Y:S01]  /*b8e50*/  LDL.LU R143, [R1+0x1894] ;  /* 0x00189400018f7983 */ /* 0x002ea20000300800 */
[----:B---3--:R-:W-:Y:S01]  /*b8e60*/  IMAD.WIDE R76, R141, 0x4, R2 ;  /* 0x000000048d4c7825 */ /* 0x008fe200078e0202 */
[----:B------:R-:W-:-:S10]  /*b8e70*/  ULDC UR10, c[0x0][0x228] ;  /* 0x00008a00000a7ab9 */ /* 0x000fd40000000800 */
[----:B------:R1:W-:Y:S01]  /*b8e80*/  @P5 STG.E desc[UR4][R76.64], R147 ;  /* 0x000000934c005986 */ /* 0x0003e2000c101904 */
[----:B------:R-:W-:Y:S01]  /*b8e90*/  ISETP.LT.AND P5, PT, R12, UR9, !P4 ;  /* 0x000000090c007c0c */ /* 0x000fe2000e7a1270 */
[----:B------:R-:W-:Y:S02]  /*b8ea0*/  ULDC UR9, c[0x0][0x228] ;  /* 0x00008a0000097ab9 */ /* 0x000fe40000000800 */
[----:B-1----:R-:W3:Y:S01]  /*b8eb0*/  LDL.LU R147, [R1+0x1494] ;  /* 0x0014940001937983 */ /* 0x002ee20000300800 */
[----:B------:R-:W-:-:S09]  /*b8ec0*/  IMAD.WIDE R76, R141, 0x4, R4 ;  /* 0x000000048d4c7825 */ /* 0x000fd200078e0204 */
[----:B----4-:R1:W-:Y:S01]  /*b8ed0*/  @P5 STG.E desc[UR4][R76.64], R142 ;  /* 0x0000008e4c005986 */ /* 0x0103e2000c101904 */
[----:B------:R-:W-:Y:S01]  /*b8ee0*/  ISETP.LT.AND P5, PT, R13, UR9, !P4 ;  /* 0x000000090d007c0c */ /* 0x000fe2000e7a1270 */
[----:B------:R-:W-:Y:S02]  /*b8ef0*/  VIADD R78, R10, 0x52 ;  /* 0x000000520a4e7836 */ /* 0x000fe40000000000 */
[----:B-1----:R-:W4:Y:S01]  /*b8f00*/  LDL.LU R142, [R1+0x1094] ;  /* 0x00109400018e7983 */ /* 0x002f220000300800 */
[----:B------:R-:W-:Y:S01]  /*b8f10*/  IMAD.WIDE R76, R141, 0x4, R6 ;  /* 0x000000048d4c7825 */ /* 0x000fe200078e0206 */
[----:B------:R-:W-:Y:S01]  /*b8f20*/  ISETP.LT.AND P4, PT, R14, UR8, !P4 ;  /* 0x000000080e007c0c */ /* 0x000fe2000e781270 */
[----:B------:R-:W-:Y:S01]  /*b8f30*/  ULDC UR8, c[0x0][0x22c] ;  /* 0x00008b0000087ab9 */ /* 0x000fe20000000800 */
[----:B------:R-:W-:-:S06]  /*b8f40*/  ULDC UR9, c[0x0][0x228] ;  /* 0x00008a0000097ab9 */ /* 0x000fcc0000000800 */
[----:B------:R1:W-:Y:S02]  /*b8f50*/  @P5 STG.E desc[UR4][R76.64], R144 ;  /* 0x000000904c005986 */ /* 0x0003e4000c101904 */
        /* <DEDUP_REMOVED lines=8> */
[----:B------:R-:W-:-:S13]  /*b8fe0*/  ISETP.LT.AND P5, PT, R11, UR9, !P4 ;  /* 0x000000090b007c0c */ /* 0x000fda000e7a1270 */
[----:B------:R1:W-:Y:S01]  /*b8ff0*/  @P5 STG.E desc[UR4][R76.64], R148 ;  /* 0x000000944c005986 */ /* 0x0003e2000c101904 */
[----:B------:R-:W-:Y:S01]  /*b9000*/  ISETP.LT.AND P5, PT, R12, UR8, !P4 ;  /* 0x000000080c007c0c */ /* 0x000fe2000e7a1270 */
[----:B------:R-:W-:Y:S02]  /*b9010*/  ULDC UR8, c[0x0][0x228] ;  /* 0x00008a0000087ab9 */ /* 0x000fe40000000800 */
[----:B-1----:R-:W2:Y:S01]  /*b9020*/  LDL.LU R148, [R1+0x4a4] ;  /* 0x0004a40001947983 */ /* 0x002ea20000300800 */
[----:B------:R-:W-:-:S09]  /*b9030*/  IMAD.WIDE R76, R146, 0x4, R4 ;  /* 0x00000004924c7825 */ /* 0x000fd200078e0204 */
[----:B------:R1:W-:Y:S01]  /*b9040*/  @P5 STG.E desc[UR4][R76.64], R143 ;  /* 0x0000008f4c005986 */ /* 0x0003e2000c101904 */
[----:B------:R-:W-:Y:S01]  /*b9050*/  ISETP.LT.AND P5, PT, R13, UR8, !P4 ;  /* 0x000000080d007c0c */ /* 0x000fe2000e7a1270 */
[----:B------:R-:W-:Y:S02]  /*b9060*/  ULDC UR8, c[0x0][0x228] ;  /* 0x00008a0000087ab9 */ /* 0x000fe40000000800 */
[----:B-1----:R-:W2:Y:S01]  /*b9070*/  LDL.LU R143, [R1+0xa4] ;  /* 0x0000a400018f7983 */ /* 0x002ea20000300800 */
[----:B------:R-:W-:Y:S01]  /*b9080*/  IMAD.WIDE R76, R146, 0x4, R6 ;  /* 0x00000004924c7825 */ /* 0x000fe200078e0206 */
[----:B------:R-:W-:Y:S01]  /*b9090*/  ISETP.LT.AND P4, PT, R14, UR8, !P4 ;  /* 0x000000080e007c0c */ /* 0x000fe2000e781270 */
[----:B------:R-:W-:Y:S02]  /*b90a0*/  ULDC.64 UR8, c[0x0][0x228] ;  /* 0x00008a0000087ab9 */ /* 0x000fe40000000a00 */
[----:B------:R-:W-:-:S05]  /*b90b0*/  VIADD R78, R10, 0x53 ;  /* 0x000000530a4e7836 */ /* 0x000fca0000000000 */
[----:B---3--:R1:W-:Y:S02]  /*b90c0*/  @P5 STG.E desc[UR4][R76.64], R147 ;  /* 0x000000934c005986 */ /* 0x0083e4000c101904 */
        /* <DEDUP_REMOVED lines=20> */
[----:B------:R-:W-:Y:S01]  /*b9210*/  ULDC UR8, c[0x0][0x22c] ;  /* 0x00008b0000087ab9 */ /* 0x000fe20000000800 */
[----:B------:R-:W-:Y:S01]  /*b9220*/  ULDC UR9, c[0x0][0x228] ;  /* 0x00008a0000097ab9 */ /* 0x000fe20000000800 */
[----:B------:R-:W-:-:S08]  /*b9230*/  VIADD R78, R10, 0x54 ;  /* 0x000000540a4e7836 */ /* 0x000fd00000000000 */
        /* <DEDUP_REMOVED lines=9> */
[----:B------:R-:W-:Y:S01]  /*b92d0*/  IMAD.WIDE R76, R141, 0x4, R2 ;  /* 0x000000048d4c7825 */ /* 0x000fe200078e0202 */
[----:B------:R-:W-:-:S10]  /*b92e0*/  ULDC UR9, c[0x0][0x228] ;  /* 0x00008a0000097ab9 */ /* 0x000fd40000000800 */
[----:B---3--:R1:W-:Y:S01]  /*b92f0*/  @P5 STG.E desc[UR4][R76.64], R147 ;  /* 0x000000934c005986 */ /* 0x0083e2000c101904 */
        /* <DEDUP_REMOVED lines=10> */
[----:B------:R-:W-:-:S07]  /*b93a0*/  ULDC UR8, c[0x0][0x22c] ;  /* 0x00008b0000087ab9 */ /* 0x000fce0000000800 */
        /* <DEDUP_REMOVED lines=24> */
[----:B------:R-:W-:-:S07]  /*b9530*/  ULDC UR8, c[0x0][0x22c] ;  /* 0x00008b0000087ab9 */ /* 0x000fce0000000800 */
[----:B---3--:R1:W-:Y:S02]  /*b9540*/  @P5 STG.E desc[UR4][R76.64], R147 ;  /* 0x000000934c005986 */ /* 0x0083e4000c101904 */
[----:B-1----:R-:W-:Y:S02]  /*b9550*/  IMAD.WIDE R76, R146, 0x4, R8 ;  /* 0x00000004924c7825 */ /* 0x002fe400078e0208 */
[----:B------:R-:W3:Y:S04]  /*b9560*/  LDL.LU R146, [R1+0xc9c] ;  /* 0x000c9c0001927983 */ /* 0x000ee80000300800 */
        /* <DEDUP_REMOVED lines=9> */
[----:B------:R-:W-:Y:S01]  /*b9600*/  ULDC UR8, c[0x0][0x228] ;  /* 0x00008a0000087ab9 */ /* 0x000fe20000000800 */
[----:B-1----:R-:W-:-:S11]  /*b9610*/  IMAD.WIDE R76, R145, 0x4, R4 ;  /* 0x00000004914c7825 */ /* 0x002fd600078e0204 */
[----:B--2---:R1:W-:Y:S04]  /*b9620*/  @P5 STG.E desc[UR4][R76.64], R140 ;  /* 0x0000008c4c005986 */ /* 0x0043e8000c101904 */
[----:B-1----:R-:W2:Y:S01]  /*b9630*/  LDL.LU R140, [R1+0xac] ;  /* 0x0000ac00018c7983 */ /* 0x002ea20000300800 */
[----:B------:R-:W-:Y:S01]  /*b9640*/  ISETP.LT.AND P5, PT, R13, UR8, !P4 ;  /* 0x000000080d007c0c */ /* 0x000fe2000e7a1270 */
[----:B------:R-:W-:Y:S01]  /*b9650*/  IMAD.WIDE R76, R145, 0x4, R6 ;  /* 0x00000004914c7825 */ /* 0x000fe200078e0206 */
[----:B------:R-:W-:Y:S01]  /*b9660*/  ULDC UR8, c[0x0][0x228] ;  /* 0x00008a0000087ab9 */ /* 0x000fe20000000800 */
[----:B------:R-:W2:Y:S01]  /*b9670*/  LDL.LU R144, [R1+0x21c8] ;  /* 0x0021c80001907983 */ /* 0x000ea20000300800 */
[----:B------:R-:W-:Y:S01]  /*b9680*/  ISETP.LT.AND P4, PT, R14, UR8, !P4 ;  /* 0x000000080e007c0c */ /* 0x000fe2000e781270 */
[----:B------:R-:W-:Y:S01]  /*b9690*/  VIADD R78, R10, 0x57 ;  /* 0x000000570a4e7836 */ /* 0x000fe20000000000 */
[----:B------:R-:W-:-:S07]  /*b96a0*/  ULDC.64 UR8, c[0x0][0x228] ;  /* 0x00008a0000087ab9 */ /* 0x000fce0000000a00 */
[----:B------:R1:W-:Y:S02]  /*b96b0*/  @P5 STG.E desc[UR4][R76.64], R148 ;  /* 0x000000944c005986 */ /* 0x0003e4000c101904 */
[----:B-1----:R-:W-:Y:S02]  /*b96c0*/  IMAD.WIDE R76, R145, 0x4, R8 ;  /* 0x00000004914c7825 */ /* 0x002fe400078e0208 */
[----:B------:R-:W2:Y:S04]  /*b96d0*/  LDL.LU R145, [R1+0x1e50] ;  /* 0x001e500001917983 */ /* 0x000ea80000300800 */
[----:B------:R1:W-:Y:S01]  /*b96e0*/  @P4 STG.E desc[UR4][R76.64], R143 ;  /* 0x0000008f4c004986 */ /* 0x0003e2000c101904 */
[----:B------:R-:W-:Y:S01]  /*b96f0*/  ISETP.GE.AND P4, PT, R78, UR9, PT ;  /* 0x000000094e007c0c */ /* 0x000fe2000bf86270 */
[----:B------:R-:W-:-:S03]  /*b9700*/  ULDC UR9, c[0x0][0x228] ;  /* 0x00008a0000097ab9 */ /* 0x000fc60000000800 */
[----:B------:R-:W-:Y:S01]  /*b9710*/  ISETP.LT.AND P5, PT, R11, UR10, !P4 ;  /* 0x0000000a0b007c0c */ /* 0x000fe2000e7a1270 */
[----:B-1----:R-:W2:Y:S01]  /*b9720*/  LDL.LU R143, [R1+0x1ca0] ;  /* 0x001ca000018f7983 */ /* 0x002ea20000300800 */
[C---:B------:R-:W-:Y:S01]  /*b9730*/  IMAD.WIDE R76, R141.reuse, 0x4, R2 ;  /* 0x000000048d4c7825 */ /* 0x040fe200078e0202 */
[----:B------:R-:W-:Y:S02]  /*b9740*/  ULDC UR10, c[0x0][0x228] ;  /* 0x00008a00000a7ab9 */ /* 0x000fe40000000800 */
[----:B------:R-:W2:Y:S08]  /*b9750*/  LDL.LU R148, [R1+0x18a0] ;  /* 0x0018a00001947983 */ /* 0x000eb00000300800 */
[----:B---3--:R1:W-:Y:S01]  /*b9760*/  @P5 STG.E desc[UR4][R76.64], R146 ;  /* 0x000000924c005986 */ /* 0x0083e2000c101904 */
[----:B------:R-:W-:Y:S01]  /*b9770*/  ISETP.LT.AND P5, PT, R12, UR9, !P4 ;  /* 0x000000090c007c0c */ /* 0x000fe2000e7a1270 */
[----:B------:R-:W-:Y:S01]  /*b9780*/  ULDC UR9, c[0x0][0x228] ;  /* 0x00008a0000097ab9 */ /* 0x000fe20000000800 */
[----:B-1----:R-:W-:-:S11]  /*b9790*/  IMAD.WIDE R76, R141, 0x4, R4 ;  /* 0x000000048d4c7825 */ /* 0x002fd600078e0204 */
[----:B----4-:R1:W-:Y:S01]  /*b97a0*/  @P5 STG.E desc[UR4][R76.64], R142 ;  /* 0x0000008e4c005986 */ /* 0x0103e2000c101904 */
[----:B------:R-:W-:Y:S01]  /*b97b0*/  ISETP.LT.AND P5, PT, R13, UR9, !P4 ;  /* 0x000000090d007c0c */ /* 0x000fe2000e7a1270 */
[----:B------:R-:W-:Y:S02]  /*b97c0*/  VIADD R78, R10, 0x58 ;  /* 0x000000580a4e7836 */ /* 0x000fe40000000000 */
[----:B-1----:R-:W3:Y:S01]  /*b97d0*/  LDL.LU R142, [R1+0x14a0] ;  /* 0x0014a000018e7983 */ /* 0x002ee20000300800 */
[----:B------:R-:W-:Y:S01]  /*b97e0*/  IMAD.WIDE R76, R141, 0x4, R6 ;  /* 0x000000048d4c7825 */ /* 0x000fe200078e0206 */
[----:B------:R-:W-:Y:S02]  /*b97f0*/  ULDC UR9, c[0x0][0x228] ;  /* 0x00008a0000097ab9 */ /* 0x000fe40000000800 */
[----:B------:R-:W4:Y:S06]  /*b9800*/  LDL.LU R146, [R1+0x21cc] ;  /* 0x0021cc0001927983 */ /* 0x000f2c0000300800 */
[----:B------:R1:W-:Y:S01]  /*b9810*/  @P5 STG.E desc[UR4][R76.64], R147 ;  /* 0x000000934c005986 */ /* 0x0003e2000c101904 */
[----:B------:R-:W-:Y:S01]  /*b9820*/  ISETP.LT.AND P4, PT, R14, UR8, !P4 ;  /* 0x000000080e007c0c */ /* 0x000fe2000e781270 */
[----:B------:R-:W-:-:S02]  /*b9830*/  ULDC UR8, c[0x0][0x22c] ;  /* 0x00008b0000087ab9 */ /* 0x000fc40000000800 */
[----:B-1----:R-:W4:Y:S01]  /*b9840*/  LDL.LU R147, [R1+0x10a0] ;  /* 0x0010a00001937983 */ /* 0x002f220000300800 */
[----:B------:R-:W-:-:S09]  /*b9850*/  IMAD.WIDE R76, R141, 0x4, R8 ;  /* 0x000000048d4c7825 */ /* 0x000fd200078e0208 */
[----:B--2---:R1:W-:Y:S04]  /*b9860*/  @P4 STG.E desc[UR4][R76.64], R140 ;  /* 0x0000008c4c004986 */ /* 0x0043e8000c101904 */
[----:B-1----:R-:W2:Y:S01]  /*b9870*/  LDL.LU R140, [R1+0xca0] ;  /* 0x000ca000018c7983 */ /* 0x002ea20000300800 */
[----:B------:R-:W-:Y:S01]  /*b9880*/  ISETP.GE.AND P4, PT, R78, UR8, PT ;  /* 0x000000084e007c0c */ /* 0x000fe2000bf86270 */
[----:B------:R-:W-:Y:S01]  /*b9890*/  IMAD.WIDE R76, R144, 0x4, R2 ;  /* 0x00000004904c7825 */ /* 0x000fe200078e0202 */
[----:B------:R-:W-:Y:S01]  /*b98a0*/  ULDC UR8, c[0x0][0x228] ;  /* 0x00008a0000087ab9 */ /* 0x000fe20000000800 */
[----:B------:R-:W2:Y:S01]  /*b98b0*/  LDL.LU R141, [R1+0x21d0] ;  /* 0x0021d000018d7983 */ /* 0x000ea20000300800 */
        /* <DEDUP_REMOVED lines=12> */
[----:B------:R-:W-:-:S07]  /*b9980*/  ULDC.64 UR8, c[0x0][0x228] ;  /* 0x00008a0000087ab9 */ /* 0x000fce0000000a00 */
[----:B------:R1:W-:Y:S01]  /*b9990*/  @P5 STG.E desc[UR4][R76.64], R148 ;  /* 0x000000944c005986 */ /* 0x0003e2000c101904 */
[----:B------:R-:W-:Y:S02]  /*b99a0*/  VIADD R78, R10, 0x59 ;  /* 0x000000590a4e7836 */ /* 0x000fe40000000000 */
        /* <DEDUP_REMOVED lines=8> */
[----:B----4-:R-:W-:Y:S01]  /*b9a30*/  IMAD.WIDE R76, R146, 0x4, R2 ;  /* 0x00000004924c7825 */ /* 0x010fe200078e0202 */
        /* <DEDUP_REMOVED lines=24> */
[----:B------:R1:W-:Y:S01]  /*b9bc0*/  @P5 STG.E desc[UR4][R76.64], R148 ;  /* 0x000000944c005986 */ /* 0x0003e2000c101904 */
[----:B------:R-:W-:Y:S01]  /*b9bd0*/  ISETP.LT.AND P5, PT, R12, UR9, !P4 ;  /* 0x000000090c007c0c */ /* 0x000fe2000e7a1270 */
[----:B------:R-:W-:Y:S02]  /*b9be0*/  ULDC UR9, c[0x0][0x228] ;  /* 0x00008a0000097ab9 */ /* 0x000fe40000000800 */
[----:B-1----:R-:W2:Y:S01]  /*b9bf0*/  LDL.LU R148, [R1+0x8b4] ;  /* 0x0008b40001947983 */ /* 0x002ea20000300800 */
[----:B------:R-:W-:-:S09]  /*b9c00*/  IMAD.WIDE R76, R141, 0x4, R4 ;  /* 0x000000048d4c7825 */ /* 0x000fd200078e0204 */
[----:B---3--:R1:W-:Y:S01]  /*b9c10*/  @P5 STG.E desc[UR4][R76.64], R142 ;  /* 0x0000008e4c005986 */ /* 0x0083e2000c101904 */
[----:B------:R-:W-:Y:S01]  /*b9c20*/  ISETP.LT.AND P5, PT, R13, UR9, !P4 ;  /* 0x000000090d007c0c */ /* 0x000fe2000e7a1270 */
[----:B------:R-:W-:Y:S02]  /*b9c30*/  VIADD R78, R10, 0x5b ;  /* 0x0000005b0a4e7836 */ /* 0x000fe40000000000 */
[----:B-1----:R-:W3:Y:S01]  /*b9c40*/  LDL.LU R142, [R1+0x4b4] ;  /* 0x0004b400018e7983 */ /* 0x002ee20000300800 */
[----:B------:R-:W-:Y:S01]  /*b9c50*/  IMAD.WIDE R76, R141, 0x4, R6 ;  /* 0x000000048d4c7825 */ /* 0x000fe200078e0206 */
[----:B------:R-:W-:Y:S01]  /*b9c60*/  ISETP.LT.AND P4, PT, R14, UR8, !P4 ;  /* 0x000000080e007c0c */ /* 0x000fe2000e781270 */
[----:B------:R-:W-:Y:S01]  /*b9c70*/  ULDC UR8, c[0x0][0x22c] ;  /* 0x00008b0000087ab9 */ /* 0x000fe20000000800 */
[----:B------:R-:W-:-:S06]  /*b9c80*/  ULDC UR9, c[0x0][0x228] ;  /* 0x00008a0000097ab9 */ /* 0x000fcc0000000800 */
[----:B----4-:R1:W-:Y:S02]  /*b9c90*/  @P5 STG.E desc[UR4][R76.64], R147 ;  /* 0x000000934c005986 */ /* 0x0103e4000c101904 */
        /* <DEDUP_REMOVED lines=22> */
[----:B------:R-:W-:Y:S01]  /*b9e00*/  IADD3 R78, R10, 0x5c, RZ ;  /* 0x0000005c0a4e7810 */ /* 0x000fe20007ffe0ff */
        /* <DEDUP_REMOVED lines=10> */
[----:B----4-:R1:W-:Y:S01]  /*b9eb0*/  @P5 STG.E desc[UR4][R76.64], R147 ;  /* 0x000000934c005986 */ /* 0x0103e2000c101904 */
        /* <DEDUP_REMOVED lines=35> */
[----:B----4-:R1:W-:Y:S02]  /*ba0f0*/  @P5 STG.E desc[UR4][R76.64], R147 ;  /* 0x000000934c005986 */ /* 0x0103e4000c101904 */
[----:B-1----:R-:W-:Y:S02]  /*ba100*/  IMAD.WIDE R76, R141, 0x4, R8 ;  /* 0x000000048d4c7825 */ /* 0x002fe400078e0208 */
        /* <DEDUP_REMOVED lines=18> */
[----:B------:R-:W-:Y:S01]  /*ba230*/  ISETP.LT.AND P4, PT, R14, UR8, !P4 ;  /* 0x000000080e007c0c */ /* 0x000fe2000e781270 */
[----:B------:R-:W-:Y:S01]  /*ba240*/  ULDC UR8, c[0x0][0x22c] ;  /* 0x00008b0000087ab9 */ /* 0x000fe20000000800 */
[----:B-1----:R-:W2:Y:S01]  /*ba250*/  LDL.LU R143, [R1+0x4bc] ;  /* 0x0004bc00018f7983 */ /* 0x002ea20000300800 */
[----:B------:R-:W-:-:S03]  /*ba260*/  IMAD.WIDE R76, R144, 0x4, R6 ;  /* 0x00000004904c7825 */ /* 0x000fc600078e0206 */
[----:B------:R-:W2:Y:S04]  /*ba270*/  LDL.LU R147, [R1+0x21e8] ;  /* 0x0021e80001937983 */ /* 0x000ea80000300800 */
        /* <DEDUP_REMOVED lines=8> */
[----:B------:R-:W-:-:S03]  /*ba300*/  IMAD.WIDE R76, R146, 0x4, R2 ;  /* 0x00000004924c7825 */ /* 0x000fc600078e0202 */
[----:B------:R-:W3:Y:S08]  /*ba310*/  LDL.LU R148, [R1+0x14b0] ;  /* 0x0014b00001947983 */ /* 0x000ef00000300800 */
[----:B----4-:R1:W-:Y:S01]  /*ba320*/  @P5 STG.E desc[UR4][R76.64], R141 ;  /* 0x0000008d4c005986 */ /* 0x0103e2000c101904 */
[----:B------:R-:W-:Y:S01]  /*ba330*/  ISETP.LT.AND P5, PT, R12, UR8, !P4 ;  /* 0x000000080c007c0c */ /* 0x000fe2000e7a1270 */
[----:B------:R-:W-:Y:S01]  /*ba340*/  ULDC UR8, c[0x0][0x228] ;  /* 0x00008a0000087ab9 */ /* 0x000fe20000000800 */
[----:B-1----:R-:W-:-:S11]  /*ba350*/  IMAD.WIDE R76, R146, 0x4, R4 ;  /* 0x00000004924c7825 */ /* 0x002fd600078e0204 */
[----:B--2---:R1:W-:Y:S04]  /*ba360*/  @P5 STG.E desc[UR4][R76.64], R140 ;  /* 0x0000008c4c005986 */ /* 0x0043e8000c101904 */
[----:B-1----:R-:W2:Y:S01]  /*ba370*/  LDL.LU R140, [R1+0x10b0] ;  /* 0x0010b000018c7983 */ /* 0x002ea20000300800 */
[----:B------:R-:W-:Y:S01]  /*ba380*/  ISETP.LT.AND P5, PT, R13, UR8, !P4 ;  /* 0x000000080d007c0c */ /* 0x000fe2000e7a1270 */
[----:B------:R-:W-:Y:S01]  /*ba390*/  ULDC UR8, c[0x0][0x228] ;  /* 0x00008a0000087ab9 */ /* 0x000fe20000000800 */
[----:B------:R-:W-:Y:S01]  /*ba3a0*/  IMAD.WIDE R76, R146, 0x4, R6 ;  /* 0x00000004924c7825 */ /* 0x000fe200078e0206 */
[----:B------:R-:W-:Y:S01]  /*ba3b0*/  ISETP.LT.AND P4, PT, R14, UR8, !P4 ;  /* 0x000000080e007c0c */ /* 0x000fe2000e781270 */
[----:B------:R-:W4:Y:S01]  /*ba3c0*/  LDL.LU R141, [R1+0x21ec] ;  /* 0x0021ec00018d7983 */ /* 0x000f220000300800 */
[----:B------:R-:W-:Y:S01]  /*ba3d0*/  ULDC.64 UR8, c[0x0][0x228] ;  /* 0x00008a0000087ab9 */ /* 0x000fe20000000a00 */
[----:B------:R-:W-:-:S07]  /*ba3e0*/  VIADD R78, R10, 0x60 ;  /* 0x000000600a4e7836 */ /* 0x000fce0000000000 */
[----:B------:R1:W-:Y:S04]  /*ba3f0*/  @P5 STG.E desc[UR4][R76.64], R145 ;  /* 0x000000914c005986 */ /* 0x0003e8000c101904 */
[----:B-1----:R-:W4:Y:S01]  /*ba400*/  LDL.LU R145, [R1+0xcb0] ;  /* 0x000cb00001917983 */ /* 0x002f220000300800 */
[----:B------:R-:W-:-:S05]  /*ba410*/  IMAD.WIDE R76, R146, 0x4, R8 ;  /* 0x00000004924c7825 */ /* 0x000fca00078e0208 */
[----:B------:R1:W-:Y:S01]  /*ba420*/  @P4 STG.E desc[UR4][R76.64], R143 ;  /* 0x0000008f4c004986 */ /* 0x0003e2000c101904 */
[----:B------:R-:W-:Y:S01]  /*ba430*/  ISETP.GE.AND P4, PT, R78, UR9, PT ;  /* 0x000000094e007c0c */ /* 0x000fe2000bf86270 */
[----:B------:R-:W-:-:S03]  /*ba440*/  ULDC UR9, c[0x0][0x228] ;  /* 0x00008a0000097ab9 */ /* 0x000fc60000000800 */
[----:B------:R-:W-:Y:S01]  /*ba450*/  ISETP.LT.AND P5, PT, R11, UR10, !P4 ;  /* 0x0000000a0b007c0c */ /* 0x000fe2000e7a1270 */
[----:B-1----:R-:W4:Y:S01]  /*ba460*/  LDL.LU R143, [R1+0x8c0] ;  /* 0x0008c000018f7983 */ /* 0x002f220000300800 */
[----:B------:R-:W-:Y:S01]  /*ba470*/  IMAD.WIDE R76, R147, 0x4, R2 ;  /* 0x00000004934c7825 */ /* 0x000fe200078e0202 */
[----:B------:R-:W-:Y:S02]  /*ba480*/  ULDC UR10, c[0x0][0x228] ;  /* 0x00008a00000a7ab9 */ /* 0x000fe40000000800 */
[----:B------:R-:W4:Y:S08]  /*ba490*/  LDL.LU R146, [R1+0x21f0] ;  /* 0x0021f00001927983 */ /* 0x000f300000300800 */
[----:B------:R1:W-:Y:S01]  /*ba4a0*/  @P5 STG.E desc[UR4][R76.64], R144 ;  /* 0x000000904c005986 */ /* 0x0003e2000c101904 */
[----:B------:R-:W-:Y:S01]  /*ba4b0*/  ISETP.LT.AND P5, PT, R12, UR9, !P4 ;  /* 0x000000090c007c0c */ /* 0x000fe2000e7a1270 */
[----:B------:R-:W-:-:S02]  /*ba4c0*/  ULDC UR9, c[0x0][0x228] ;  /* 0x00008a0000097ab9 */ /* 0x000fc40000000800 */
[----:B-1----:R-:W4:Y:S01]  /*ba4d0*/  LDL.LU R144, [R1+0x4c0] ;  /* 0x0004c00001907983 */ /* 0x002f220000300800 */
[----:B------:R-:W-:-:S09]  /*ba4e0*/  IMAD.WIDE R76, R147, 0x4, R4 ;  /* 0x00000004934c7825 */ /* 0x000fd200078e0204 */
[----:B---3--:R1:W-:Y:S01]  /*ba4f0*/  @P5 STG.E desc[UR4][R76.64], R142 ;  /* 0x0000008e4c005986 */ /* 0x0083e2000c101904 */
[----:B------:R-:W-:Y:S01]  /*ba500*/  ISETP.LT.AND P5, PT, R13, UR9, !P4 ;  /* 0x000000090d007c0c */ /* 0x000fe2000e7a1270 */
[----:B------:R-:W-:Y:S01]  /*ba510*/  VIADD R78, R10, 0x61 ;  /* 0x000000610a4e7836 */ /* 0x000fe20000000000 */
[----:B------:R-:W-:Y:S01]  /*ba520*/  ISETP.LT.AND P4, PT, R14, UR8, !P4 ;  /* 0x000000080e007c0c */ /* 0x000fe2000e781270 */
[----:B------:R-:W-:Y:S01]  /*ba530*/  ULDC UR8, c[0x0][0x22c] ;  /* 0x00008b0000087ab9 */ /* 0x000fe20000000800 */
[----:B------:R-:W-:Y:S01]  /*ba540*/  ULDC UR9, c[0x0][0x228] ;  /* 0x00008a0000097ab9 */ /* 0x000fe20000000800 */
[----:B-1----:R-:W3:Y:S01]  /*ba550*/  LDL.LU R142, [R1+0xc0] ;  /* 0x0000c000018e7983 */ /* 0x002ee20000300800 */
[----:B------:R-:W-:-:S03]  /*ba560*/  IMAD.WIDE R76, R147, 0x4, R6 ;  /* 0x00000004934c7825 */ /* 0x000fc600078e0206 */
[----:B------:R-:W3:Y:S04]  /*ba570*/  LDL.LU R149, [R1+0x21f4] ;  /* 0x0021f40001957983 */ /* 0x000ee80000300800 */
[----:B------:R1:W-:Y:S02]  /*ba580*/  @P5 STG.E desc[UR4][R76.64], R148 ;  /* 0x000000944c005986 */ /* 0x0003e4000c101904 */
[----:B-1----:R-:W-:-:S05]  /*ba590*/  IMAD.WIDE R76, R147, 0x4, R8 ;  /* 0x00000004934c7825 */ /* 0x002fca00078e0208 */
[----:B--2---:R1:W-:Y:S04]  /*ba5a0*/  @P4 STG.E desc[UR4][R76.64], R140 ;  /* 0x0000008c4c004986 */ /* 0x0043e8000c101904 */
[----:B-1----:R-:W2:Y:S01]  /*ba5b0*/  LDL.LU R140, [R1+0x1cb4] ;  /* 0x001cb400018c7983 */ /* 0x002ea20000300800 */
[----:B------:R-:W-:Y:S01]  /*ba5c0*/  ISETP.GE.AND P4, PT, R78, UR8, PT ;  /* 0x000000084e007c0c */ /* 0x000fe2000bf86270 */
[----:B----4-:R-:W-:Y:S01]  /*ba5d0*/  IMAD.WIDE R76, R141, 0x4, R2 ;  /* 0x000000048d4c7825 */ /* 0x010fe200078e0202 */
[----:B------:R-:W-:Y:S01]  /*ba5e0*/  ULDC UR8, c[0x0][0x228] ;  /* 0x00008a0000087ab9 */ /* 0x000fe20000000800 */
[----:B------:R-:W4:Y:S01]  /*ba5f0*/  LDL.LU R147, [R1+0x18b4] ;  /* 0x0018b40001937983 */ /* 0x000f220000300800 */
[----:B------:R-:W-:-:S13]  /*ba600*/  ISETP.LT.AND P5, PT, R11, UR9, !P4 ;  /* 0x000000090b007c0c */ /* 0x000fda000e7a1270 */
[----:B------:R1:W-:Y:S01]  /*ba610*/  @P5 STG.E desc[UR4][R76.64], R145 ;  /* 0x000000914c005986 */ /* 0x0003e2000c101904 */
[----:B------:R-:W-:Y:S01]  /*ba620*/  ISETP.LT.AND P5, PT, R12, UR8, !P4 ;  /* 0x000000080c007c0c */ /* 0x000fe2000e7a1270 */
[----:B------:R-:W-:Y:S02]  /*ba630*/  ULDC UR8, c[0x0][0x228] ;  /* 0x00008a0000087ab9 */ /* 0x000fe40000000800 */
[----:B-1----:R-:W4:Y:S01]  /*ba640*/  LDL.LU R145, [R1+0x14b4] ;  /* 0x0014b40001917983 */ /* 0x002f220000300800 */
[----:B------:R-:W-:-:S09]  /*ba650*/  IMAD.WIDE R76, R141, 0x4, R4 ;  /* 0x000000048d4c7825 */ /* 0x000fd200078e0204 */
[----:B------:R1:W-:Y:S01]  /*ba660*/  @P5 STG.E desc[UR4][R76.64], R143 ;  /* 0x0000008f4c005986 */ /* 0x0003e2000c101904 */
[----:B------:R-:W-:Y:S01]  /*ba670*/  ISETP.LT.AND P5, PT, R13, UR8, !P4 ;  /* 0x000000080d007c0c */ /* 0x000fe2000e7a1270 */
[----:B------:R-:W-:Y:S02]  /*ba680*/  ULDC UR8, c[0x0][0x228] ;  /* 0x00008a0000087ab9 */ /* 0x000fe40000000800 */
[----:B-1----:R-:W4:Y:S01]  /*ba690*/  LDL.LU R143, [R1+0x10b4] ;  /* 0x0010b400018f7983 */ /* 0x002f220000300800 */
[----:B------:R-:W-:Y:S01]  /*ba6a0*/  IMAD.WIDE R76, R141, 0x4, R6 ;  /* 0x000000048d4c7825 */ /* 0x000fe200078e0206 */
[----:B------:R-:W-:Y:S01]  /*ba6b0*/  ISETP.LT.AND P4, PT, R14, UR8, !P4 ;  /* 0x000000080e007c0c */ /* 0x000fe2000e781270 */
[----:B------:R-:W-:-:S07]  /*ba6c0*/  ULDC.64 UR8, c[0x0][0x228] ;  /* 0x00008a0000087ab9 */ /* 0x000fce0000000a00 */
[----:B------:R1:W-:Y:S01]  /*ba6d0*/  @P5 STG.E desc[UR4][R76.64], R144 ;  /* 0x000000904c005986 */ /* 0x0003e2000c101904 */
[----:B------:R-:W-:Y:S02]  /*ba6e0*/  VIADD R78, R10, 0x62 ;  /* 0x000000620a4e7836 */ /* 0x000fe40000000000 */
[----:B-1----:R-:W-:Y:S01]  /*ba6f0*/  IMAD.WIDE R76, R141, 0x4, R8 ;  /* 0x000000048d4c7825 */ /* 0x002fe200078e0208 */
[----:B------:R-:W4:Y:S04]  /*ba700*/  LDL.LU R144, [R1+0x21f8] ;  /* 0x0021f80001907983 */ /* 0x000f280000300800 */
[----:B------:R-:W4:Y:S04]  /*ba710*/  LDL.LU R141, [R1+0xcb4] ;  /* 0x000cb400018d7983 */ /* 0x000f280000300800 */
[----:B---3--:R1:W-:Y:S01]  /*ba720*/  @P4 STG.E desc[UR4][R76.64], R142 ;  /* 0x0000008e4c004986 */ /* 0x0083e2000c101904 */
[----:B------:R-:W-:Y:S01]  /*ba730*/  ISETP.GE.AND P4, PT, R78, UR9, PT ;  /* 0x000000094e007c0c */ /* 0x000fe2000bf86270 */
[----:B------:R-:W-:-:S03]  /*ba740*/  ULDC UR9, c[0x0][0x228] ;  /* 0x00008a0000097ab9 */ /* 0x000fc60000000800 */
[----:B------:R-:W-:Y:S01]  /*ba750*/  ISETP.LT.AND P5, PT, R11, UR10, !P4 ;  /* 0x0000000a0b007c0c */ /* 0x000fe2000e7a1270 */
[----:B-1----:R-:W3:Y:S01]  /*ba760*/  LDL.LU R142, [R1+0x8c4] ;  /* 0x0008c400018e7983 */ /* 0x002ee20000300800 */
[----:B------:R-:W-:-:S11]  /*ba770*/  IMAD.WIDE R76, R146, 0x4, R2 ;  /* 0x00000004924c7825 */ /* 0x000fd600078e0202 */
[----:B--2---:R1:W-:Y:S04]  /*ba780*/  @P5 STG.E desc[UR4][R76.64], R140 ;  /* 0x0000008c4c005986 */ /* 0x0043e8000c101904 */
[----:B-1----:R-:W2:Y:S01]  /*ba790*/  LDL.LU R140, [R1+0x4c4] ;  /* 0x0004c400018c7983 */ /* 0x002ea20000300800 */
[----:B------:R-:W-:Y:S01]  /*ba7a0*/  ISETP.LT.AND P5, PT, R12, UR9, !P4 ;  /* 0x000000090c007c0c */ /* 0x000fe2000e7a1270 */
[----:B------:R-:W-:Y:S01]  /*ba7b0*/  IMAD.WIDE R76, R146, 0x4, R4 ;  /* 0x00000004924c7825 */ /* 0x000fe200078e0204 */
[----:B------:R-:W-:Y:S01]  /*ba7c0*/  ULDC UR9, c[0x0][0x228] ;  /* 0x00008a0000097ab9 */ /* 0x000fe20000000800 */
[----:B------:R-:W2:Y:S10]  /*ba7d0*/  LDL.LU R150, [R1+0xc4] ;  /* 0x0000c40001967983 */ /* 0x000eb40000300800 */
[----:B----4-:R1:W-:Y:S01]  /*ba7e0*/  @P5 STG.E desc[UR4][R76.64], R147 ;  /* 0x000000934c005986 */ /* 0x0103e2000c101904 */
[----:B------:R-:W-:Y:S01]  /*ba7f0*/  ISETP.LT.AND P5, PT, R13, UR9, !P4 ;  /* 0x000000090d007c0c */ /* 0x000fe2000e7a1270 */
[----:B------:R-:W-:Y:S01]  /*ba800*/  VIADD R78, R10, 0x63 ;  /* 0x000000630a4e7836 */ /* 0x000fe20000000000 */
[----:B------:R-:W-:Y:S01]  /*ba810*/  ISETP.LT.AND P4, PT, R14, UR8, !P4 ;  /* 0x000000080e007c0c */ /* 0x000fe2000e781270 */
[----:B------:R-:W-:Y:S01]  /*ba820*/  ULDC UR8, c[0x0][0x22c] ;  /* 0x00008b0000087ab9 */ /* 0x000fe20000000800 */
[----:B------:R-:W-:Y:S01]  /*ba830*/  ULDC UR9, c[0x0][0x228] ;  /* 0x00008a0000097ab9 */ /* 0x000fe20000000800 */
[C---:B-1----:R-:W-:Y:S01]  /*ba840*/  IMAD.WIDE R76, R146.reuse, 0x4, R6 ;  /* 0x00000004924c7825 */ /* 0x042fe200078e0206 */
[----:B------:R-:W4:Y:S04]  /*ba850*/  LDL.LU R147, [R1+0x21fc] ;  /* 0x0021fc0001937983 */ /* 0x000f280000300800 */
[----:B------:R-:W4:Y:S04]  /*ba860*/  LDL.LU R148, [R1+0x1cb8] ;  /* 0x001cb80001947983 */ /* 0x000f280000300800 */
[----:B------:R1:W-:Y:S02]  /*ba870*/  @P5 STG.E desc[UR4][R76.64], R145 ;  /* 0x000000914c005986 */ /* 0x0003e4000c101904 */
[----:B-1----:R-:W-:-:S02]  /*ba880*/  IMAD.WIDE R76, R146, 0x4, R8 ;  /* 0x00000004924c7825 */ /* 0x002fc400078e0208 */
[----:B------:R-:W4:Y:S04]  /*ba890*/  LDL.LU R145, [R1+0x18b8] ;  /* 0x0018b80001917983 */ /* 0x000f280000300800 */
[----:B------:R-:W4:Y:S04]  /*ba8a0*/  LDL.LU R146, [R1+0x14b8] ;  /* 0x0014b80001927983 */ /* 0x000f280000300800 */
[----:B------:R1:W-:Y:S01]  /*ba8b0*/  @P4 STG.E desc[UR4][R76.64], R143 ;  /* 0x0000008f4c004986 */ /* 0x0003e2000c101904 */
[----:B------:R-:W-:Y:S01]  /*ba8c0*/  ISETP.GE.AND P4, PT, R78, UR8, PT ;  /* 0x000000084e007c0c */ /* 0x000fe2000bf86270 */
[----:B------:R-:W-:-:S03]  /*ba8d0*/  ULDC UR8, c[0x0][0x228] ;  /* 0x00008a0000087ab9 */ /* 0x000fc60000000800 */
[----:B------:R-:W-:Y:S01]  /*ba8e0*/  ISETP.LT.AND P5, PT, R11, UR9, !P4 ;  /* 0x000000090b007c0c */ /* 0x000fe2000e7a1270 */
[----:B-1----:R-:W-:Y:S01]  /*ba8f0*/  IMAD.WIDE R76, R149, 0x4, R2 ;  /* 0x00000004954c7825 */ /* 0x002fe200078e0202 */
[----:B------:R-:W4:Y:S01]  /*ba900*/  LDL.LU R143, [R1+0x10b8] ;  /* 0x0010b800018f7983 */ /* 0x000f220000300800 */
[----:B------:R-:W-:-:S10]  /*ba910*/  ULDC UR9, c[0x0][0x228] ;  /* 0x00008a0000097ab9 */ /* 0x000fd40000000800 */
[----:B------:R1:W-:Y:S01]  /*ba920*/  @P5 STG.E desc[UR4][R76.64], R141 ;  /* 0x0000008d4c005986 */ /* 0x0003e2000c101904 */
[----:B------:R-:W-:Y:S01]  /*ba930*/  ISETP.LT.AND P5, PT, R12, UR8, !P4 ;  /* 0x000000080c007c0c */ /* 0x000fe2000e7a1270 */
[----:B------:R-:W-:Y:S01]  /*ba940*/  ULDC UR8, c[0x0][0x228] ;  /* 0x00008a0000087ab9 */ /* 0x000fe20000000800 */
[----:B-1----:R-:W-:Y:S01]  /*ba950*/  IMAD.WIDE R76, R149, 0x4, R4 ;  /* 0x00000004954c7825 */ /* 0x002fe200078e0204 */
[----:B------:R-:W4:Y:S10]  /*ba960*/  LDL.LU R141, [R1+0xcb8] ;  /* 0x000cb800018d7983 */ /* 0x000f340000300800 */
[----:B---3--:R1:W-:Y:S01]  /*ba970*/  @P5 STG.E desc[UR4][R76.64], R142 ;  /* 0x0000008e4c005986 */ /* 0x0083e2000c101904 */
[----:B------:R-:W-:Y:S01]  /*ba980*/  ISETP.LT.AND P5, PT, R13, UR8, !P4 ;  /* 0x000000080d007c0c */ /* 0x000fe2000e7a1270 */
[----:B------:R-:W-:Y:S01]  /*ba990*/  ULDC UR8, c[0x0][0x228] ;  /* 0x00008a0000087ab9 */ /* 0x000fe20000000800 */
[C---:B-1----:R-:W-:Y:S01]  /*ba9a0*/  IMAD.WIDE R76, R149.reuse, 0x4, R6 ;  /* 0x00000004954c7825 */ /* 0x042fe200078e0206 */
[----:B------:R-:W3:Y:S10]  /*ba9b0*/  LDL.LU R142, [R1+0x8c8] ;  /* 0x0008c800018e7983 */ /* 0x000ef40000300800 */
[----:B--2---:R1:W-:Y:S04]  /*ba9c0*/  @P5 STG.E desc[UR4][R76.64], R140 ;  /* 0x0000008c4c005986 */ /* 0x0043e8000c101904 */
[----:B-1----:R-:W2:Y:S01]  /*ba9d0*/  LDL.LU R140, [R1+0x4c8] ;  /* 0x0004c800018c7983 */ /* 0x002ea20000300800 */
[----:B------:R-:W-:Y:S01]  /*ba9e0*/  ISETP.LT.AND P4, PT, R14, UR8, !P4 ;  /* 0x000000080e007c0c */ /* 0x000fe2000e781270 */
[----:B------:R-:W-:Y:S01]  /*ba9f0*/  IMAD.WIDE R76, R149, 0x4, R8 ;  /* 0x00000004954c7825 */ /* 0x000fe200078e0208 */
[----:B------:R-:W-:Y:S01]  /*baa00*/  ULDC UR8, c[0x0][0x22c] ;  /* 0x00008b0000087ab9 */ /* 0x000fe20000000800 */
[----:B------:R-:W2:Y:S02]  /*baa10*/  LDL.LU R244, [R1+0x2204] ;  /* 0x0022040001f47983 */ /* 0x000ea40000300800 */
[----:B------:R-:W-:-:S08]  /*baa20*/  VIADD R78, R10, 0x64 ;  /* 0x000000640a4e7836 */ /* 0x000fd00000000000 */
[----:B------:R1:W-:Y:S01]  /*baa30*/  @P4 STG.E desc[UR4][R76.64], R150 ;  /* 0x000000964c004986 */ /* 0x0003e2000c101904 */
[----:B------:R-:W-:Y:S01]  /*baa40*/  ISETP.GE.AND P4, PT, R78, UR8, PT ;  /* 0x000000084e007c0c */ /* 0x000fe2000bf86270 */
[----:B------:R-:W-:-:S03]  /*baa50*/  ULDC UR8, c[0x0][0x228] ;  /* 0x00008a0000087ab9 */ /* 0x000fc60000000800 */
[----:B------:R-:W-:Y:S01]  /*baa60*/  ISETP.LT.AND P5, PT, R11, UR9, !P4 ;  /* 0x000000090b007c0c */ /* 0x000fe2000e7a1270 */
[----:B-1----:R-:W-:-:S12]  /*baa70*/  IMAD.WIDE R76, R144, 0x4, R2 ;  /* 0x00000004904c7825 */ /* 0x002fd800078e0202 */
[----:B----4-:R1:W-:Y:S01]  /*baa80*/  @P5 STG.E desc[UR4][R76.64], R148 ;  /* 0x000000944c005986 */ /* 0x0103e2000c101904 */
[----:B------:R-:W-:Y:S01]  /*baa90*/  ISETP.LT.AND P5, PT, R12, UR8, !P4 ;  /* 0x000000080c007c0c */ /* 0x000fe2000e7a1270 */
[----:B------:R-:W-:Y:S01]  /*baaa0*/  ULDC UR8, c[0x0][0x228] ;  /* 0x00008a0000087ab9 */ /* 0x000fe20000000800 */
[----:B-1----:R-:W-:-:S11]  /*baab0*/  IMAD.WIDE R76, R144, 0x4, R4 ;  /* 0x00000004904c7825 */ /* 0x002fd600078e0204 */
[----:B------:R1:W-:Y:S01]  /*baac0*/  @P5 STG.E desc[UR4][R76.64], R145 ;  /* 0x000000914c005986 */ /* 0x0003e2000c101904 */
[----:B------:R-:W-:Y:S01]  /*baad0*/  ISETP.LT.AND P5, PT, R13, UR8, !P4 ;  /* 0x000000080d007c0c */ /* 0x000fe2000e7a1270 */
[----:B------:R-:W-:Y:S02]  /*baae0*/  ULDC UR8, c[0x0][0x228] ;  /* 0x00008a0000087ab9 */ /* 0x000fe40000000800 */
[----:B------:R-:W-:Y:S01]  /*baaf0*/  ISETP.LT.AND P4, PT, R14, UR8, !P4 ;  /* 0x000000080e007c0c */ /* 0x000fe2000e781270 */
[----:B-1----:R-:W-:-:S09]  /*bab00*/  IMAD.WIDE R76, R144, 0x4, R6 ;  /* 0x00000004904c7825 */ /* 0x002fd200078e0206 */
[----:B------:R1:W-:Y:S02]  /*bab10*/  @P5 STG.E desc[UR4][R76.64], R146 ;  /* 0x000000924c005986 */ /* 0x0003e4000c101904 */
[----:B-1----:R-:W-:-:S05]  /*bab20*/  IMAD.WIDE R76, R144, 0x4, R8 ;  /* 0x00000004904c7825 */ /* 0x002fca00078e0208 */
[----:B------:R1:W-:Y:S02]  /*bab30*/  @P4 STG.E desc[UR4][R76.64], R143 ;  /* 0x0000008f4c004986 */ /* 0x0003e4000c101904 */
[----:B-1----:R-:W-:-:S05]  /*bab40*/  IMAD.WIDE R76, R147, 0x4, R2 ;  /* 0x00000004934c7825 */ /* 0x002fca00078e0202 */
[----:B------:R1:W-:Y:S02]  /*bab50*/  @P3 STG.E desc[UR4][R76.64], R141 ;  /* 0x0000008d4c003986 */ /* 0x0003e4000c101904 */
[----:B-1----:R-:W-:-:S05]  /*bab60*/  IMAD.WIDE R76, R147, 0x4, R4 ;  /* 0x00000004934c7825 */ /* 0x002fca00078e0204 */
[----:B---3--:R1:W-:Y:S02]  /*bab70*/  @P2 STG.E desc[UR4][R76.64], R142 ;  /* 0x0000008e4c002986 */ /* 0x0083e4000c101904 */
[C---:B-1----:R-:W-:Y:S02]  /*bab80*/  IMAD.WIDE R76, R147.reuse, 0x4, R6 ;  /* 0x00000004934c7825 */ /* 0x042fe400078e0206 */
[----:B------:R-:W3:Y:S04]  /*bab90*/  LDL.LU R142, [R1+0xc8] ;  /* 0x0000c800018e7983 */ /* 0x000ee80000300800 */
[----:B--2---:R1:W-:Y:S04]  /*baba0*/  @P1 STG.E desc[UR4][R76.64], R140 ;  /* 0x0000008c4c001986 */ /* 0x0043e8000c101904 */
[----:B-1----:R-:W2:Y:S04]  /*babb0*/  LDL.LU R140, [R1+0x1cbc] ;  /* 0x001cbc00018c7983 */ /* 0x002ea80000300800 */
[----:B------:R-:W4:Y:S04]  /*babc0*/  LDL.LU R145, [R1+0x18bc] ;  /* 0x0018bc0001917983 */ /* 0x000f280000300800 */
[----:B------:R-:W4:Y:S04]  /*babd0*/  LDL.LU R146, [R1+0x14bc] ;  /* 0x0014bc0001927983 */ /* 0x000f280000300800 */
[----:B------:R-:W2:Y:S04]  /*babe0*/  LDL.LU R144, [R1+0x2200] ;  /* 0x0022000001907983 */ /* 0x000ea80000300800 */
[----:B------:R-:W4:Y:S04]  /*babf0*/  LDL.LU R143, [R1+0x10bc] ;  /* 0x0010bc00018f7983 */ /* 0x000f280000300800 */
[----:B------:R-:W4:Y:S01]  /*bac00*/  LDL.LU R141, [R1+0xcbc] ;  /* 0x000cbc00018d7983 */ /* 0x000f220000300800 */
[----:B------:R-:W-:-:S05]  /*bac10*/  IMAD.WIDE R76, R147, 0x4, R8 ;  /* 0x00000004934c7825 */ /* 0x000fca00078e0208 */
[----:B---3--:R1:W-:Y:S04]  /*bac20*/  @P0 STG.E desc[UR4][R76.64], R142 ;  /* 0x0000008e4c000986 */ /* 0x0083e8000c101904 */
[----:B-1----:R-:W3:Y:S01]  /*bac30*/  LDL.LU R142, [R1+0x8cc] ;  /* 0x0008cc00018e7983 */ /* 0x002ee20000300800 */
[----:B------:R-:W-:Y:S02]  /*bac40*/  LOP3.LUT P1, RZ, R152, 0x4000, RZ, 0xc0, !PT ;  /* 0x0000400098ff7812 */ /* 0x000fe4000782c0ff */
[----:B------:R-:W-:-:S11]  /*bac50*/  LOP3.LUT R80, R80, 0xfffffdff, RZ, 0xc0, !PT ;  /* 0xfffffdff50507812 */ /* 0x000fd600078ec0ff */
[----:B------:R-:W-:Y:S01]  /*bac60*/  @P1 LOP3.LUT R80, R80, 0x200, RZ, 0xfc, !PT ;  /* 0x0000020050501812 */ /* 0x000fe200078efcff */
[----:B--2---:R-:W-:-:S05]  /*bac70*/  IMAD.WIDE R76, R144, 0x4, R2 ;  /* 0x00000004904c7825 */ /* 0x004fca00078e0202 */
[----:B------:R1:W-:Y:S04]  /*bac80*/  @P6 STG.E desc[UR4][R76.64], R140 ;  /* 0x0000008c4c006986 */ /* 0x0003e8000c101904 */
[----:B-1----:R-:W2:Y:S01]  /*bac90*/  LDL.LU R140, [R1+0x4cc] ;  /* 0x0004cc00018c7983 */ /* 0x002ea20000300800 */
[----:B------:R-:W-:Y:S02]  /*baca0*/  LOP3.LUT P1, RZ, R152, 0x800, RZ, 0xc0, !PT ;  /* 0x0000080098ff7812 */ /* 0x000fe4000782c0ff */
[----:B------:R-:W-:Y:S01]  /*bacb0*/  LOP3.LUT R80, R80, 0xfffffbff, RZ, 0xc0, !PT ;  /* 0xfffffbff50507812 */ /* 0x000fe200078ec0ff */
[----:B------:R-:W2:Y:S04]  /*bacc0*/  LDL.LU R82, [R1+0xcc] ;  /* 0x0000cc0001527983 */ /* 0x000ea80000300800 */
[----:B------:R-:W2:Y:S04]  /*bacd0*/  LDL.LU R83, [R1+0x1e60] ;  /* 0x001e600001537983 */ /* 0x000ea80000300800 */
[----:B------:R-:W2:Y:S02]  /*bace0*/  LDL.LU R149, [R1+0x2208] ;  /* 0x0022080001957983 */ /* 0x000ea40000300800 */
[----:B------:R-:W-:-:S02]  /*bacf0*/  @P1 LOP3.LUT R80, R80, 0x400, RZ, 0xfc, !PT ;  /* 0x0000040050501812 */ /* 0x000fc400078efcff */
[----:B------:R-:W-:Y:S01]  /*bad00*/  LOP3.LUT P1, RZ, R152, 0x400, RZ, 0xc0, !PT ;  /* 0x0000040098ff7812 */ /* 0x000fe2000782c0ff */
[----:B------:R-:W2:Y:S01]  /*bad10*/  LDL.LU R79, [R1+0x1cc0] ;  /* 0x001cc000014f7983 */ /* 0x000ea20000300800 */
[----:B------:R-:W-:Y:S02]  /*bad20*/  LOP3.LUT R80, R80, 0xfffff7ff, RZ, 0xc0, !PT ;  /* 0xfffff7ff50507812 */ /* 0x000fe400078ec0ff */
[C---:B------:R-:W-:Y:S01]  /*bad30*/  LOP3.LUT P3, RZ, R152.reuse, 0x1, RZ, 0xc0, !PT ;  /* 0x0000000198ff7812 */ /* 0x040fe2000786c0ff */
[----:B------:R-:W2:Y:S01]  /*bad40*/  LDL.LU R151, [R1+0x18c0] ;  /* 0x0018c00001977983 */ /* 0x000ea20000300800 */
[----:B------:R-:W-:Y:S01]  /*bad50*/  LOP3.LUT P4, RZ, R152, 0x2, RZ, 0xc0, !PT ;  /* 0x0000000298ff7812 */ /* 0x000fe2000788c0ff */
[----:B------:R-:W-:Y:S01]  /*bad60*/  IMAD.WIDE R76, R144, 0x4, R4 ;  /* 0x00000004904c7825 */ /* 0x000fe200078e0204 */
[----:B------:R-:W-:Y:S01]  /*bad70*/  LOP3.LUT P5, RZ, R152, 0x8, RZ, 0xc0, !PT ;  /* 0x0000000898ff7812 */ /* 0x000fe200078ac0ff */
[----:B------:R-:W2:Y:S04]  /*bad80*/  LDL.LU R150, [R1+0x14c0] ;  /* 0x0014c00001967983 */ /* 0x000ea80000300800 */
[----:B------:R-:W-:-:S02]  /*bad90*/  @P1 LOP3.LUT R80, R80, 0x800, RZ, 0xfc, !PT ;  /* 0x0000080050501812 */ /* 0x000fc400078efcff */
[----:B------:R-:W-:Y:S02]  /*bada0*/  LOP3.LUT P1, RZ, R152, 0x200, RZ, 0xc0, !PT ;  /* 0x0000020098ff7812 */ /* 0x000fe4000782c0ff */
[----:B------:R-:W-:-:S11]  /*badb0*/  LOP3.LUT R80, R80, 0xffffefff, RZ, 0xc0, !PT ;  /* 0xffffefff50507812 */ /* 0x000fd600078ec0ff */
[----:B------:R-:W-:Y:S02]  /*badc0*/  @P1 LOP3.LUT R80, R80, 0x1000, RZ, 0xfc, !PT ;  /* 0x0000100050501812 */ /* 0x000fe400078efcff */
[----:B------:R-:W-:Y:S02]  /*badd0*/  LOP3.LUT P1, RZ, R152, 0x100, RZ, 0xc0, !PT ;  /* 0x0000010098ff7812 */ /* 0x000fe4000782c0ff */
[----:B------:R-:W-:-:S11]  /*bade0*/  LOP3.LUT R80, R80, 0xffffdfff, RZ, 0xc0, !PT ;  /* 0xffffdfff50507812 */ /* 0x000fd600078ec0ff */
[----:B------:R-:W-:Y:S02]  /*badf0*/  @P1 LOP3.LUT R80, R80, 0x2000, RZ, 0xfc, !PT ;  /* 0x0000200050501812 */ /* 0x000fe400078efcff */
[----:B------:R-:W-:Y:S02]  /*bae00*/  LOP3.LUT P1, RZ, R152, 0x80, RZ, 0xc0, !PT ;  /* 0x0000008098ff7812 */ /* 0x000fe4000782c0ff */
[----:B------:R-:W-:-:S11]  /*bae10*/  LOP3.LUT R80, R80, 0xffffbfff, RZ, 0xc0, !PT ;  /* 0xffffbfff50507812 */ /* 0x000fd600078ec0ff */
[----:B------:R-:W-:Y:S02]  /*bae20*/  @P1 LOP3.LUT R80, R80, 0x4000, RZ, 0xfc, !PT ;  /* 0x0000400050501812 */ /* 0x000fe400078efcff */
[----:B------:R-:W-:Y:S02]  /*bae30*/  LOP3.LUT P1, RZ, R152, 0x40, RZ, 0xc0, !PT ;  /* 0x0000004098ff7812 */ /* 0x000fe4000782c0ff */
[----:B------:R-:W-:Y:S01]  /*bae40*/  LOP3.LUT R80, R80, 0xffff7fff, RZ, 0xc0, !PT ;  /* 0xffff7fff50507812 */ /* 0x000fe200078ec0ff */
[----:B----4-:R1:W-:Y:S10]  /*bae50*/  @P3 STG.E desc[UR4][R76.64], R145 ;  /* 0x000000914c003986 */ /* 0x0103f4000c101904 */
[----:B------:R-:W-:-:S02]  /*bae60*/  @P1 LOP3.LUT R80, R80, 0x8000, RZ, 0xfc, !PT ;  /* 0x0000800050501812 */ /* 0x000fc400078efcff */
[----:B------:R-:W-:Y:S01]  /*bae70*/  LOP3.LUT P1, RZ, R152, 0x20, RZ, 0xc0, !PT ;  /* 0x0000002098ff7812 */ /* 0x000fe2000782c0ff */
[----:B-1----:R-:W-:Y:S01]  /*bae80*/  IMAD.WIDE R76, R144, 0x4, R6 ;  /* 0x00000004904c7825 */ /* 0x002fe200078e0206 */
[----:B------:R-:W-:-:S04]  /*bae90*/  LOP3.LUT R80, R80, 0xfffeffff, RZ, 0xc0, !PT ;  /* 0xfffeffff50507812 */ /* 0x000fc800078ec0ff */
[----:B------:R1:W-:Y:S07]  /*baea0*/  @P4 STG.E desc[UR4][R76.64], R146 ;  /* 0x000000924c004986 */ /* 0x0003ee000c101904 */
[----:B------:R-:W-:Y:S02]  /*baeb0*/  @P1 LOP3.LUT R80, R80, 0x10000, RZ, 0xfc, !PT ;  /* 0x0001000050501812 */ /* 0x000fe400078efcff */
[----:B------:R-:W-:Y:S01]  /*baec0*/  LOP3.LUT P1, RZ, R152, 0x10, RZ, 0xc0, !PT ;  /* 0x0000001098ff7812 */ /* 0x000fe2000782c0ff */
[----:B-1----:R-:W4:Y:S01]  /*baed0*/  LDL.LU R146, [R1+0x220c] ;  /* 0x00220c0001927983 */ /* 0x002f220000300800 */
[----:B------:R-:W-:-:S03]  /*baee0*/  IMAD.WIDE R76, R144, 0x4, R8 ;  /* 0x00000004904c7825 */ /* 0x000fc600078e0208 */
[----:B------:R-:W4:Y:S04]  /*baef0*/  LDL.LU R148, [R1+0x10c0] ;  /* 0x0010c00001947983 */ /* 0x000f280000300800 */
[----:B------:R1:W-:Y:S04]  /*baf00*/  @P5 STG.E desc[UR4][R76.64], R143 ;  /* 0x0000008f4c005986 */ /* 0x0003e8000c101904 */
[----:B------:R-:W4:Y:S04]  /*baf10*/  LDL.LU R147, [R1+0xcc0] ;  /* 0x000cc00001937983 */ /* 0x000f280000300800 */
[----:B------:R-:W4:Y:S01]  /*baf20*/  LDL.LU R145, [R1+0x8d0] ;  /* 0x0008d00001917983 */ /* 0x000f220000300800 */
[----:B-1----:R-:W-:-:S03]  /*baf30*/  IMAD.WIDE R76, R244, 0x4, R2 ;  /* 0x00000004f44c7825 */ /* 0x002fc600078e0202 */
[----:B------:R-:W4:Y:S04]  /*baf40*/  LDL.LU R144, [R1+0x4d0] ;  /* 0x0004d00001907983 */ /* 0x000f280000300800 */
[----:B------:R1:W-:Y:S01]  /*baf50*/  @P1 STG.E desc[UR4][R76.64], R141 ;  /* 0x0000008d4c001986 */ /* 0x0003e2000c101904 */
[----:B------:R-:W-:-:S03]  /*baf60*/  LOP3.LUT P1, RZ, R80, 0x10000, RZ, 0xc0, !PT ;  /* 0x0001000050ff7812 */ /* 0x000fc6000782c0ff */
[----:B------:R-:W4:Y:S01]  /*baf70*/  LDL.LU R143, [R1+0x2210] ;  /* 0x00221000018f7983 */ /* 0x000f220000300800 */
[----:B-1----:R-:W-:-:S03]  /*baf80*/  IMAD.WIDE R76, R244, 0x4, R4 ;  /* 0x00000004f44c7825 */ /* 0x002fc600078e0204 */
[----:B------:R-:W4:Y:S06]  /*baf90*/  LDL.LU R141, [R1+0x1e64] ;  /* 0x001e6400018d7983 */ /* 0x000f2c0000300800 */
[----:B---3--:R1:W-:Y:S01]  /*bafa0*/  @P1 STG.E desc[UR4][R76.64], R142 ;  /* 0x0000008e4c001986 */ /* 0x0083e2000c101904 */
[----:B------:R-:W-:-:S03]  /*bafb0*/  LOP3.LUT P1, RZ, R80, 0x8000, RZ, 0xc0, !PT ;  /* 0x0000800050ff7812 */ /* 0x000fc6000782c0ff */
[----:B-1----:R-:W3:Y:S01]  /*bafc0*/  LDL.LU R142, [R1+0x1cc4] ;  /* 0x001cc400018e7983 */ /* 0x002ee20000300800 */
[----:B------:R-:W-:-:S09]  /*bafd0*/  IMAD.WIDE R76, R244, 0x4, R6 ;  /* 0x00000004f44c7825 */ /* 0x000fd200078e0206 */
[----:B--2---:R1:W-:Y:S04]  /*bafe0*/  @P1 STG.E desc[UR4][R76.64], R140 ;  /* 0x0000008c4c001986 */ /* 0x0043e8000c101904 */
[----:B-1----:R-:W2:Y:S01]  /*baff0*/  LDL.LU R140, [R1+0x18c4] ;  /* 0x0018c400018c7983 */ /* 0x002ea20000300800 */
[----:B------:R-:W-:Y:S01]  /*bb000*/  LOP3.LUT P1, RZ, R80, 0x4000, RZ, 0xc0, !PT ;  /* 0x0000400050ff7812 */ /* 0x000fe2000782c0ff */
[----:B------:R-:W-:-:S12]  /*bb010*/  IMAD.WIDE R76, R244, 0x4, R8 ;  /* 0x00000004f44c7825 */ /* 0x000fd800078e0208 */
[----:B------:R1:W-:Y:S01]  /*bb020*/  @P1 STG.E desc[UR4][R76.64], R82 ;  /* 0x000000524c001986 */ /* 0x0003e2000c101904 */
[----:B------:R-:W-:Y:S01]  /*bb030*/  LOP3.LUT P1, RZ, R80, 0x2000, RZ, 0xc0, !PT ;  /* 0x0000200050ff7812 */ /* 0x000fe2000782c0ff */
[----:B-1----:R-:W-:-:S12]  /*bb040*/  IMAD.WIDE R76, R149, 0x4, R2 ;  /* 0x00000004954c7825 */ /* 0x002fd800078e0202 */
[----:B------:R1:W-:Y:S01]  /*bb050*/  @P1 STG.E desc[UR4][R76.64], R83 ;  /* 0x000000534c001986 */ /* 0x0003e2000c101904 */
[----:B------:R-:W-:Y:S01]  /*bb060*/  LOP3.LUT P1, RZ, R80, 0x1000, RZ, 0xc0, !PT ;  /* 0x0000100050ff7812 */ /* 0x000fe2000782c0ff */
[----:B-1----:R-:W-:-:S12]  /*bb070*/  IMAD.WIDE R76, R149, 0x4, R4 ;  /* 0x00000004954c7825 */ /* 0x002fd800078e0204 */
[----:B------:R1:W-:Y:S01]  /*bb080*/  @P1 STG.E desc[UR4][R76.64], R79 ;  /* 0x0000004f4c001986 */ /* 0x0003e2000c101904 */
[----:B------:R-:W-:Y:S01]  /*bb090*/  LOP3.LUT P1, RZ, R80, 0x800, RZ, 0xc0, !PT ;  /* 0x0000080050ff7812 */ /* 0x000fe2000782c0ff */
[----:B-1----:R-:W-:-:S12]  /*bb0a0*/  IMAD.WIDE R76, R149, 0x4, R6 ;  /* 0x00000004954c7825 */ /* 0x002fd800078e0206 */
[----:B------:R1:W-:Y:S01]  /*bb0b0*/  @P1 STG.E desc[UR4][R76.64], R151 ;  /* 0x000000974c001986 */ /* 0x0003e2000c101904 */
[----:B------:R-:W-:Y:S02]  /*bb0c0*/  LOP3.LUT P1, RZ, R80, 0x400, RZ, 0xc0, !PT ;  /* 0x0000040050ff7812 */ /* 0x000fe4000782c0ff */
[C---:B------:R-:W-:Y:S02]  /*bb0d0*/  LOP3.LUT P6, RZ, R152.reuse, 0x1000, RZ, 0xc0, !PT ;  /* 0x0000100098ff7812 */ /* 0x040fe400078cc0ff */
[----:B------:R-:W-:Y:S01]  /*bb0e0*/  LOP3.LUT P0, RZ, R152, 0x2000, RZ, 0xc0, !PT ;  /* 0x0000200098ff7812 */ /* 0x000fe2000780c0ff */
[----:B-1----:R-:W-:-:S08]  /*bb0f0*/  IMAD.WIDE R76, R149, 0x4, R8 ;  /* 0x00000004954c7825 */ /* 0x002fd000078e0208 */
[----:B------:R4:W-:Y:S01]  /*bb100*/  @P1 STG.E desc[UR4][R76.64], R150 ;  /* 0x000000964c001986 */ /* 0x0009e2000c101904 */
[----:B------:R-:W-:Y:S02]  /*bb110*/  LOP3.LUT P1, RZ, R80, 0x200, RZ, 0xc0, !PT ;  /* 0x0000020050ff7812 */ /* 0x000fe4000782c0ff */
[----:B------:R-:W-:Y:S01]  /*bb120*/  LOP3.LUT P2, RZ, R152, 0x8000, RZ, 0xc0, !PT ;  /* 0x0000800098ff7812 */ /* 0x000fe2000784c0ff */
[----:B----4-:R-:W-:-:S05]  /*bb130*/  IMAD.WIDE R76, R146, 0x4, R2 ;  /* 0x00000004924c7825 */ /* 0x010fca00078e0202 */
[----:B------:R1:W-:Y:S01]  /*bb140*/  @P6 STG.E desc[UR4][R76.64], R148 ;  /* 0x000000944c006986 */ /* 0x0003e2000c101904 */
[----:B------:R-:W-:Y:S01]  /*bb150*/  LOP3.LUT P3, RZ, R152, 0x10000, RZ, 0xc0, !PT ;  /* 0x0001000098ff7812 */ /* 0x000fe2000786c0ff */
[----:B-1----:R-:W-:-:S05]  /*bb160*/  IMAD.WIDE R76, R146, 0x4, R4 ;  /* 0x00000004924c7825 */ /* 0x002fca00078e0204 */
[----:B------:R1:W-:Y:S01]  /*bb170*/  @P0 STG.E desc[UR4][R76.64], R147 ;  /* 0x000000934c000986 */ /* 0x0003e2000c101904 */
[----:B------:R-:W-:Y:S01]  /*bb180*/  LOP3.LUT P4, RZ, R152, 0x20000, RZ, 0xc0, !PT ;  /* 0x0002000098ff7812 */ /* 0x000fe2000788c0ff */
[----:B-1----:R-:W-:-:S05]  /*bb190*/  IMAD.WIDE R76, R146, 0x4, R6 ;  /* 0x00000004924c7825 */ /* 0x002fca00078e0206 */
[----:B------:R1:W-:Y:S01]  /*bb1a0*/  @P1 STG.E desc[UR4][R76.64], R145 ;  /* 0x000000914c001986 */ /* 0x0003e2000c101904 */
[----:B------:R-:W-:Y:S01]  /*bb1b0*/  LOP3.LUT P5, RZ, R152, 0x40000, RZ, 0xc0, !PT ;  /* 0x0004000098ff7812 */ /* 0x000fe200078ac0ff */
[----:B-1----:R-:W-:Y:S02]  /*bb1c0*/  IMAD.WIDE R76, R146, 0x4, R8 ;  /* 0x00000004924c7825 */ /* 0x002fe400078e0208 */
[----:B------:R-:W4:Y:S04]  /*bb1d0*/  LDL.LU R146, [R1+0x14c4] ;  /* 0x0014c40001927983 */ /* 0x000f280000300800 */
[----:B------:R1:W-:Y:S02]  /*bb1e0*/  @P2 STG.E desc[UR4][R76.64], R144 ;  /* 0x000000904c002986 */ /* 0x0003e4000c101904 */
[----:B-1----:R-:W-:-:S02]  /*bb1f0*/  IMAD.WIDE R76, R143, 0x4, R2 ;  /* 0x000000048f4c7825 */ /* 0x002fc400078e0202 */
[----:B------:R-:W4:Y:S04]  /*bb200*/  LDL.LU R144, [R1+0x10c4] ;  /* 0x0010c40001907983 */ /* 0x000f280000300800 */
[----:B------:R1:W-:Y:S02]  /*bb210*/  @P3 STG.E desc[UR4][R76.64], R141 ;  /* 0x0000008d4c003986 */ /* 0x0003e4000c101904 */
[C---:B-1----:R-:W-:Y:S02]  /*bb220*/  IMAD.WIDE R76, R143.reuse, 0x4, R4 ;  /* 0x000000048f4c7825 */ /* 0x042fe400078e0204 */
[----:B------:R-:W4:Y:S04]  /*bb230*/  LDL.LU R141, [R1+0xcc4] ;  /* 0x000cc400018d7983 */ /* 0x000f280000300800 */
[----:B---3--:R1:W-:Y:S02]  /*bb240*/  @P4 STG.E desc[UR4][R76.64], R142 ;  /* 0x0000008e4c004986 */ /* 0x0083e4000c101904 */
[----:B-1----:R-:W-:-:S02]  /*bb250*/  IMAD.WIDE R76, R143, 0x4, R6 ;  /* 0x000000048f4c7825 */ /* 0x002fc400078e0206 */
[----:B------:R-:W3:Y:S04]  /*bb260*/  LDL.LU R142, [R1+0x8d4] ;  /* 0x0008d400018e7983 */ /* 0x000ee80000300800 */
[----:B--2---:R1:W-:Y:S04]  /*bb270*/  @P5 STG.E desc[UR4][R76.64], R140 ;  /* 0x0000008c4c005986 */ /* 0x0043e8000c101904 */
[----:B-1----:R-:W2:Y:S04]  /*bb280*/  LDL.LU R140, [R1+0x2214] ;  /* 0x00221400018c7983 */ /* 0x002ea80000300800 */
[----:B------:R-:W3:Y:S01]  /*bb290*/  LDL.LU R241, [R1+0x4d4] ;  /* 0x0004d40001f17983 */ /* 0x000ee20000300800 */
[----:B------:R-:W-:-:S03]  /*bb2a0*/  IMAD.WIDE R76, R143, 0x4, R8 ;  /* 0x000000048f4c7825 */ /* 0x000fc600078e0208 */
        /* <DEDUP_REMOVED lines=10> */
[----:B------:R-:W-:-:S02]  /*bb350*/  LOP3.LUT P2, RZ, R152, 0x80000, RZ, 0xc0, !PT ;  /* 0x0008000098ff7812 */ /* 0x000fc4000784c0ff */
[C---:B------:R-:W-:Y:S01]  /*bb360*/  LOP3.LUT P3, RZ, R152.reuse, 0x100000, RZ, 0xc0, !PT ;  /* 0x0010000098ff7812 */ /* 0x040fe2000786c0ff */
[----:B------:R-:W3:Y:S01]  /*bb370*/  LDL.LU R148, [R1+0x4d8] ;  /* 0x0004d80001947983 */ /* 0x000ee20000300800 */
[----:B------:R-:W-:-:S03]  /*bb380*/  LOP3.LUT P4, RZ, R152, 0x200000, RZ, 0xc0, !PT ;  /* 0x0020000098ff7812 */ /* 0x000fc6000788c0ff */
[----:B------:R-:W3:Y:S01]  /*bb390*/  LDL.LU R147, [R1+0x1e6c] ;  /* 0x001e6c0001937983 */ /* 0x000ee20000300800 */
[----:B------:R-:W-:-:S03]  /*bb3a0*/  LOP3.LUT P5, RZ, R152, 0x400000, RZ, 0xc0, !PT ;  /* 0x0040000098ff7812 */ /* 0x000fc600078ac0ff */
[----:B------:R-:W3:Y:S01]  /*bb3b0*/  LDL.LU R145, [R1+0x1ccc] ;  /* 0x001ccc0001917983 */ /* 0x000ee20000300800 */
[----:B------:R-:W-:Y:S02]  /*bb3c0*/  LOP3.LUT P6, RZ, R152, 0x80000000, RZ, 0xc0, !PT ;  /* 0x8000000098ff7812 */ /* 0x000fe400078cc0ff */
[----:B------:R-:W-:Y:S01]  /*bb3d0*/  LOP3.LUT R80, R80, 0xfffffffd, RZ, 0xc0, !PT ;  /* 0xfffffffd50507812 */ /* 0x000fe200078ec0ff */
[----:B----4-:R2:W-:Y:S10]  /*bb3e0*/  @P2 STG.E desc[UR4][R76.64], R146 ;  /* 0x000000924c002986 */ /* 0x0105f4000c101904 */
        /* <DEDUP_REMOVED lines=10> */
[----:B------:R-:W-:Y:S01]  /*bb490*/  LOP3.LUT P6, RZ, R152, 0x8000000, RZ, 0xc0, !PT ;  /* 0x0800000098ff7812 */ /* 0x000fe200078cc0ff */
[----:B--2---:R-:W-:-:S05]  /*bb4a0*/  IMAD.WIDE R76, R140, 0x4, R2 ;  /* 0x000000048c4c7825 */ /* 0x004fca00078e0202 */
[----:B------:R1:W-:Y:S02]  /*bb4b0*/  @P3 STG.E desc[UR4][R76.64], R144 ;  /* 0x000000904c003986 */ /* 0x0003e4000c101904 */
[C---:B-1----:R-:W-:Y:S02]  /*bb4c0*/  IMAD.WIDE R76, R140.reuse, 0x4, R4 ;  /* 0x000000048c4c7825 */ /* 0x042fe400078e0204 */
[----:B------:R-:W2:Y:S04]  /*bb4d0*/  LDL.LU R144, [R1+0x18cc] ;  /* 0x0018cc0001907983 */ /* 0x000ea80000300800 */
[----:B------:R1:W-:Y:S02]  /*bb4e0*/  @P4 STG.E desc[UR4][R76.64], R141 ;  /* 0x0000008d4c004986 */ /* 0x0003e4000c101904 */
[----:B-1----:R-:W-:-:S02]  /*bb4f0*/  IMAD.WIDE R76, R140, 0x4, R6 ;  /* 0x000000048c4c7825 */ /* 0x002fc400078e0206 */
[----:B------:R-:W4:Y:S04]  /*bb500*/  LDL.LU R141, [R1+0x14cc] ;  /* 0x0014cc00018d7983 */ /* 0x000f280000300800 */
[----:B---3--:R1:W-:Y:S02]  /*bb510*/  @P5 STG.E desc[UR4][R76.64], R142 ;  /* 0x0000008e4c005986 */ /* 0x0083e4000c101904 */
[----:B-1----:R-:W-:Y:S02]  /*bb520*/  IMAD.WIDE R76, R140, 0x4, R8 ;  /* 0x000000048c4c7825 */ /* 0x002fe400078e0208 */
[----:B------:R-:W3:Y:S04]  /*bb530*/  LDL.LU R142, [R1+0x10cc] ;  /* 0x0010cc00018e7983 */ /* 0x000ee80000300800 */
[----:B------:R-:W3:Y:S04]  /*bb540*/  LDL.LU R140, [R1+0xccc] ;  /* 0x000ccc00018c7983 */ /* 0x000ee80000300800 */
[----:B------:R-:W3:Y:S01]  /*bb550*/  LDL.LU R146, [R1+0x2224] ;  /* 0x0022240001927983 */ /* 0x000ee20000300800 */
[----:B------:R-:W-:-:S04]  /*bb560*/  LOP3.LUT R80, R80, 0xffffffdf, RZ, 0xc0, !PT ;  /* 0xffffffdf50507812 */ /* 0x000fc800078ec0ff */
        /* <DEDUP_REMOVED lines=10> */
[----:B------:R-:W-:-:S13]  /*bb610*/  LOP3.LUT P6, RZ, R152, 0x800000, RZ, 0xc0, !PT ;  /* 0x0080000098ff7812 */ /* 0x000fda00078cc0ff */
        /* <DEDUP_REMOVED lines=34> */
[----:B-1----:R-:W-:Y:S01]  /*bb840*/  IMAD.WIDE R76, R143, 0x4, R6 ;  /* 0x000000048f4c7825 */ /* 0x002fe200078e0206 */
[----:B------:R-:W-:Y:S01]  /*bb850*/  LOP3.LUT P5, RZ, R15, 0x20, RZ, 0xc0, !PT ;  /* 0x000000200fff7812 */ /* 0x000fe200078ac0ff */
[----:B------:R-:W3:Y:S04]  /*bb860*/  LDL.LU R145, [R1+0x8dc] ;  /* 0x0008dc0001917983 */ /* 0x000ee80000300800 */
[----:B--2---:R1:W-:Y:S02]  /*bb870*/  @P2 STG.E desc[UR4][R76.64], R144 ;  /* 0x000000904c002986 */ /* 0x0043e4000c101904 */
[----:B-1----:R-:W-:-:S02]  /*bb880*/  IMAD.WIDE R76, R143, 0x4, R8 ;  /* 0x000000048f4c7825 */ /* 0x002fc400078e0208 */
[----:B------:R-:W2:Y:S04]  /*bb890*/  LDL.LU R143, [R1+0x4dc] ;  /* 0x0004dc00018f7983 */ /* 0x000ea80000300800 */
[----:B----4-:R1:W-:Y:S04]  /*bb8a0*/  @P3 STG.E desc[UR4][R76.64], R141 ;  /* 0x0000008d4c003986 */ /* 0x0103e8000c101904 */
[----:B------:R-:W4:Y:S04]  /*bb8b0*/  LDL.LU R144, [R1+0x1cd0] ;  /* 0x001cd00001907983 */ /* 0x000f280000300800 */
[----:B-1----:R-:W4:Y:S01]  /*bb8c0*/  LDL.LU R141, [R1+0x18d0] ;  /* 0x0018d000018d7983 */ /* 0x002f220000300800 */
[----:B---3--:R-:W-:-:S05]  /*bb8d0*/  IMAD.WIDE R76, R146, 0x4, R2 ;  /* 0x00000004924c7825 */ /* 0x008fca00078e0202 */
[----:B------:R1:W-:Y:S02]  /*bb8e0*/  @P4 STG.E desc[UR4][R76.64], R142 ;  /* 0x0000008e4c004986 */ /* 0x0003e4000c101904 */
[----:B-1----:R-:W-:Y:S02]  /*bb8f0*/  IMAD.WIDE R76, R146, 0x4, R4 ;  /* 0x00000004924c7825 */ /* 0x002fe400078e0204 */
[----:B------:R-:W3:Y:S04]  /*bb900*/  LDL.LU R142, [R1+0x14d0] ;  /* 0x0014d000018e7983 */ /* 0x000ee80000300800 */
[----:B------:R1:W-:Y:S04]  /*bb910*/  @P5 STG.E desc[UR4][R76.64], R140 ;  /* 0x0000008c4c005986 */ /* 0x0003e8000c101904 */
[----:B-1----:R-:W4:Y:S01]  /*bb920*/  LDL.LU R140, [R1+0x2228] ;  /* 0x00222800018c7983 */ /* 0x002f220000300800 */
[----:B------:R-:W-:-:S03]  /*bb930*/  LOP3.LUT P6, RZ, R15, 0x40000, RZ, 0xc0, !PT ;  /* 0x000400000fff7812 */ /* 0x000fc600078cc0ff */
[----:B------:R-:W3:Y:S01]  /*bb940*/  LDL.LU R245, [R1+0x10d0] ;  /* 0x0010d00001f57983 */ /* 0x000ee20000300800 */
[----:B------:R-:W-:-:S03]  /*bb950*/  LOP3.LUT R0, R0, 0xfdffffff, RZ, 0xc0, !PT ;  /* 0xfdffffff00007812 */ /* 0x000fc600078ec0ff */
[----:B------:R-:W3:Y:S04]  /*bb960*/  LDL.LU R83, [R1+0x222c] ;  /* 0x00222c0001537983 */ /* 0x000ee80000300800 */
[----:B------:R-:W3:Y:S02]  /*bb970*/  LDL.LU R240, [R1+0xcd0] ;  /* 0x000cd00001f07983 */ /* 0x000ee40000300800 */
[----:B------:R-:W-:Y:S02]  /*bb980*/  @P6 LOP3.LUT R0, R0, 0x2000000, RZ, 0xfc, !PT ;  /* 0x0200000000006812 */ /* 0x000fe400078efcff */
[----:B------:R-:W-:Y:S01]  /*bb990*/  LOP3.LUT P6, RZ, R15, 0x20000, RZ, 0xc0, !PT ;  /* 0x000200000fff7812 */ /* 0x000fe200078cc0ff */
[----:B------:R-:W3:Y:S01]  /*bb9a0*/  LDL.LU R244, [R1+0x8e0] ;  /* 0x0008e00001f47983 */ /* 0x000ee20000300800 */
[----:B------:R-:W-:-:S03]  /*bb9b0*/  LOP3.LUT R0, R0, 0xfbffffff, RZ, 0xc0, !PT ;  /* 0xfbffffff00007812 */ /* 0x000fc600078ec0ff */
[----:B------:R-:W3:Y:S04]  /*bb9c0*/  LDL.LU R82, [R1+0x4e0] ;  /* 0x0004e00001527983 */ /* 0x000ee80000300800 */
[----:B------:R-:W3:Y:S04]  /*bb9d0*/  LDL.LU R79, [R1+0xe0] ;  /* 0x0000e000014f7983 */ /* 0x000ee80000300800 */
[----:B------:R-:W-:Y:S01]  /*bb9e0*/  @P6 LOP3.LUT R0, R0, 0x4000000, RZ, 0xfc, !PT ;  /* 0x0400000000006812 */ /* 0x000fe200078efcff */
[----:B------:R-:W3:Y:S01]  /*bb9f0*/  LDL.LU R151, [R1+0x1cd4] ;  /* 0x001cd40001977983 */ /* 0x000ee20000300800 */
[----:B------:R-:W-:-:S02]  /*bba00*/  LOP3.LUT P6, RZ, R15, 0x10000, RZ, 0xc0, !PT ;  /* 0x000100000fff7812 */ /* 0x000fc400078cc0ff */
[----:B------:R-:W-:Y:S01]  /*bba10*/  LOP3.LUT R0, R0, 0xf7ffffff, RZ, 0xc0, !PT ;  /* 0xf7ffffff00007812 */ /* 0x000fe200078ec0ff */
[----:B------:R-:W3:Y:S04]  /*bba20*/  LDL.LU R149, [R1+0x18d4] ;  /* 0x0018d40001957983 */ /* 0x000ee80000300800 */
[----:B------:R-:W3:Y:S04]  /*bba30*/  LDL.LU R150, [R1+0x14d4] ;  /* 0x0014d40001967983 */ /* 0x000ee80000300800 */
[----:B------:R-:W3:Y:S02]  /*bba40*/  LDL.LU R148, [R1+0x2230] ;  /* 0x0022300001947983 */ /* 0x000ee40000300800 */
[----:B------:R-:W-:-:S02]  /*bba50*/  @P6 LOP3.LUT R0, R0, 0x8000000, RZ, 0xfc, !PT ;  /* 0x0800000000006812 */ /* 0x000fc400078efcff */
[C---:B------:R-:W-:Y:S02]  /*bba60*/  LOP3.LUT P6, RZ, R15.reuse, 0x8000, RZ, 0xc0, !PT ;  /* 0x000080000fff7812 */ /* 0x040fe400078cc0ff */
[C---:B------:R-:W-:Y:S02]  /*bba70*/  LOP3.LUT P2, RZ, R15.reuse, 0x40, RZ, 0xc0, !PT ;  /* 0x000000400fff7812 */ /* 0x040fe4000784c0ff */
[----:B------:R-:W-:Y:S01]  /*bba80*/  LOP3.LUT P3, RZ, R15, 0x80, RZ, 0xc0, !PT ;  /* 0x000000800fff7812 */ /* 0x000fe2000786c0ff */
[----:B------:R-:W-:Y:S01]  /*bba90*/  IMAD.WIDE R76, R146, 0x4, R6 ;  /* 0x00000004924c7825 */ /* 0x000fe200078e0206 */
[----:B------:R-:W-:Y:S01]  /*bbaa0*/  LOP3.LUT R0, R0, 0xefffffff, RZ, 0xc0, !PT ;  /* 0xefffffff00007812 */ /* 0x000fe200078ec0ff */
[----:B------:R-:W3:Y:S06]  /*bbab0*/  LDL.LU R147, [R1+0x10d4] ;  /* 0x0010d40001937983 */ /* 0x000eec0000300800 */
[----:B------:R-:W-:-:S02]  /*bbac0*/  @P6 LOP3.LUT R0, R0, 0x10000000, RZ, 0xfc, !PT ;  /* 0x1000000000006812 */ /* 0x000fc400078efcff */
[----:B------:R-:W-:Y:S02]  /*bbad0*/  LOP3.LUT P6, RZ, R15, 0x4000, RZ, 0xc0, !PT ;  /* 0x000040000fff7812 */ /* 0x000fe400078cc0ff */
[----:B------:R-:W-:-:S11]  /*bbae0*/  LOP3.LUT R0, R0, 0xdfffffff, RZ, 0xc0, !PT ;  /* 0xdfffffff00007812 */ /* 0x000fd600078ec0ff */
[----:B------:R-:W-:Y:S02]  /*bbaf0*/  @P6 LOP3.LUT R0, R0, 0x20000000, RZ, 0xfc, !PT ;  /* 0x2000000000006812 */ /* 0x000fe400078efcff */
[----:B------:R-:W-:Y:S02]  /*bbb00*/  LOP3.LUT P6, RZ, R15, 0x2000, RZ, 0xc0, !PT ;  /* 0x000020000fff7812 */ /* 0x000fe400078cc0ff */
[----:B------:R-:W-:-:S11]  /*bbb10*/  LOP3.LUT R0, R0, 0xbfffffff, RZ, 0xc0, !PT ;  /* 0xbfffffff00007812 */ /* 0x000fd600078ec0ff */
[----:B------:R-:W-:Y:S02]  /*bbb20*/  @P6 LOP3.LUT R0, R0, 0x40000000, RZ, 0xfc, !PT ;  /* 0x4000000000006812 */ /* 0x000fe400078efcff */
[C---:B------:R-:W-:Y:S02]  /*bbb30*/  LOP3.LUT P6, RZ, R15.reuse, 0x1000, RZ, 0xc0, !PT ;  /* 0x000010000fff7812 */ /* 0x040fe400078cc0ff */
[----:B------:R-:W-:Y:S02]  /*bbb40*/  LOP3.LUT R0, R0, 0x7fffffff, RZ, 0xc0, !PT ;  /* 0x7fffffff00007812 */ /* 0x000fe400078ec0ff */
[----:B------:R-:W-:-:S09]  /*bbb50*/  LOP3.LUT P4, RZ, R15, 0x100, RZ, 0xc0, !PT ;  /* 0x000001000fff7812 */ /* 0x000fd2000788c0ff */
[----:B------:R-:W-:Y:S02]  /*bbb60*/  @P6 LOP3.LUT R0, R0, 0x80000000, RZ, 0xfc, !PT ;  /* 0x8000000000006812 */ /* 0x000fe400078efcff */
[C---:B------:R-:W-:Y:S02]  /*bbb70*/  LOP3.LUT P6, RZ, R15.reuse, 0x800, RZ, 0xc0, !PT ;  /* 0x000008000fff7812 */ /* 0x040fe400078cc0ff */
[----:B------:R-:W-:Y:S02]  /*bbb80*/  LOP3.LUT P5, RZ, R15, 0x200, RZ, 0xc0, !PT ;  /* 0x000002000fff7812 */ /* 0x000fe400078ac0ff */
[----:B------:R-:W-:-:S09]  /*bbb90*/  LOP3.LUT R80, R80, 0xfffffffe, RZ, 0xc0, !PT ;  /* 0xfffffffe50507812 */ /* 0x000fd200078ec0ff */
[----:B------:R-:W-:Y:S02]  /*bbba0*/  @P6 LOP3.LUT R80, R80, 0x1, RZ, 0xfc, !PT ;  /* 0x0000000150506812 */ /* 0x000fe400078efcff */
[----:B------:R-:W-:Y:S01]  /*bbbb0*/  LOP3.LUT P6, RZ, R15, 0x400, RZ, 0xc0, !PT ;  /* 0x000004000fff7812 */ /* 0x000fe200078cc0ff */
[----:B------:R1:W-:Y:S02]  /*bbbc0*/  @P2 STG.E desc[UR4][R76.64], R145 ;  /* 0x000000914c002986 */ /* 0x0003e4000c101904 */
[----:B-1----:R-:W-:-:S05]  /*bbbd0*/  IMAD.WIDE R76, R146, 0x4, R8 ;  /* 0x00000004924c7825 */ /* 0x002fca00078e0208 */
[----:B--2---:R1:W-:Y:S04]  /*bbbe0*/  @P3 STG.E desc[UR4][R76.64], R143 ;  /* 0x0000008f4c003986 */ /* 0x0043e8000c101904 */
[----:B-1----:R-:W2:Y:S04]  /*bbbf0*/  LDL.LU R143, [R1+0x2234] ;  /* 0x00223400018f7983 */ /* 0x002ea80000300800 */
[----:B------:R-:W2:Y:S04]  /*bbc00*/  LDL.LU R145, [R1+0xcd4] ;  /* 0x000cd40001917983 */ /* 0x000ea80000300800 */
[----:B------:R-:W2:Y:S01]  /*bbc10*/  LDL.LU R146, [R1+0x8e4] ;  /* 0x0008e40001927983 */ /* 0x000ea20000300800 */
[----:B----4-:R-:W-:-:S05]  /*bbc20*/  IMAD.WIDE R76, R140, 0x4, R2 ;  /* 0x000000048c4c7825 */ /* 0x010fca00078e0202 */
[----:B------:R1:W-:Y:S02]  /*bbc30*/  @P4 STG.E desc[UR4][R76.64], R144 ;  /* 0x000000904c004986 */ /* 0x0003e4000c101904 */
[C---:B-1----:R-:W-:Y:S02]  /*bbc40*/  IMAD.WIDE R76, R140.reuse, 0x4, R4 ;  /* 0x000000048c4c7825 */ /* 0x042fe400078e0204 */
[----:B------:R-:W4:Y:S04]  /*bbc50*/  LDL.LU R144, [R1+0x4e4] ;  /* 0x0004e40001907983 */ /* 0x000f280000300800 */
[----:B------:R1:W-:Y:S02]  /*bbc60*/  @P5 STG.E desc[UR4][R76.64], R141 ;  /* 0x0000008d4c005986 */ /* 0x0003e4000c101904 */
[----:B-1----:R-:W-:-:S02]  /*bbc70*/  IMAD.WIDE R76, R140, 0x4, R6 ;  /* 0x000000048c4c7825 */ /* 0x002fc400078e0206 */
[----:B------:R-:W4:Y:S04]  /*bbc80*/  LDL.LU R141, [R1+0xe4] ;  /* 0x0000e400018d7983 */ /* 0x000f280000300800 */
[----:B---3--:R1:W-:Y:S02]  /*bbc90*/  @P6 STG.E desc[UR4][R76.64], R142 ;  /* 0x0000008e4c006986 */ /* 0x0083e4000c101904 */
[----:B-1----:R-:W-:Y:S02]  /*bbca0*/  IMAD.WIDE R76, R140, 0x4, R8 ;  /* 0x000000048c4c7825 */ /* 0x002fe400078e0208 */
[----:B------:R-:W3:Y:S04]  /*bbcb0*/  LDL.LU R140, [R1+0x1cd8] ;  /* 0x001cd800018c7983 */ /* 0x000ee80000300800 */
[----:B------:R-:W3:Y:S01]  /*bbcc0*/  LDL.LU R142, [R1+0x2238] ;  /* 0x00223800018e7983 */ /* 0x000ee20000300800 */
        /* <DEDUP_REMOVED lines=18> */
[----:B-1----:R-:W-:Y:S01]  /*bbdf0*/  IMAD.WIDE R76, R148, 0x4, R4 ;  /* 0x00000004944c7825 */ /* 0x002fe200078e0204 */
[----:B------:R-:W-:Y:S01]  /*bbe00*/  LOP3.LUT P0, RZ, R15, 0x80000, RZ, 0xc0, !PT ;  /* 0x000800000fff7812 */ /* 0x000fe2000780c0ff */
[----:B------:R-:W3:Y:S10]  /*bbe10*/  LDL.LU R151, [R1+0x2240] ;  /* 0x0022400001977983 */ /* 0x000ef40000300800 */
[----:B------:R1:W-:Y:S01]  /*bbe20*/  @P6 STG.E desc[UR4][R76.64], R149 ;  /* 0x000000954c006986 */ /* 0x0003e2000c101904 */
[----:B------:R-:W-:-:S02]  /*bbe30*/  LOP3.LUT P6, RZ, R0, 0x2000000, RZ, 0xc0, !PT ;  /* 0x0200000000ff7812 */ /* 0x000fc400078cc0ff */
[----:B------:R-:W-:Y:S01]  /*bbe40*/  LOP3.LUT P1, RZ, R15, 0x100000, RZ, 0xc0, !PT ;  /* 0x001000000fff7812 */ /* 0x000fe2000782c0ff */
[----:B-1----:R-:W-:-:S10]  /*bbe50*/  IMAD.WIDE R76, R148, 0x4, R6 ;  /* 0x00000004944c7825 */ /* 0x002fd400078e0206 */
[----:B------:R1:W-:Y:S01]  /*bbe60*/  @P6 STG.E desc[UR4][R76.64], R150 ;  /* 0x000000964c006986 */ /* 0x0003e2000c101904 */
[----:B------:R-:W-:Y:S01]  /*bbe70*/  LOP3.LUT P2, RZ, R15, 0x200000, RZ, 0xc0, !PT ;  /* 0x002000000fff7812 */ /* 0x000fe2000784c0ff */
[----:B-1----:R-:W-:-:S05]  /*bbe80*/  IMAD.WIDE R76, R148, 0x4, R8 ;  /* 0x00000004944c7825 */ /* 0x002fca00078e0208 */
[----:B------:R2:W-:Y:S01]  /*bbe90*/  @P0 STG.E desc[UR4][R76.64], R147 ;  /* 0x000000934c000986 */ /* 0x0005e2000c101904 */
[C---:B------:R-:W-:Y:S02]  /*bbea0*/  LOP3.LUT P3, RZ, R15.reuse, 0x400000, RZ, 0xc0, !PT ;  /* 0x004000000fff7812 */ /* 0x040fe4000786c0ff */
[C---:B------:R-:W-:Y:S02]  /*bbeb0*/  LOP3.LUT P4, RZ, R15.reuse, 0x800000, RZ, 0xc0, !PT ;  /* 0x008000000fff7812 */ /* 0x040fe4000788c0ff */
[----:B------:R-:W-:Y:S01]  /*bbec0*/  LOP3.LUT P5, RZ, R15, 0x1000000, RZ, 0xc0, !PT ;  /* 0x010000000fff7812 */ /* 0x000fe200078ac0ff */
[----:B--2---:R-:W-:-:S05]  /*bbed0*/  IMAD.WIDE R76, R143, 0x4, R2 ;  /* 0x000000048f4c7825 */ /* 0x004fca00078e0202 */
[----:B------:R1:W-:Y:S02]  /*bbee0*/  @P1 STG.E desc[UR4][R76.64], R145 ;  /* 0x000000914c001986 */ /* 0x0003e4000c101904 */
[----:B-1----:R-:W-:-:S05]  /*bbef0*/  IMAD.WIDE R76, R143, 0x4, R4 ;  /* 0x000000048f4c7825 */ /* 0x002fca00078e0204 */
[----:B------:R1:W-:Y:S02]  /*bbf00*/  @P2 STG.E desc[UR4][R76.64], R146 ;  /* 0x000000924c002986 */ /* 0x0003e4000c101904 */
[----:B-1----:R-:W-:-:S05]  /*bbf10*/  IMAD.WIDE R76, R143, 0x4, R6 ;  /* 0x000000048f4c7825 */ /* 0x002fca00078e0206 */
[----:B----4-:R1:W-:Y:S02]  /*bbf20*/  @P3 STG.E desc[UR4][R76.64], R144 ;  /* 0x000000904c003986 */ /* 0x0103e4000c101904 */
[----:B-1----:R-:W-:Y:S02]  /*bbf30*/  IMAD.WIDE R76, R143, 0x4, R8 ;  /* 0x000000048f4c7825 */ /* 0x002fe400078e0208 */
[----:B------:R-:W2:Y:S04]  /*bbf40*/  LDL.LU R143, [R1+0x18d8] ;  /* 0x0018d800018f7983 */ /* 0x000ea80000300800 */
[----:B------:R1:W-:Y:S04]  /*bbf50*/  @P4 STG.E desc[UR4][R76.64], R141 ;  /* 0x0000008d4c004986 */ /* 0x0003e8000c101904 */
[----:B-1----:R-:W4:Y:S04]  /*bbf60*/  LDL.LU R141, [R1+0x14d8] ;  /* 0x0014d800018d7983 */ /* 0x002f280000300800 */
[----:B------:R-:W4:Y:S04]  /*bbf70*/  LDL.LU R246, [R1+0x10d8] ;  /* 0x0010d80001f67983 */ /* 0x000f280000300800 */
[----:B------:R-:W4:Y:S01]  /*bbf80*/  LDL.LU R241, [R1+0xcd8] ;  /* 0x000cd80001f17983 */ /* 0x000f220000300800 */
[----:B---3--:R-:W-:-:S03]  /*bbf90*/  IMAD.WIDE R76, R142, 0x4, R2 ;  /* 0x000000048e4c7825 */ /* 0x008fc600078e0202 */
[----:B------:R-:W3:Y:S04]  /*bbfa0*/  LDL.LU R245, [R1+0x8e8] ;  /* 0x0008e80001f57983 */ /* 0x000ee80000300800 */
[----:B------:R1:W-:Y:S04]  /*bbfb0*/  @P5 STG.E desc[UR4][R76.64], R140 ;  /* 0x0000008c4c005986 */ /* 0x0003e8000c101904 */
[----:B-1----:R-:W3:Y:S04]  /*bbfc0*/  LDL.LU R140, [R1+0x223c] ;  /* 0x00223c00018c7983 */ /* 0x002ee80000300800 */
[----:B------:R-:W3:Y:S01]  /*bbfd0*/  LDL.LU R240, [R1+0x4e8] ;  /* 0x0004e80001f07983 */ /* 0x000ee20000300800 */
[----:B------:R-:W-:-:S02]  /*bbfe0*/  LOP3.LUT P6, RZ, R16, 0x20, RZ, 0xc0, !PT ;  /* 0x0000002010ff7812 */ /* 0x000fc400078cc0ff */
[----:B------:R-:W-:Y:S01]  /*bbff0*/  LOP3.LUT R0, R0, 0xfffdffff, RZ, 0xc0, !PT ;  /* 0xfffdffff00007812 */ /* 0x000fe200078ec0ff */
[----:B------:R-:W3:Y:S04]  /*bc000*/  LDL.LU R244, [R1+0xe8] ;  /* 0x0000e80001f47983 */ /* 0x000ee80000300800 */
[----:B------:R-:W3:Y:S04]  /*bc010*/  LDL.LU R82, [R1+0x1cdc] ;  /* 0x001cdc0001527983 */ /* 0x000ee80000300800 */
[----:B------:R-:W3:Y:S02]  /*bc020*/  LDL.LU R83, [R1+0x18dc] ;  /* 0x0018dc0001537983 */ /* 0x000ee40000300800 */
[----:B------:R-:W-:-:S02]  /*bc030*/  @P6 LOP3.LUT R0, R0, 0x20000, RZ, 0xfc, !PT ;  /* 0x0002000000006812 */ /* 0x000fc400078efcff */
        /* <DEDUP_REMOVED lines=9> */
[----:B------:R-:W3:Y:S01]  /*bc0d0*/  LDL.LU R147, [R1+0x4ec] ;  /* 0x0004ec0001937983 */ /* 0x000ee20000300800 */
[----:B------:R-:W-:-:S03]  /*bc0e0*/  LOP3.LUT P2, RZ, R15, 0x2000000, RZ, 0xc0, !PT ;  /* 0x020000000fff7812 */ /* 0x000fc6000784c0ff */
[----:B------:R-:W3:Y:S01]  /*bc0f0*/  LDL.LU R145, [R1+0x2244] ;  /* 0x0022440001917983 */ /* 0x000ee20000300800 */
[C---:B------:R-:W-:Y:S01]  /*bc100*/  LOP3.LUT P3, RZ, R15.reuse, 0x4000000, RZ, 0xc0, !PT ;  /* 0x040000000fff7812 */ /* 0x040fe2000786c0ff */
[----:B------:R-:W-:Y:S01]  /*bc110*/  IMAD.WIDE R76, R142, 0x4, R4 ;  /* 0x000000048e4c7825 */ /* 0x000fe200078e0204 */
[----:B------:R-:W-:Y:S01]  /*bc120*/  LOP3.LUT P4, RZ, R15, 0x8000000, RZ, 0xc0, !PT ;  /* 0x080000000fff7812 */ /* 0x000fe2000788c0ff */
[----:B------:R-:W3:Y:S02]  /*bc130*/  LDL.LU R146, [R1+0xec] ;  /* 0x0000ec0001927983 */ /* 0x000ee40000300800 */
[----:B------:R-:W-:Y:S02]  /*bc140*/  @P6 LOP3.LUT R0, R0, 0x80000, RZ, 0xfc, !PT ;  /* 0x0008000000006812 */ /* 0x000fe400078efcff */
[----:B------:R-:W-:Y:S01]  /*bc150*/  LOP3.LUT P6, RZ, R16, 0x4, RZ, 0xc0, !PT ;  /* 0x0000000410ff7812 */ /* 0x000fe200078cc0ff */
[----:B------:R-:W3:Y:S01]  /*bc160*/  LDL.LU R144, [R1+0x1ce0] ;  /* 0x001ce00001907983 */ /* 0x000ee20000300800 */
        /* <DEDUP_REMOVED lines=12> */
[----:B------:R-:W-:Y:S02]  /*bc230*/  LOP3.LUT P6, RZ, R15, 0x40000000, RZ, 0xc0, !PT ;  /* 0x400000000fff7812 */ /* 0x000fe400078cc0ff */
[----:B------:R-:W-:-:S11]  /*bc240*/  LOP3.LUT R0, R0, 0xfeffffff, RZ, 0xc0, !PT ;  /* 0xfeffffff00007812 */ /* 0x000fd600078ec0ff */
[----:B------:R-:W-:Y:S02]  /*bc250*/  @P6 LOP3.LUT R0, R0, 0x1000000, RZ, 0xfc, !PT ;  /* 0x0100000000006812 */ /* 0x000fe400078efcff */
[----:B------:R-:W-:Y:S01]  /*bc260*/  LOP3.LUT P6, RZ, R15, 0x20000000, RZ, 0xc0, !PT ;  /* 0x200000000fff7812 */ /* 0x000fe200078cc0ff */
[----:B--2---:R1:W-:Y:S02]  /*bc270*/  @P2 STG.E desc[UR4][R76.64], R143 ;  /* 0x0000008f4c002986 */ /* 0x0043e4000c101904 */
[C---:B-1----:R-:W-:Y:S02]  /*bc280*/  IMAD.WIDE R76, R142.reuse, 0x4, R6 ;  /* 0x000000048e4c7825 */ /* 0x042fe400078e0206 */
[----:B------:R-:W2:Y:S04]  /*bc290*/  LDL.LU R143, [R1+0x18e0] ;  /* 0x0018e000018f7983 */ /* 0x000ea80000300800 */
[----:B----4-:R1:W-:Y:S02]  /*bc2a0*/  @P3 STG.E desc[UR4][R76.64], R141 ;  /* 0x0000008d4c003986 */ /* 0x0103e4000c101904 */
[----:B-1----:R-:W-:-:S02]  /*bc2b0*/  IMAD.WIDE R76, R142, 0x4, R8 ;  /* 0x000000048e4c7825 */ /* 0x002fc400078e0208 */
[----:B------:R-:W4:Y:S04]  /*bc2c0*/  LDL.LU R141, [R1+0x14e0] ;  /* 0x0014e000018d7983 */ /* 0x000f280000300800 */
[----:B------:R3:W-:Y:S04]  /*bc2d0*/  @P4 STG.E desc[UR4][R76.64], R246 ;  /* 0x000000f64c004986 */ /* 0x0007e8000c101904 */
[----:B------:R-:W2:Y:S01]  /*bc2e0*/  LDL.LU R142, [R1+0x2248] ;  /* 0x00224800018e7983 */ /* 0x000ea20000300800 */
[----:B---3--:R-:W-:-:S05]  /*bc2f0*/  IMAD.WIDE R76, R140, 0x4, R2 ;  /* 0x000000048c4c7825 */ /* 0x008fca00078e0202 */
[----:B------:R1:W-:Y:S02]  /*bc300*/  @P5 STG.E desc[UR4][R76.64], R241 ;  /* 0x000000f14c005986 */ /* 0x0003e4000c101904 */
[----:B-1----:R-:W-:-:S05]  /*bc310*/  IMAD.WIDE R76, R140, 0x4, R4 ;  /* 0x000000048c4c7825 */ /* 0x002fca00078e0204 */
[----:B------:R1:W-:Y:S01]  /*bc320*/  @P6 STG.E desc[UR4][R76.64], R245 ;  /* 0x000000f54c006986 */ /* 0x0003e2000c101904 */
[----:B------:R-:W-:Y:S01]  /*bc330*/  LOP3.LUT P6, RZ, R0, 0x1000000, RZ, 0xc0, !PT ;  /* 0x0100000000ff7812 */ /* 0x000fe200078cc0ff */
[----:B-1----:R-:W-:-:S12]  /*bc340*/  IMAD.WIDE R76, R140, 0x4, R6 ;  /* 0x000000048c4c7825 */ /* 0x002fd800078e0206 */
[----:B------:R1:W-:Y:S02]  /*bc350*/  @P6 STG.E desc[UR4][R76.64], R240 ;  /* 0x000000f04c006986 */ /* 0x0003e4000c101904 */
[----:B-1----:R-:W-:Y:S02]  /*bc360*/  IMAD.WIDE R76, R140, 0x4, R8 ;  /* 0x000000048c4c7825 */ /* 0x002fe400078e0208 */
        /* <DEDUP_REMOVED lines=27> */
[----:B------:R-:W-:Y:S01]  /*bc520*/  LOP3.LUT P3, RZ, R16, 0x200, RZ, 0xc0, !PT ;  /* 0x0000020010ff7812 */ /* 0x000fe2000786c0ff */
[----:B-1----:R-:W-:-:S05]  /*bc530*/  IMAD.WIDE R76, R145, 0x4, R8 ;  /* 0x00000004914c7825 */ /* 0x002fca00078e0208 */
[----:B------:R2:W-:Y:S01]  /*bc540*/  @P1 STG.E desc[UR4][R76.64], R146 ;  /* 0x000000924c001986 */ /* 0x0005e2000c101904 */
[C---:B------:R-:W-:Y:S02]  /*bc550*/  LOP3.LUT P4, RZ, R16.reuse, 0x400, RZ, 0xc0, !PT ;  /* 0x0000040010ff7812 */ /* 0x040fe4000788c0ff */
[----:B------:R-:W-:Y:S01]  /*bc560*/  LOP3.LUT P5, RZ, R16, 0x800, RZ, 0xc0, !PT ;  /* 0x0000080010ff7812 */ /* 0x000fe200078ac0ff */
[----:B--2---:R-:W-:-:S05]  /*bc570*/  IMAD.WIDE R76, R142, 0x4, R2 ;  /* 0x000000048e4c7825 */ /* 0x004fca00078e0202 */
[----:B------:R1:W-:Y:S02]  /*bc580*/  @P2 STG.E desc[UR4][R76.64], R144 ;  /* 0x000000904c002986 */ /* 0x0003e4000c101904 */
[----:B-1----:R-:W-:-:S05]  /*bc590*/  IMAD.WIDE R76, R142, 0x4, R4 ;  /* 0x000000048e4c7825 */ /* 0x002fca00078e0204 */
[----:B------:R1:W-:Y:S02]  /*bc5a0*/  @P3 STG.E desc[UR4][R76.64], R143 ;  /* 0x0000008f4c003986 */ /* 0x0003e4000c101904 */
[C---:B-1----:R-:W-:Y:S02]  /*bc5b0*/  IMAD.WIDE R76, R142.reuse, 0x4, R6 ;  /* 0x000000048e4c7825 */ /* 0x042fe400078e0206 */
[----:B------:R-:W2:Y:S04]  /*bc5c0*/  LDL.LU R143, [R1+0xce0] ;  /* 0x000ce000018f7983 */ /* 0x000ea80000300800 */
[----:B----4-:R1:W-:Y:S02]  /*bc5d0*/  @P4 STG.E desc[UR4][R76.64], R141 ;  /* 0x0000008d4c004986 */ /* 0x0103e4000c101904 */
[----:B-1----:R-:W-:-:S02]  /*bc5e0*/  IMAD.WIDE R76, R142, 0x4, R8 ;  /* 0x000000048e4c7825 */ /* 0x002fc400078e0208 */
[----:B------:R-:W4:Y:S04]  /*bc5f0*/  LDL.LU R141, [R1+0x8f0] ;  /* 0x0008f000018d7983 */ /* 0x000f280000300800 */
[----:B------:R-:W4:Y:S04]  /*bc600*/  LDL.LU R142, [R1+0x4f0] ;  /* 0x0004f000018e7983 */ /* 0x000f280000300800 */
[----:B---3--:R1:W-:Y:S04]  /*bc610*/  @P5 STG.E desc[UR4][R76.64], R140 ;  /* 0x0000008c4c005986 */ /* 0x0083e8000c101904 */
[----:B-1----:R-:W3:Y:S04]  /*bc620*/  LDL.LU R140, [R1+0x224c] ;  /* 0x00224c00018c7983 */ /* 0x002ee80000300800 */
        /* <DEDUP_REMOVED lines=9> */
[----:B------:R-:W4:Y:S01]  /*bc6c0*/  LDL.LU R150, [R1+0xf4] ;  /* 0x0000f40001967983 */ /* 0x000f220000300800 */
[----:B------:R-:W-:-:S03]  /*bc6d0*/  LOP3.LUT P2, RZ, R16, 0x1000, RZ, 0xc0, !PT ;  /* 0x0000100010ff7812 */ /* 0x000fc6000784c0ff */
[----:B------:R-:W4:Y:S04]  /*bc6e0*/  LDL.LU R148, [R1+0x1ce8] ;  /* 0x001ce80001947983 */ /* 0x000f280000300800 */
[----:B------:R-:W4:Y:S01]  /*bc6f0*/  LDL.LU R145, [R1+0x18e8] ;  /* 0x0018e80001917983 */ /* 0x000f220000300800 */
[----:B------:R-:W-:-:S03]  /*bc700*/  LOP3.LUT P3, RZ, R16, 0x2000, RZ, 0xc0, !PT ;  /* 0x0000200010ff7812 */ /* 0x000fc6000786c0ff */
[----:B------:R-:W4:Y:S04]  /*bc710*/  LDL.LU R146, [R1+0x14e8] ;  /* 0x0014e80001927983 */ /* 0x000f280000300800 */
[----:B------:R-:W4:Y:S01]  /*bc720*/  LDL.LU R144, [R1+0x225c] ;  /* 0x00225c0001907983 */ /* 0x000f220000300800 */
[C---:B------:R-:W-:Y:S02]  /*bc730*/  LOP3.LUT P4, RZ, R16.reuse, 0x4000, RZ, 0xc0, !PT ;  /* 0x0000400010ff7812 */ /* 0x040fe4000788c0ff */
        /* <DEDUP_REMOVED lines=19> */
[----:B---3--:R-:W-:-:S05]  /*bc870*/  IMAD.WIDE R76, R140, 0x4, R2 ;  /* 0x000000048c4c7825 */ /* 0x008fca00078e0202 */
[----:B--2---:R1:W-:Y:S02]  /*bc880*/  @P2 STG.E desc[UR4][R76.64], R143 ;  /* 0x0000008f4c002986 */ /* 0x0043e4000c101904 */
[C---:B-1----:R-:W-:Y:S02]  /*bc890*/  IMAD.WIDE R76, R140.reuse, 0x4, R4 ;  /* 0x000000048c4c7825 */ /* 0x042fe400078e0204 */
[----:B------:R-:W2:Y:S04]  /*bc8a0*/  LDL.LU R143, [R1+0x10e8] ;  /* 0x0010e800018f7983 */ /* 0x000ea80000300800 */
[----:B----4-:R1:W-:Y:S02]  /*bc8b0*/  @P3 STG.E desc[UR4][R76.64], R141 ;  /* 0x0000008d4c003986 */ /* 0x0103e4000c101904 */
[----:B-1----:R-:W-:-:S02]  /*bc8c0*/  IMAD.WIDE R76, R140, 0x4, R6 ;  /* 0x000000048c4c7825 */ /* 0x002fc400078e0206 */
[----:B------:R-:W3:Y:S04]  /*bc8d0*/  LDL.LU R141, [R1+0xce8] ;  /* 0x000ce800018d7983 */ /* 0x000ee80000300800 */
[----:B------:R1:W-:Y:S02]  /*bc8e0*/  @P4 STG.E desc[UR4][R76.64], R142 ;  /* 0x0000008e4c004986 */ /* 0x0003e4000c101904 */
[----:B-1----:R-:W-:Y:S02]  /*bc8f0*/  IMAD.WIDE R76, R140, 0x4, R8 ;  /* 0x000000048c4c7825 */ /* 0x002fe400078e0208 */
[----:B------:R-:W4:Y:S04]  /*bc900*/  LDL.LU R142, [R1+0x8f8] ;  /* 0x0008f800018e7983 */ /* 0x000f280000300800 */
[----:B------:R-:W4:Y:S04]  /*bc910*/  LDL.LU R140, [R1+0x4f8] ;  /* 0x0004f800018c7983 */ /* 0x000f280000300800 */
[----:B------:R-:W3:Y:S01]  /*bc920*/  LDL.LU R147, [R1+0x2260] ;  /* 0x0022600001937983 */ /* 0x000ee20000300800 */
[----:B------:R-:W-:-:S04]  /*bc930*/  LOP3.LUT R0, R0, 0xffff7fff, RZ, 0xc0, !PT ;  /* 0xffff7fff00007812 */ /* 0x000fc800078ec0ff */
[----:B------:R-:W-:Y:S02]  /*bc940*/  @P6 LOP3.LUT R0, R0, 0x8000, RZ, 0xfc, !PT ;  /* 0x0000800000006812 */ /* 0x000fe400078efcff */
[C---:B------:R-:W-:Y:S02]  /*bc950*/  LOP3.LUT P6, RZ, R16.reuse, 0x20000, RZ, 0xc0, !PT ;  /* 0x0002000010ff7812 */ /* 0x040fe400078cc0ff */
[----:B------:R-:W-:Y:S02]  /*bc960*/  LOP3.LUT P5, RZ, R16, 0x8000, RZ, 0xc0, !PT ;  /* 0x0000800010ff7812 */ /* 0x000fe400078ac0ff */
[----:B------:R-:W-:-:S09]  /*bc970*/  LOP3.LUT R0, R0, 0xfffeffff, RZ, 0xc0, !PT ;  /* 0xfffeffff00007812 */ /* 0x000fd200078ec0ff */
[----:B------:R-:W-:Y:S02]  /*bc980*/  @P6 LOP3.LUT R0, R0, 0x10000, RZ, 0xfc, !PT ;  /* 0x0001000000006812 */ /* 0x000fe400078efcff */
[----:B------:R-:W-:Y:S01]  /*bc990*/  LOP3.LUT P6, RZ, R16, 0x10000, RZ, 0xc0, !PT ;  /* 0x0001000010ff7812 */ /* 0x000fe200078cc0ff */
[----:B------:R1:W-:Y:S02]  /*bc9a0*/  @P5 STG.E desc[UR4][R76.64], R246 ;  /* 0x000000f64c005986 */ /* 0x0003e4000c101904 */
[----:B-1----:R-:W-:-:S10]  /*bc9b0*/  IMAD.WIDE R76, R244, 0x4, R2 ;  /* 0x00000004f44c7825 */ /* 0x002fd400078e0202 */
        /* <DEDUP_REMOVED lines=11> */
[C---:B-1----:R-:W-:Y:S01]  /*bca70*/  IMAD.WIDE R76, R149.reuse, 0x4, R2 ;  /* 0x00000004954c7825 */ /* 0x042fe200078e0202 */
[----:B------:R-:W-:Y:S01]  /*bca80*/  LOP3.LUT P0, RZ, R16, 0x2000000, RZ, 0xc0, !PT ;  /* 0x0200000010ff7812 */ /* 0x000fe2000780c0ff */
[----:B------:R-:W4:Y:S10]  /*bca90*/  LDL.LU R82, [R1+0x2268] ;  /* 0x0022680001527983 */ /* 0x000f340000300800 */
        /* <DEDUP_REMOVED lines=22> */
[----:B------:R-:W-:-:S04]  /*bcc00*/  LOP3.LUT P5, RZ, R16, 0x40000000, RZ, 0xc0, !PT ;  /* 0x4000000010ff7812 */ /* 0x000fc800078ac0ff */
[----:B--2---:R3:W-:Y:S02]  /*bcc10*/  @P2 STG.E desc[UR4][R76.64], R143 ;  /* 0x0000008f4c002986 */ /* 0x0047e4000c101904 */
[----:B---3--:R-:W-:-:S05]  /*bcc20*/  IMAD.WIDE R76, R147, 0x4, R2 ;  /* 0x00000004934c7825 */ /* 0x008fca00078e0202 */
[----:B------:R1:W-:Y:S02]  /*bcc30*/  @P3 STG.E desc[UR4][R76.64], R141 ;  /* 0x0000008d4c003986 */ /* 0x0003e4000c101904 */
[----:B-1----:R-:W-:-:S05]  /*bcc40*/  IMAD.WIDE R76, R147, 0x4, R4 ;  /* 0x00000004934c7825 */ /* 0x002fca00078e0204 */
[----:B----4-:R1:W-:Y:S02]  /*bcc50*/  @P4 STG.E desc[UR4][R76.64], R142 ;  /* 0x0000008e4c004986 */ /* 0x0103e4000c101904 */
[----:B-1----:R-:W-:-:S05]  /*bcc60*/  IMAD.WIDE R76, R147, 0x4, R6 ;  /* 0x00000004934c7825 */ /* 0x002fca00078e0206 */
[----:B------:R1:W-:Y:S04]  /*bcc70*/  @P5 STG.E desc[UR4][R76.64], R140 ;  /* 0x0000008c4c005986 */ /* 0x0003e8000c101904 */
[----:B-1----:R-:W2:Y:S04]  /*bcc80*/  LDL.LU R140, [R1+0xf8] ;  /* 0x0000f800018c7983 */ /* 0x002ea80000300800 */
[----:B------:R-:W3:Y:S04]  /*bcc90*/  LDL.LU R145, [R1+0x1cec] ;  /* 0x001cec0001917983 */ /* 0x000ee80000300800 */
[----:B------:R-:W4:Y:S04]  /*bcca0*/  LDL.LU R146, [R1+0x18ec] ;  /* 0x0018ec0001927983 */ /* 0x000f280000300800 */
[----:B------:R-:W4:Y:S04]  /*bccb0*/  LDL.LU R144, [R1+0x14ec] ;  /* 0x0014ec0001907983 */ /* 0x000f280000300800 */
[----:B------:R-:W3:Y:S04]  /*bccc0*/  LDL.LU R143, [R1+0x2264] ;  /* 0x00226400018f7983 */ /* 0x000ee80000300800 */
[----:B------:R-:W4:Y:S01]  /*bccd0*/  LDL.LU R141, [R1+0x10ec] ;  /* 0x0010ec00018d7983 */ /* 0x000f220000300800 */
[----:B------:R-:W-:-:S03]  /*bcce0*/  LOP3.LUT P2, RZ, R16, 0x80000000, RZ, 0xc0, !PT ;  /* 0x8000000010ff7812 */ /* 0x000fc6000784c0ff */
[----:B------:R-:W4:Y:S01]  /*bccf0*/  LDL.LU R142, [R1+0xcec] ;  /* 0x000cec00018e7983 */ /* 0x000f220000300800 */
[----:B------:R-:W-:Y:S01]  /*bcd00*/  IMAD.WIDE R76, R147, 0x4, R8 ;  /* 0x00000004934c7825 */ /* 0x000fe200078e0208 */
        /* <DEDUP_REMOVED lines=14> */
[----:B------:R-:W-:Y:S01]  /*bcdf0*/  LOP3.LUT P4, RZ, R17, 0x2, RZ, 0xc0, !PT ;  /* 0x0000000211ff7812 */ /* 0x000fe2000788c0ff */
[----:B--2---:R1:W-:Y:S04]  /*bce00*/  @P2 STG.E desc[UR4][R76.64], R140 ;  /* 0x0000008c4c002986 */ /* 0x0043e8000c101904 */
[----:B-1----:R-:W2:Y:S04]  /*bce10*/  LDL.LU R140, [R1+0x8fc] ;  /* 0x0008fc00018c7983 */ /* 0x002ea80000300800 */
[----:B------:R-:W2:Y:S04]  /*bce20*/  LDL.LU R244, [R1+0x4fc] ;  /* 0x0004fc0001f47983 */ /* 0x000ea80000300800 */
[----:B------:R-:W2:Y:S04]  /*bce30*/  LDL.LU R83, [R1+0xfc] ;  /* 0x0000fc0001537983 */ /* 0x000ea80000300800 */
[----:B------:R-:W2:Y:S04]  /*bce40*/  LDL.LU R150, [R1+0x226c] ;  /* 0x00226c0001967983 */ /* 0x000ea80000300800 */
[----:B------:R-:W2:Y:S04]  /*bce50*/  LDL.LU R79, [R1+0x1cf0] ;  /* 0x001cf000014f7983 */ /* 0x000ea80000300800 */
[----:B------:R-:W2:Y:S01]  /*bce60*/  LDL.LU R151, [R1+0x18f0] ;  /* 0x0018f00001977983 */ /* 0x000ea20000300800 */
[----:B------:R-:W-:Y:S01]  /*bce70*/  LOP3.LUT R0, R0, 0xffffffdf, RZ, 0xc0, !PT ;  /* 0xffffffdf00007812 */ /* 0x000fe200078ec0ff */
[----:B---3--:R-:W-:Y:S01]  /*bce80*/  IMAD.WIDE R76, R143, 0x4, R2 ;  /* 0x000000048f4c7825 */ /* 0x008fe200078e0202 */
[----:B------:R-:W-:Y:S01]  /*bce90*/  LOP3.LUT P5, RZ, R17, 0x4, RZ, 0xc0, !PT ;  /* 0x0000000411ff7812 */ /* 0x000fe200078ac0ff */
[----:B------:R-:W3:Y:S01]  /*bcea0*/  LDL.LU R149, [R1+0x14f0] ;  /* 0x0014f00001957983 */ /* 0x000ee20000300800 */
[----:B------:R-:W-:-:S02]  /*bceb0*/  @P6 LOP3.LUT R0, R0, 0x20, RZ, 0xfc, !PT ;  /* 0x0000002000006812 */ /* 0x000fc400078efcff */
[----:B------:R-:W-:Y:S01]  /*bcec0*/  LOP3.LUT P6, RZ, R17, 0x40, RZ, 0xc0, !PT ;  /* 0x0000004011ff7812 */ /* 0x000fe200078cc0ff */
[----:B------:R1:W-:Y:S01]  /*bced0*/  @P3 STG.E desc[UR4][R76.64], R145 ;  /* 0x000000914c003986 */ /* 0x0003e2000c101904 */
[----:B------:R-:W-:Y:S01]  /*bcee0*/  LOP3.LUT R0, R0, 0xffffffbf, RZ, 0xc0, !PT ;  /* 0xffffffbf00007812 */ /* 0x000fe200078ec0ff */
[----:B-1----:R-:W-:-:S05]  /*bcef0*/  IMAD.WIDE R76, R143, 0x4, R4 ;  /* 0x000000048f4c7825 */ /* 0x002fca00078e0204 */
[----:B----4-:R1:W-:Y:S05]  /*bcf00*/  @P4 STG.E desc[UR4][R76.64], R146 ;  /* 0x000000924c004986 */ /* 0x0103ea000c101904 */
[----:B------:R-:W-:Y:S02]  /*bcf10*/  @P6 LOP3.LUT R0, R0, 0x40, RZ, 0xfc, !PT ;  /* 0x0000004000006812 */ /* 0x000fe400078efcff */
[----:B------:R-:W-:Y:S01]  /*bcf20*/  LOP3.LUT P6, RZ, R17, 0x20, RZ, 0xc0, !PT ;  /* 0x0000002011ff7812 */ /* 0x000fe200078cc0ff */
[----:B-1----:R-:W-:-:S05]  /*bcf30*/  IMAD.WIDE R76, R143, 0x4, R6 ;  /* 0x000000048f4c7825 */ /* 0x002fca00078e0206 */
[----:B------:R1:W-:Y:S01]  /*bcf40*/  @P5 STG.E desc[UR4][R76.64], R144 ;  /* 0x000000904c005986 */ /* 0x0003e2000c101904 */
[----:B------:R-:W-:-:S03]  /*bcf50*/  LOP3.LUT R0, R0, 0xffffff7f, RZ, 0xc0, !PT ;  /* 0xffffff7f00007812 */ /* 0x000fc600078ec0ff */
[----:B-1----:R-:W4:Y:S04]  /*bcf60*/  LDL.LU R144, [R1+0x2270] ;  /* 0x0022700001907983 */ /* 0x002f280000300800 */
[----:B------:R-:W4:Y:S04]  /*bcf70*/  LDL.LU R148, [R1+0x10f0] ;  /* 0x0010f00001947983 */ /* 0x000f280000300800 */
[----:B------:R-:W4:Y:S01]  /*bcf80*/  LDL.LU R147, [R1+0xcf0] ;  /* 0x000cf00001937983 */ /* 0x000f220000300800 */
[----:B------:R-:W-:Y:S02]  /*bcf90*/  @P6 LOP3.LUT R0, R0, 0x80, RZ, 0xfc, !PT ;  /* 0x0000008000006812 */ /* 0x000fe400078efcff */
[----:B------:R-:W-:Y:S01]  /*bcfa0*/  LOP3.LUT P6, RZ, R17, 0x10, RZ, 0xc0, !PT ;  /* 0x0000001011ff7812 */ /* 0x000fe200078cc0ff */
[----:B------:R-:W4:Y:S01]  /*bcfb0*/  LDL.LU R145, [R1+0x900] ;  /* 0x0009000001917983 */ /* 0x000f220000300800 */
[----:B------:R-:W-:Y:S01]  /*bcfc0*/  LOP3.LUT R0, R0, 0xfffffeff, RZ, 0xc0, !PT ;  /* 0xfffffeff00007812 */ /* 0x000fe200078ec0ff */
[----:B------:R-:W-:-:S02]  /*bcfd0*/  IMAD.WIDE R76, R143, 0x4, R8 ;  /* 0x000000048f4c7825 */ /* 0x000fc400078e0208 */
[----:B------:R-:W4:Y:S08]  /*bcfe0*/  LDL.LU R146, [R1+0x500] ;  /* 0x0005000001927983 */ /* 0x000f300000300800 */
[----:B------:R-:W-:Y:S02]  /*bcff0*/  @P6 LOP3.LUT R0, R0, 0x100, RZ, 0xfc, !PT ;  /* 0x0000010000006812 */ /* 0x000fe400078efcff */
[----:B------:R-:W-:-:S13]  /*bd000*/  LOP3.LUT P6, RZ, R17, 0x8, RZ, 0xc0, !PT ;  /* 0x0000000811ff7812 */ /* 0x000fda00078cc0ff */
[----:B------:R1:W-:Y:S01]  /*bd010*/  @P6 STG.E desc[UR4][R76.64], R141 ;  /* 0x0000008d4c006986 */ /* 0x0003e2000c101904 */
[----:B------:R-:W-:Y:S01]  /*bd020*/  LOP3.LUT P6, RZ, R0, 0x100, RZ, 0xc0, !PT ;  /* 0x0000010000ff7812 */ /* 0x000fe200078cc0ff */
[----:B-1----:R-:W-:Y:S02]  /*bd030*/  IMAD.WIDE R76, R82, 0x4, R2 ;  /* 0x00000004524c7825 */ /* 0x002fe400078e0202 */
[----:B------:R-:W4:Y:S10]  /*bd040*/  LDL.LU R141, [R1+0x100] ;  /* 0x00010000018d7983 */ /* 0x000f340000300800 */
[----:B------:R1:W-:Y:S01]  /*bd050*/  @P6 STG.E desc[UR4][R76.64], R142 ;  /* 0x0000008e4c006986 */ /* 0x0003e2000c101904 */
[----:B------:R-:W-:-:S03]  /*bd060*/  LOP3.LUT P6, RZ, R0, 0x80, RZ, 0xc0, !PT ;  /* 0x0000008000ff7812 */ /* 0x000fc600078cc0ff */
[----:B-1----:R-:W4:Y:S04]  /*bd070*/  LDL.LU R142, [R1+0x1cf4] ;  /* 0x001cf400018e7983 */ /* 0x002f280000300800 */
[----:B------:R-:W4:Y:S01]  /*bd080*/  LDL.LU R143, [R1+0x2274] ;  /* 0x00227400018f7983 */ /* 0x000f220000300800 */
[----:B------:R-:W-:-:S05]  /*bd090*/  IMAD.WIDE R76, R82, 0x4, R4 ;  /* 0x00000004524c7825 */ /* 0x000fca00078e0204 */
        /* <DEDUP_REMOVED lines=9> */
[----:B-1----:R-:W-:Y:S01]  /*bd130*/  IMAD.WIDE R76, R150, 0x4, R2 ;  /* 0x00000004964c7825 */ /* 0x002fe200078e0202 */
[----:B------:R-:W-:Y:S01]  /*bd140*/  LOP3.LUT P0, RZ, R17, 0x1000, RZ, 0xc0, !PT ;  /* 0x0000100011ff7812 */ /* 0x000fe2000780c0ff */
[----:B------:R-:W2:Y:S10]  /*bd150*/  LDL.LU R83, [R1+0x227c] ;  /* 0x00227c0001537983 */ /* 0x000eb40000300800 */
[----:B------:R1:W-:Y:S01]  /*bd160*/  @P6 STG.E desc[UR4][R76.64], R79 ;  /* 0x0000004f4c006986 */ /* 0x0003e2000c101904 */
[----:B------:R-:W-:Y:S01]  /*bd170*/  LOP3.LUT P6, RZ, R0, 0x8, RZ, 0xc0, !PT ;  /* 0x0000000800ff7812 */ /* 0x000fe200078cc0ff */
[----:B-1----:R-:W-:-:S12]  /*bd180*/  IMAD.WIDE R76, R150, 0x4, R4 ;  /* 0x00000004964c7825 */ /* 0x002fd800078e0204 */
[----:B------:R1:W-:Y:S01]  /*bd190*/  @P6 STG.E desc[UR4][R76.64], R151 ;  /* 0x000000974c006986 */ /* 0x0003e2000c101904 */
[----:B------:R-:W-:Y:S01]  /*bd1a0*/  LOP3.LUT P6, RZ, R0, 0x4, RZ, 0xc0, !PT ;  /* 0x0000000400ff7812 */ /* 0x000fe200078cc0ff */
[----:B-1----:R-:W-:-:S12]  /*bd1b0*/  IMAD.WIDE R76, R150, 0x4, R6 ;  /* 0x00000004964c7825 */ /* 0x002fd800078e0206 */
[----:B---3--:R1:W-:Y:S01]  /*bd1c0*/  @P6 STG.E desc[UR4][R76.64], R149 ;  /* 0x000000954c006986 */ /* 0x0083e2000c101904 */
[----:B------:R-:W-:Y:S02]  /*bd1d0*/  LOP3.LUT P6, RZ, R0, 0x2, RZ, 0xc0, !PT ;  /* 0x0000000200ff7812 */ /* 0x000fe400078cc0ff */
[----:B------:R-:W-:Y:S01]  /*bd1e0*/  LOP3.LUT P1, RZ, R17, 0x2000, RZ, 0xc0, !PT ;  /* 0x0000200011ff7812 */ /* 0x000fe2000782c0ff */
[----:B-1----:R-:W-:-:S10]  /*bd1f0*/  IMAD.WIDE R76, R150, 0x4, R8 ;  /* 0x00000004964c7825 */ /* 0x002fd400078e0208 */
[----:B----4-:R1:W-:Y:S02]  /*bd200*/  @P6 STG.E desc[UR4][R76.64], R148 ;  /* 0x000000944c006986 */ /* 0x0103e4000c101904 */
[----:B-1----:R-:W-:-:S05]  /*bd210*/  IMAD.WIDE R76, R144, 0x4, R2 ;  /* 0x00000004904c7825 */ /* 0x002fca00078e0202 */
[----:B------:R1:W-:Y:S02]  /*bd220*/  @P0 STG.E desc[UR4][R76.64], R147 ;  /* 0x000000934c000986 */ /* 0x0003e4000c101904 */
[----:B-1----:R-:W-:-:S05]  /*bd230*/  IMAD.WIDE R76, R144, 0x4, R4 ;  /* 0x00000004904c7825 */ /* 0x002fca00078e0204 */
[----:B------:R1:W-:Y:S04]  /*bd240*/  @P1 STG.E desc[UR4][R76.64], R145 ;  /* 0x000000914c001986 */ /* 0x0003e8000c101904 */
[----:B-1----:R-:W3:Y:S01]  /*bd250*/  LDL.LU R145, [R1+0x14f4] ;  /* 0x0014f40001917983 */ /* 0x002ee20000300800 */
[C---:B------:R-:W-:Y:S02]  /*bd260*/  LOP3.LUT P2, RZ, R17.reuse, 0x4000, RZ, 0xc0, !PT ;  /* 0x0000400011ff7812 */ /* 0x040fe4000784c0ff */
[C---:B------:R-:W-:Y:S01]  /*bd270*/  LOP3.LUT P3, RZ, R17.reuse, 0x8000, RZ, 0xc0, !PT ;  /* 0x0000800011ff7812 */ /* 0x040fe2000786c0ff */
[----:B------:R-:W-:Y:S01]  /*bd280*/  IMAD.WIDE R76, R144, 0x4, R6 ;  /* 0x00000004904c7825 */ /* 0x000fe200078e0206 */
[C---:B------:R-:W-:Y:S02]  /*bd290*/  LOP3.LUT P4, RZ, R17.reuse, 0x10000, RZ, 0xc0, !PT ;  /* 0x0001000011ff7812 */ /* 0x040fe4000788c0ff */
[----:B------:R-:W-:-:S07]  /*bd2a0*/  LOP3.LUT P5, RZ, R17, 0x20000, RZ, 0xc0, !PT ;  /* 0x0002000011ff7812 */ /* 0x000fce00078ac0ff */
[----:B------:R1:W-:Y:S02]  /*bd2b0*/  @P2 STG.E desc[UR4][R76.64], R146 ;  /* 0x000000924c002986 */ /* 0x0003e4000c101904 */
[----:B-1----:R-:W-:Y:S02]  /*bd2c0*/  IMAD.WIDE R76, R144, 0x4, R8 ;  /* 0x00000004904c7825 */ /* 0x002fe400078e0208 */
[----:B------:R-:W4:Y:S04]  /*bd2d0*/  LDL.LU R146, [R1+0x10f4] ;  /* 0x0010f40001927983 */ /* 0x000f280000300800 */
[----:B------:R1:W-:Y:S04]  /*bd2e0*/  @P3 STG.E desc[UR4][R76.64], R141 ;  /* 0x0000008d4c003986 */ /* 0x0003e8000c101904 */
[----:B------:R-:W4:Y:S01]  /*bd2f0*/  LDL.LU R144, [R1+0xcf4] ;  /* 0x000cf40001907983 */ /* 0x000f220000300800 */
[----:B-1----:R-:W-:-:S03]  /*bd300*/  IMAD.WIDE R76, R143, 0x4, R2 ;  /* 0x000000048f4c7825 */ /* 0x002fc600078e0202 */
[----:B------:R-:W4:Y:S04]  /*bd310*/  LDL.LU R141, [R1+0x904] ;  /* 0x00090400018d7983 */ /* 0x000f280000300800 */
[----:B------:R1:W-:Y:S02]  /*bd320*/  @P4 STG.E desc[UR4][R76.64], R142 ;  /* 0x0000008e4c004986 */ /* 0x0003e4000c101904 */
[----:B-1----:R-:W-:Y:S02]  /*bd330*/  IMAD.WIDE R76, R143, 0x4, R4 ;  /* 0x000000048f4c7825 */ /* 0x002fe400078e0204 */
[----:B------:R-:W4:Y:S04]  /*bd340*/  LDL.LU R142, [R1+0x504] ;  /* 0x00050400018e7983 */ /* 0x000f280000300800 */
[----:B--2---:R1:W-:Y:S04]  /*bd350*/  @P5 STG.E desc[UR4][R76.64], R140 ;  /* 0x0000008c4c005986 */ /* 0x0043e8000c101904 */
[----:B-1----:R-:W2:Y:S01]  /*bd360*/  LDL.LU R140, [R1+0x2278] ;  /* 0x00227800018c7983 */ /* 0x002ea20000300800 */
[----:B------:R-:W-:-:S03]  /*bd370*/  LOP3.LUT P6, RZ, R17, 0x40000000, RZ, 0xc0, !PT ;  /* 0x4000000011ff7812 */ /* 0x000fc600078cc0ff */
[----:B------:R-:W2:Y:S01]  /*bd380*/  LDL.LU R245, [R1+0x104] ;  /* 0x0001040001f57983 */ /* 0x000ea20000300800 */
[----:B------:R-:W-:-:S03]  /*bd390*/  LOP3.LUT R15, R15, 0xfdffffff, RZ, 0xc0, !PT ;  /* 0xfdffffff0f0f7812 */ /* 0x000fc600078ec0ff */
[----:B------:R-:W2:Y:S04]  /*bd3a0*/  LDL.LU R240, [R1+0x1cf8] ;  /* 0x001cf80001f07983 */ /* 0x000ea80000300800 */
[----:B------:R-:W2:Y:S02]  /*bd3b0*/  LDL.LU R244, [R1+0x18f8] ;  /* 0x0018f80001f47983 */ /* 0x000ea40000300800 */
[----:B------:R-:W-:Y:S02]  /*bd3c0*/  @P6 LOP3.LUT R15, R15, 0x2000000, RZ, 0xfc, !PT ;  /* 0x020000000f0f6812 */ /* 0x000fe400078efcff */
[----:B------:R-:W-:Y:S01]  /*bd3d0*/  LOP3.LUT P6, RZ, R17, 0x20000000, RZ, 0xc0, !PT ;  /* 0x2000000011ff7812 */ /* 0x000fe200078cc0ff */
[----:B------:R-:W2:Y:S01]  /*bd3e0*/  LDL.LU R82, [R1+0x14f8] ;  /* 0x0014f80001527983 */ /* 0x000ea20000300800 */
[----:B------:R-:W-:-:S02]  /*bd3f0*/  LOP3.LUT R15, R15, 0xfbffffff, RZ, 0xc0, !PT ;  /* 0xfbffffff0f0f7812 */ /* 0x000fc400078ec0ff */
[----:B------:R-:W-:Y:S01]  /*bd400*/  LOP3.LUT P2, RZ, R17, 0x40000, RZ, 0xc0, !PT ;  /* 0x0004000011ff7812 */ /* 0x000fe2000784c0ff */
[----:B------:R-:W-:Y:S01]  /*bd410*/  IMAD.WIDE R76, R143, 0x4, R6 ;  /* 0x000000048f4c7825 */ /* 0x000fe200078e0206 */
[----:B------:R-:W2:Y:S04]  /*bd420*/  LDL.LU R151, [R1+0xcf8] ;  /* 0x000cf80001977983 */ /* 0x000ea80000300800 */
[----:B------:R-:W2:Y:S03]  /*bd430*/  LDL.LU R149, [R1+0x908] ;  /* 0x0009080001957983 */ /* 0x000ea60000300800 */
[----:B------:R-:W-:Y:S01]  /*bd440*/  @P6 LOP3.LUT R15, R15, 0x4000000, RZ, 0xfc, !PT ;  /* 0x040000000f0f6812 */ /* 0x000fe200078efcff */
[----:B------:R-:W2:Y:S01]  /*bd450*/  LDL.LU R150, [R1+0x508] ;  /* 0x0005080001967983 */ /* 0x000ea20000300800 */
[----:B------:R-:W-:-:S02]  /*bd460*/  LOP3.LUT P6, RZ, R17, 0x10000000, RZ, 0xc0, !PT ;  /* 0x1000000011ff7812 */ /* 0x000fc400078cc0ff */
[----:B------:R-:W-:Y:S01]  /*bd470*/  LOP3.LUT R15, R15, 0xf7ffffff, RZ, 0xc0, !PT ;  /* 0xf7ffffff0f0f7812 */ /* 0x000fe200078ec0ff */
[----:B------:R-:W2:Y:S04]  /*bd480*/  LDL.LU R148, [R1+0x2280] ;  /* 0x0022800001947983 */ /* 0x000ea80000300800 */
[----:B------:R-:W2:Y:S06]  /*bd490*/  LDL.LU R147, [R1+0x108] ;  /* 0x0001080001937983 */ /* 0x000eac0000300800 */
        /* <DEDUP_REMOVED lines=11> */
[----:B---3--:R1:W-:Y:S02]  /*bd550*/  @P2 STG.E desc[UR4][R76.64], R145 ;  /* 0x000000914c002986 */ /* 0x0083e4000c101904 */
[----:B-1----:R-:W-:Y:S02]  /*bd560*/  IMAD.WIDE R76, R143, 0x4, R8 ;  /* 0x000000048f4c7825 */ /* 0x002fe400078e0208 */
[----:B------:R-:W3:Y:S04]  /*bd570*/  LDL.LU R143, [R1+0x2284] ;  /* 0x00228400018f7983 */ /* 0x000ee80000300800 */
[----:B------:R-:W3:Y:S01]  /*bd580*/  LDL.LU R79, [R1+0x10f8] ;  /* 0x0010f800014f7983 */ /* 0x000ee20000300800 */
[----:B------:R-:W-:-:S02]  /*bd590*/  LOP3.LUT R15, R15, 0x7fffffff, RZ, 0xc0, !PT ;  /* 0x7fffffff0f0f7812 */ /* 0x000fc400078ec0ff */
[----:B------:R-:W-:Y:S01]  /*bd5a0*/  LOP3.LUT P3, RZ, R17, 0x80000, RZ, 0xc0, !PT ;  /* 0x0008000011ff7812 */ /* 0x000fe2000786c0ff */
[----:B------:R-:W3:Y:S01]  /*bd5b0*/  LDL.LU R145, [R1+0x1cfc] ;  /* 0x001cfc0001917983 */ /* 0x000ee20000300800 */
[----:B------:R-:W-:Y:S02]  /*bd5c0*/  @P6 LOP3.LUT R15, R15, 0x80000000, RZ, 0xfc, !PT ;  /* 0x800000000f0f6812 */ /* 0x000fe400078efcff */
[C---:B------:R-:W-:Y:S02]  /*bd5d0*/  LOP3.LUT P6, RZ, R17.reuse, 0x800000, RZ, 0xc0, !PT ;  /* 0x0080000011ff7812 */ /* 0x040fe400078cc0ff */
[C---:B------:R-:W-:Y:S02]  /*bd5e0*/  LOP3.LUT P4, RZ, R17.reuse, 0x100000, RZ, 0xc0, !PT ;  /* 0x0010000011ff7812 */ /* 0x040fe4000788c0ff */
[----:B------:R-:W-:Y:S02]  /*bd5f0*/  LOP3.LUT P5, RZ, R17, 0x200000, RZ, 0xc0, !PT ;  /* 0x0020000011ff7812 */ /* 0x000fe400078ac0ff */
[----:B------:R-:W-:-:S03]  /*bd600*/  LOP3.LUT R0, R0, 0xfffffffe, RZ, 0xc0, !PT ;  /* 0xfffffffe00007812 */ /* 0x000fc600078ec0ff */
[----:B----4-:R1:W-:Y:S04]  /*bd610*/  @P3 STG.E desc[UR4][R76.64], R146 ;  /* 0x000000924c003986 */ /* 0x0103e8000c101904 */
[----:B------:R-:W-:Y:S02]  /*bd620*/  @P6 LOP3.LUT R0, R0, 0x1, RZ, 0xfc, !PT ;  /* 0x0000000100006812 */ /* 0x000fe400078efcff */
[----:B------:R-:W-:Y:S01]  /*bd630*/  LOP3.LUT P6, RZ, R17, 0x400000, RZ, 0xc0, !PT ;  /* 0x0040000011ff7812 */ /* 0x000fe200078cc0ff */
[----:B-1----:R-:W4:Y:S01]  /*bd640*/  LDL.LU R146, [R1+0x18fc] ;  /* 0x0018fc0001927983 */ /* 0x002f220000300800 */
[----:B--2---:R-:W-:-:S05]  /*bd650*/  IMAD.WIDE R76, R140, 0x4, R2 ;  /* 0x000000048c4c7825 */ /* 0x004fca00078e0202 */
[----:B------:R1:W-:Y:S02]  /*bd660*/  @P4 STG.E desc[UR4][R76.64], R144 ;  /* 0x000000904c004986 */ /* 0x0003e4000c101904 */
[C---:B-1----:R-:W-:Y:S02]  /*bd670*/  IMAD.WIDE R76, R140.reuse, 0x4, R4 ;  /* 0x000000048c4c7825 */ /* 0x042fe400078e0204 */
[----:B------:R-:W2:Y:S04]  /*bd680*/  LDL.LU R144, [R1+0x14fc] ;  /* 0x0014fc0001907983 */ /* 0x000ea80000300800 */
[----:B------:R1:W-:Y:S02]  /*bd690*/  @P5 STG.E desc[UR4][R76.64], R141 ;  /* 0x0000008d4c005986 */ /* 0x0003e4000c101904 */
[----:B-1----:R-:W-:-:S05]  /*bd6a0*/  IMAD.WIDE R76, R140, 0x4, R6 ;  /* 0x000000048c4c7825 */ /* 0x002fca00078e0206 */
[----:B------:R1:W-:Y:S02]  /*bd6b0*/  @P6 STG.E desc[UR4][R76.64], R142 ;  /* 0x0000008e4c006986 */ /* 0x0003e4000c101904 */
[----:B-1----:R-:W-:Y:S02]  /*bd6c0*/  IMAD.WIDE R76, R140, 0x4, R8 ;  /* 0x000000048c4c7825 */ /* 0x002fe400078e0208 */
[----:B------:R-:W2:Y:S04]  /*bd6d0*/  LDL.LU R142, [R1+0x10fc] ;  /* 0x0010fc00018e7983 */ /* 0x000ea80000300800 */
[----:B------:R-:W2:Y:S04]  /*bd6e0*/  LDL.LU R140, [R1+0xcfc] ;  /* 0x000cfc00018c7983 */ /* 0x000ea80000300800 */
[----:B------:R-:W2:Y:S01]  /*bd6f0*/  LDL.LU R141, [R1+0x2288] ;  /* 0x00228800018d7983 */ /* 0x000ea20000300800 */
        /* <DEDUP_REMOVED lines=13> */
[----:B---3--:R1:W-:Y:S01]  /*bd7d0*/  @P6 STG.E desc[UR4][R76.64], R79 ;  /* 0x0000004f4c006986 */ /* 0x0083e2000c101904 */
[----:B------:R-:W-:Y:S01]  /*bd7e0*/  LOP3.LUT P6, RZ, R15, 0x8000000, RZ, 0xc0, !PT ;  /* 0x080000000fff7812 */ /* 0x000fe200078cc0ff */
[----:B-1----:R-:W-:-:S12]  /*bd7f0*/  IMAD.WIDE R76, R148, 0x4, R2 ;  /* 0x00000004944c7825 */ /* 0x002fd800078e0202 */
[----:B------:R1:W-:Y:S01]  /*bd800*/  @P6 STG.E desc[UR4][R76.64], R151 ;  /* 0x000000974c006986 */ /* 0x0003e2000c101904 */
[----:B------:R-:W-:Y:S01]  /*bd810*/  LOP3.LUT P6, RZ, R15, 0x4000000, RZ, 0xc0, !PT ;  /* 0x040000000fff7812 */ /* 0x000fe200078cc0ff */
[----:B-1----:R-:W-:-:S12]  /*bd820*/  IMAD.WIDE R76, R148, 0x4, R4 ;  /* 0x00000004944c7825 */ /* 0x002fd800078e0204 */
[----:B------:R1:W-:Y:S01]  /*bd830*/  @P6 STG.E desc[UR4][R76.64], R149 ;  /* 0x000000954c006986 */ /* 0x0003e2000c101904 */
[----:B------:R-:W-:Y:S02]  /*bd840*/  LOP3.LUT P6, RZ, R15, 0x2000000, RZ, 0xc0, !PT ;  /* 0x020000000fff7812 */ /* 0x000fe400078cc0ff */
[----:B------:R-:W-:Y:S02]  /*bd850*/  LOP3.LUT P0, RZ, R17, 0x80000000, RZ, 0xc0, !PT ;  /* 0x8000000011ff7812 */ /* 0x000fe4000780c0ff */
        /* <DEDUP_REMOVED lines=10> */
[----:B-1----:R-:W-:-:S05]  /*bd900*/  IMAD.WIDE R76, R143, 0x4, R4 ;  /* 0x000000048f4c7825 */ /* 0x002fca00078e0204 */
[----:B----4-:R1:W-:Y:S01]  /*bd910*/  @P2 STG.E desc[UR4][R76.64], R146 ;  /* 0x000000924c002986 */ /* 0x0103e2000c101904 */
[----:B------:R-:W-:Y:S01]  /*bd920*/  LOP3.LUT P5, RZ, R18, 0x10, RZ, 0xc0, !PT ;  /* 0x0000001012ff7812 */ /* 0x000fe200078ac0ff */
[----:B-1----:R-:W-:-:S05]  /*bd930*/  IMAD.WIDE R76, R143, 0x4, R6 ;  /* 0x000000048f4c7825 */ /* 0x002fca00078e0206 */
[----:B--2---:R1:W-:Y:S04]  /*bd940*/  @P3 STG.E desc[UR4][R76.64], R144 ;  /* 0x000000904c003986 */ /* 0x0043e8000c101904 */
[----:B-1----:R-:W2:Y:S01]  /*bd950*/  LDL.LU R144, [R1+0x90c] ;  /* 0x00090c0001907983 */ /* 0x002ea20000300800 */
[----:B------:R-:W-:-:S03]  /*bd960*/  IMAD.WIDE R76, R143, 0x4, R8 ;  /* 0x000000048f4c7825 */ /* 0x000fc600078e0208 */
[----:B------:R-:W3:Y:S04]  /*bd970*/  LDL.LU R143, [R1+0x50c] ;  /* 0x00050c00018f7983 */ /* 0x000ee80000300800 */
[----:B------:R1:W-:Y:S02]  /*bd980*/  @P4 STG.E desc[UR4][R76.64], R142 ;  /* 0x0000008e4c004986 */ /* 0x0003e4000c101904 */
[----:B-1----:R-:W-:Y:S02]  /*bd990*/  IMAD.WIDE R76, R141, 0x4, R2 ;  /* 0x000000048d4c7825 */ /* 0x002fe400078e0202 */
[----:B------:R-:W4:Y:S04]  /*bd9a0*/  LDL.LU R142, [R1+0x10c] ;  /* 0x00010c00018e7983 */ /* 0x000f280000300800 */
[----:B------:R-:W4:Y:S04]  /*bd9b0*/  LDL.LU R241, [R1+0x1e70] ;  /* 0x001e700001f17983 */ /* 0x000f280000300800 */
[----:B------:R1:W-:Y:S04]  /*bd9c0*/  @P5 STG.E desc[UR4][R76.64], R140 ;  /* 0x0000008c4c005986 */ /* 0x0003e8000c101904 */
[----:B------:R-:W4:Y:S04]  /*bd9d0*/  LDL.LU R245, [R1+0x1d00] ;  /* 0x001d000001f57983 */ /* 0x000f280000300800 */
[----:B-1----:R-:W4:Y:S04]  /*bd9e0*/  LDL.LU R140, [R1+0x228c] ;  /* 0x00228c00018c7983 */ /* 0x002f280000300800 */
[----:B------:R-:W4:Y:S01]  /*bd9f0*/  LDL.LU R240, [R1+0x1900] ;  /* 0x0019000001f07983 */ /* 0x000f220000300800 */
[----:B------:R-:W-:-:S02]  /*bda00*/  LOP3.LUT P6, RZ, R18, 0x20000, RZ, 0xc0, !PT ;  /* 0x0002000012ff7812 */ /* 0x000fc400078cc0ff */
[----:B------:R-:W-:Y:S01]  /*bda10*/  LOP3.LUT R15, R15, 0xfffdffff, RZ, 0xc0, !PT ;  /* 0xfffdffff0f0f7812 */ /* 0x000fe200078ec0ff */
[----:B------:R-:W4:Y:S04]  /*bda20*/  LDL.LU R244, [R1+0x1500] ;  /* 0x0015000001f47983 */ /* 0x000f280000300800 */
[----:B------:R-:W4:Y:S04]  /*bda30*/  LDL.LU R151, [R1+0x2290] ;  /* 0x0022900001977983 */ /* 0x000f280000300800 */
[----:B------:R-:W4:Y:S02]  /*bda40*/  LDL.LU R82, [R1+0x1100] ;  /* 0x0011000001527983 */ /* 0x000f240000300800 */
[----:B------:R-:W-:-:S02]  /*bda50*/  @P6 LOP3.LUT R15, R15, 0x20000, RZ, 0xfc, !PT ;  /* 0x000200000f0f6812 */ /* 0x000fc400078efcff */
[----:B------:R-:W-:Y:S01]  /*bda60*/  LOP3.LUT P6, RZ, R18, 0x10000, RZ, 0xc0, !PT ;  /* 0x0001000012ff7812 */ /* 0x000fe200078cc0ff */
[----:B------:R-:W4:Y:S01]  /*bda70*/  LDL.LU R83, [R1+0xd00] ;  /* 0x000d000001537983 */ /* 0x000f220000300800 */
[----:B------:R-:W-:-:S03]  /*bda80*/  LOP3.LUT R15, R15, 0xfffbffff, RZ, 0xc0, !PT ;  /* 0xfffbffff0f0f7812 */ /* 0x000fc600078ec0ff */
[----:B------:R-:W4:Y:S04]  /*bda90*/  LDL.LU R79, [R1+0x910] ;  /* 0x00091000014f7983 */ /* 0x000f280000300800 */
[----:B------:R-:W4:Y:S04]  /*bdaa0*/  LDL.LU R149, [R1+0x510] ;  /* 0x0005100001957983 */ /* 0x000f280000300800 */
[----:B------:R-:W-:Y:S01]  /*bdab0*/  @P6 LOP3.LUT R15, R15, 0x40000, RZ, 0xfc, !PT ;  /* 0x000400000f0f6812 */ /* 0x000fe200078efcff */
[----:B------:R-:W4:Y:S01]  /*bdac0*/  LDL.LU R150, [R1+0x1e74] ;  /* 0x001e740001967983 */ /* 0x000f220000300800 */
[----:B------:R-:W-:-:S02]  /*bdad0*/  LOP3.LUT P6, RZ, R18, 0x8000, RZ, 0xc0, !PT ;  /* 0x0000800012ff7812 */ /* 0x000fc400078cc0ff */
[----:B------:R-:W-:Y:S01]  /*bdae0*/  LOP3.LUT R15, R15, 0xfff7ffff, RZ, 0xc0, !PT ;  /* 0xfff7ffff0f0f7812 */ /* 0x000fe200078ec0ff */
[----:B------:R-:W4:Y:S01]  /*bdaf0*/  LDL.LU R148, [R1+0x1d04] ;  /* 0x001d040001947983 */ /* 0x000f220000300800 */
[----:B------:R-:W-:-:S03]  /*bdb00*/  LOP3.LUT P2, RZ, R18, 0x20, RZ, 0xc0, !PT ;  /* 0x0000002012ff7812 */ /* 0x000fc6000784c0ff */
[----:B------:R-:W4:Y:S04]  /*bdb10*/  LDL.LU R147, [R1+0x1904] ;  /* 0x0019040001937983 */ /* 0x000f280000300800 */
[----:B------:R-:W4:Y:S02]  /*bdb20*/  LDL.LU R145, [R1+0x2294] ;  /* 0x0022940001917983 */ /* 0x000f240000300800 */
[----:B------:R-:W-:Y:S02]  /*bdb30*/  @P6 LOP3.LUT R15, R15, 0x80000, RZ, 0xfc, !PT ;  /* 0x000800000f0f6812 */ /* 0x000fe400078efcff */
[C---:B------:R-:W-:Y:S02]  /*bdb40*/  LOP3.LUT P6, RZ, R18.reuse, 0x4000, RZ, 0xc0, !PT ;  /* 0x0000400012ff7812 */ /* 0x040fe400078cc0ff */
[----:B------:R-:W-:Y:S01]  /*bdb50*/  LOP3.LUT P3, RZ, R18, 0x40, RZ, 0xc0, !PT ;  /* 0x0000004012ff7812 */ /* 0x000fe2000786c0ff */
[----:B------:R-:W-:Y:S01]  /*bdb60*/  IMAD.WIDE R76, R141, 0x4, R4 ;  /* 0x000000048d4c7825 */ /* 0x000fe200078e0204 */
[----:B------:R-:W-:Y:S01]  /*bdb70*/  LOP3.LUT R15, R15, 0xffefffff, RZ, 0xc0, !PT ;  /* 0xffefffff0f0f7812 */ /* 0x000fe200078ec0ff */
[----:B------:R-:W4:Y:S08]  /*bdb80*/  LDL.LU R146, [R1+0x1504] ;  /* 0x0015040001927983 */ /* 0x000f300000300800 */
        /* <DEDUP_REMOVED lines=16> */
[----:B--2---:R1:W-:Y:S02]  /*bdc90*/  @P2 STG.E desc[UR4][R76.64], R144 ;  /* 0x000000904c002986 */ /* 0x0043e4000c101904 */
[C---:B-1----:R-:W-:Y:S02]  /*bdca0*/  IMAD.WIDE R76, R141.reuse, 0x4, R6 ;  /* 0x000000048d4c7825 */ /* 0x042fe400078e0206 */
[----:B------:R-:W2:Y:S04]  /*bdcb0*/  LDL.LU R144, [R1+0x1104] ;  /* 0x0011040001907983 */ /* 0x000ea80000300800 */
[----:B---3--:R1:W-:Y:S02]  /*bdcc0*/  @P3 STG.E desc[UR4][R76.64], R143 ;  /* 0x0000008f4c003986 */ /* 0x0083e4000c101904 */
[----:B-1----:R-:W-:-:S02]  /*bdcd0*/  IMAD.WIDE R76, R141, 0x4, R8 ;  /* 0x000000048d4c7825 */ /* 0x002fc400078e0208 */
[----:B------:R-:W3:Y:S04]  /*bdce0*/  LDL.LU R143, [R1+0xd04] ;  /* 0x000d0400018f7983 */ /* 0x000ee80000300800 */
[----:B------:R-:W3:Y:S04]  /*bdcf0*/  LDL.LU R141, [R1+0x914] ;  /* 0x00091400018d7983 */ /* 0x000ee80000300800 */
[----:B----4-:R1:W-:Y:S04]  /*bdd00*/  @P4 STG.E desc[UR4][R76.64], R142 ;  /* 0x0000008e4c004986 */ /* 0x0103e8000c101904 */
[----:B-1----:R-:W4:Y:S01]  /*bdd10*/  LDL.LU R142, [R1+0x2298] ;  /* 0x00229800018e7983 */ /* 0x002f220000300800 */
[----:B------:R-:W-:-:S05]  /*bdd20*/  IMAD.WIDE R76, R140, 0x4, R2 ;  /* 0x000000048c4c7825 */ /* 0x000fca00078e0202 */
        /* <DEDUP_REMOVED lines=39> */
[----:B----4-:R-:W-:-:S05]  /*bdfa0*/  IMAD.WIDE R76, R142, 0x4, R2 ;  /* 0x000000048e4c7825 */ /* 0x010fca00078e0202 */
[----:B--2---:R1:W-:Y:S02]  /*bdfb0*/  @P2 STG.E desc[UR4][R76.64], R144 ;  /* 0x000000904c002986 */ /* 0x0043e4000c101904 */
[----:B-1----:R-:W-:-:S05]  /*bdfc0*/  IMAD.WIDE R76, R142, 0x4, R4 ;  /* 0x000000048e4c7825 */ /* 0x002fca00078e0204 */
[----:B---3--:R1:W-:Y:S02]  /*bdfd0*/  @P3 STG.E desc[UR4][R76.64], R143 ;  /* 0x0000008f4c003986 */ /* 0x0083e4000c101904 */
[C---:B-1----:R-:W-:Y:S02]  /*bdfe0*/  IMAD.WIDE R76, R142.reuse, 0x4, R6 ;  /* 0x000000048e4c7825 */ /* 0x042fe400078e0206 */
[----:B------:R-:W2:Y:S04]  /*bdff0*/  LDL.LU R143, [R1+0x1e78] ;  /* 0x001e7800018f7983 */ /* 0x000ea80000300800 */
[----:B------:R1:W-:Y:S02]  /*be000*/  @P4 STG.E desc[UR4][R76.64], R141 ;  /* 0x0000008d4c004986 */ /* 0x0003e4000c101904 */
[----:B-1----:R-:W-:-:S02]  /*be010*/  IMAD.WIDE R76, R142, 0x4, R8 ;  /* 0x000000048e4c7825 */ /* 0x002fc400078e0208 */
[----:B------:R-:W3:Y:S04]  /*be020*/  LDL.LU R141, [R1+0x1d08] ;  /* 0x001d0800018d7983 */ /* 0x000ee80000300800 */
[----:B------:R-:W4:Y:S04]  /*be030*/  LDL.LU R142, [R1+0x1908] ;  /* 0x00190800018e7983 */ /* 0x000f280000300800 */
[----:B------:R1:W-:Y:S04]  /*be040*/  @P5 STG.E desc[UR4][R76.64], R140 ;  /* 0x0000008c4c005986 */ /* 0x0003e8000c101904 */
[----:B-1----:R-:W2:Y:S04]  /*be050*/  LDL.LU R140, [R1+0x229c] ;  /* 0x00229c00018c7983 */ /* 0x002ea80000300800 */
        /* <DEDUP_REMOVED lines=16> */
[----:B------:R-:W-:-:S03]  /*be160*/  LOP3.LUT P4, RZ, R18, 0x4000000, RZ, 0xc0, !PT ;  /* 0x0400000012ff7812 */ /* 0x000fc6000788c0ff */
[----:B------:R-:W4:Y:S01]  /*be170*/  LDL.LU R144, [R1+0x51c] ;  /* 0x00051c0001907983 */ /* 0x000f220000300800 */
        /* <DEDUP_REMOVED lines=21> */
[----:B-1----:R-:W-:-:S05]  /*be2d0*/  IMAD.WIDE R76, R140, 0x4, R4 ;  /* 0x000000048c4c7825 */ /* 0x002fca00078e0204 */
[----:B---3--:R1:W-:Y:S02]  /*be2e0*/  @P3 STG.E desc[UR4][R76.64], R141 ;  /* 0x0000008d4c003986 */ /* 0x0083e4000c101904 */
[C---:B-1----:R-:W-:Y:S02]  /*be2f0*/  IMAD.WIDE R76, R140.reuse, 0x4, R6 ;  /* 0x000000048c4c7825 */ /* 0x042fe400078e0206 */
[----:B------:R-:W2:Y:S04]  /*be300*/  LDL.LU R141, [R1+0x1d10] ;  /* 0x001d1000018d7983 */ /* 0x000ea80000300800 */
[----:B----4-:R1:W-:Y:S02]  /*be310*/  @P4 STG.E desc[UR4][R76.64], R142 ;  /* 0x0000008e4c004986 */ /* 0x0103e4000c101904 */
[----:B-1----:R-:W-:-:S02]  /*be320*/  IMAD.WIDE R76, R140, 0x4, R8 ;  /* 0x000000048c4c7825 */ /* 0x002fc400078e0208 */
[----:B------:R-:W3:Y:S04]  /*be330*/  LDL.LU R142, [R1+0x1910] ;  /* 0x00191000018e7983 */ /* 0x000ee80000300800 */
[----:B------:R-:W4:Y:S04]  /*be340*/  LDL.LU R140, [R1+0x1510] ;  /* 0x00151000018c7983 */ /* 0x000f280000300800 */
[----:B------:R-:W2:Y:S01]  /*be350*/  LDL.LU R143, [R1+0x22ac] ;  /* 0x0022ac00018f7983 */ /* 0x000ea20000300800 */
        /* <DEDUP_REMOVED lines=42> */
[C---:B------:R-:W-:Y:S01]  /*be600*/  LOP3.LUT P4, RZ, R19.reuse, 0x200, RZ, 0xc0, !PT ;  /* 0x0000020013ff7812 */ /* 0x040fe2000788c0ff */
[----:B-1----:R-:W-:Y:S01]  /*be610*/  IMAD.WIDE R76, R146, 0x4, R8 ;  /* 0x00000004924c7825 */ /* 0x002fe200078e0208 */
[----:B------:R-:W-:Y:S01]  /*be620*/  LOP3.LUT P5, RZ, R19, 0x400, RZ, 0xc0, !PT ;  /* 0x0000040013ff7812 */ /* 0x000fe200078ac0ff */
[----:B------:R-:W4:Y:S04]  /*be630*/  LDL.LU R146, [R1+0x1110] ;  /* 0x0011100001927983 */ /* 0x000f280000300800 */
[----:B------:R1:W-:Y:S04]  /*be640*/  @P2 STG.E desc[UR4][R76.64], R144 ;  /* 0x000000904c002986 */ /* 0x0003e8000c101904 */
[----:B-1----:R-:W4:Y:S01]  /*be650*/  LDL.LU R144, [R1+0xd10] ;  /* 0x000d100001907983 */ /* 0x002f220000300800 */
[----:B--2---:R-:W-:-:S05]  /*be660*/  IMAD.WIDE R76, R143, 0x4, R2 ;  /* 0x000000048f4c7825 */ /* 0x004fca00078e0202 */
[----:B------:R1:W-:Y:S02]  /*be670*/  @P3 STG.E desc[UR4][R76.64], R141 ;  /* 0x0000008d4c003986 */ /* 0x0003e4000c101904 */
[C---:B-1----:R-:W-:Y:S02]  /*be680*/  IMAD.WIDE R76, R143.reuse, 0x4, R4 ;  /* 0x000000048f4c7825 */ /* 0x042fe400078e0204 */
[----:B------:R-:W2:Y:S04]  /*be690*/  LDL.LU R141, [R1+0x920] ;  /* 0x00092000018d7983 */ /* 0x000ea80000300800 */
[----:B---3--:R1:W-:Y:S02]  /*be6a0*/  @P4 STG.E desc[UR4][R76.64], R142 ;  /* 0x0000008e4c004986 */ /* 0x0083e4000c101904 */
[----:B-1----:R-:W-:-:S02]  /*be6b0*/  IMAD.WIDE R76, R143, 0x4, R6 ;  /* 0x000000048f4c7825 */ /* 0x002fc400078e0206 */
[----:B------:R-:W3:Y:S04]  /*be6c0*/  LDL.LU R142, [R1+0x520] ;  /* 0x00052000018e7983 */ /* 0x000ee80000300800 */
[----:B----4-:R1:W-:Y:S04]  /*be6d0*/  @P5 STG.E desc[UR4][R76.64], R140 ;  /* 0x0000008c4c005986 */ /* 0x0103e8000c101904 */
[----:B-1----:R-:W4:Y:S04]  /*be6e0*/  LDL.LU R140, [R1+0x22b0] ;  /* 0x0022b000018c7983 */ /* 0x002f280000300800 */
        /* <DEDUP_REMOVED lines=17> */
[C---:B------:R-:W-:Y:S02]  /*be800*/  LOP3.LUT P5, RZ, R19.reuse, 0x4000, RZ, 0xc0, !PT ;  /* 0x0000400013ff7812 */ /* 0x040fe400078ac0ff */
[----:B------:R-:W-:Y:S02]  /*be810*/  LOP3.LUT P6, RZ, R19, 0x800000, RZ, 0xc0, !PT ;  /* 0x0080000013ff7812 */ /* 0x000fe400078cc0ff */
[----:B------:R-:W-:-:S11]  /*be820*/  LOP3.LUT R15, R15, 0xfffffffd, RZ, 0xc0, !PT ;  /* 0xfffffffd0f0f7812 */ /* 0x000fd600078ec0ff */
[----:B------:R-:W-:Y:S02]  /*be830*/  @P6 LOP3.LUT R15, R15, 0x2, RZ, 0xfc, !PT ;  /* 0x000000020f0f6812 */ /* 0x000fe400078efcff */
[----:B------:R-:W-:Y:S02]  /*be840*/  LOP3.LUT P6, RZ, R19, 0x400000, RZ, 0xc0, !PT ;  /* 0x0040000013ff7812 */ /* 0x000fe400078cc0ff */
[----:B------:R-:W-:-:S11]  /*be850*/  LOP3.LUT R15, R15, 0xfffffffb, RZ, 0xc0, !PT ;  /* 0xfffffffb0f0f7812 */ /* 0x000fd600078ec0ff */
[----:B------:R-:W-:Y:S02]  /*be860*/  @P6 LOP3.LUT R15, R15, 0x4, RZ, 0xfc, !PT ;  /* 0x000000040f0f6812 */ /* 0x000fe400078efcff */
[----:B------:R-:W-:Y:S01]  /*be870*/  LOP3.LUT P6, RZ, R19, 0x200000, RZ, 0xc0, !PT ;  /* 0x0020000013ff7812 */ /* 0x000fe200078cc0ff */
[----:B------:R1:W-:Y:S04]  /*be880*/  @P2 STG.E desc[UR4][R76.64], R146 ;  /* 0x000000924c002986 */ /* 0x0003e8000c101904 */
[----:B-1----:R-:W3:Y:S01]  /*be890*/  LDL.LU R146, [R1+0x1918] ;  /* 0x0019180001927983 */ /* 0x002ee20000300800 */
[----:B------:R-:W-:-:S07]  /*be8a0*/  LOP3.LUT R15, R15, 0xfffffff7, RZ, 0xc0, !PT ;  /* 0xfffffff70f0f7812 */ /* 0x000fce00078ec0ff */
[----:B------:R-:W-:Y:S02]  /*be8b0*/  @P6 LOP3.LUT R15, R15, 0x8, RZ, 0xfc, !PT ;  /* 0x000000080f0f6812 */ /* 0x000fe400078efcff */
[----:B------:R-:W-:Y:S01]  /*be8c0*/  LOP3.LUT P6, RZ, R19, 0x100000, RZ, 0xc0, !PT ;  /* 0x0010000013ff7812 */ /* 0x000fe200078cc0ff */
[----:B----4-:R-:W-:-:S05]  /*be8d0*/  IMAD.WIDE R76, R140, 0x4, R2 ;  /* 0x000000048c4c7825 */ /* 0x010fca00078e0202 */
[----:B------:R1:W-:Y:S02]  /*be8e0*/  @P3 STG.E desc[UR4][R76.64], R144 ;  /* 0x000000904c003986 */ /* 0x0003e4000c101904 */
[C---:B-1----:R-:W-:Y:S02]  /*be8f0*/  IMAD.WIDE R76, R140.reuse, 0x4, R4 ;  /* 0x000000048c4c7825 */ /* 0x042fe400078e0204 */
[----:B------:R-:W4:Y:S04]  /*be900*/  LDL.LU R144, [R1+0x1518] ;  /* 0x0015180001907983 */ /* 0x000f280000300800 */
[----:B--2---:R1:W-:Y:S02]  /*be910*/  @P4 STG.E desc[UR4][R76.64], R141 ;  /* 0x0000008d4c004986 */ /* 0x0043e4000c101904 */
[----:B-1----:R-:W-:-:S02]  /*be920*/  IMAD.WIDE R76, R140, 0x4, R6 ;  /* 0x000000048c4c7825 */ /* 0x002fc400078e0206 */
[----:B------:R-:W2:Y:S04]  /*be930*/  LDL.LU R141, [R1+0x1118] ;  /* 0x00111800018d7983 */ /* 0x000ea80000300800 */
        /* <DEDUP_REMOVED lines=36> */
[----:B------:R-:W3:Y:S10]  /*beb80*/  LDL.LU R83, [R1+0x22c8] ;  /* 0x0022c80001537983 */ /* 0x000ef40000300800 */
        /* <DEDUP_REMOVED lines=22> */
[----:B--2---:R3:W-:Y:S02]  /*becf0*/  @P3 STG.E desc[UR4][R76.64], R141 ;  /* 0x0000008d4c003986 */ /* 0x0047e4000c101904 */
[----:B---3--:R-:W-:-:S05]  /*bed00*/  IMAD.WIDE R76, R147, 0x4, R2 ;  /* 0x00000004934c7825 */ /* 0x008fca00078e0202 */
[----:B------:R1:W-:Y:S02]  /*bed10*/  @P4 STG.E desc[UR4][R76.64], R142 ;  /* 0x0000008e4c004986 */ /* 0x0003e4000c101904 */
[----:B-1----:R-:W-:-:S05]  /*bed20*/  IMAD.WIDE R76, R147, 0x4, R4 ;  /* 0x00000004934c7825 */ /* 0x002fca00078e0204 */
[----:B------:R1:W-:Y:S04]  /*bed30*/  @P5 STG.E desc[UR4][R76.64], R140 ;  /* 0x0000008c4c005986 */ /* 0x0003e8000c101904 */
[----:B-1----:R-:W2:Y:S04]  /*bed40*/  LDL.LU R140, [R1+0x528] ;  /* 0x00052800018c7983 */ /* 0x002ea80000300800 */
[----:B------:R-:W3:Y:S04]  /*bed50*/  LDL.LU R145, [R1+0x128] ;  /* 0x0001280001917983 */ /* 0x000ee80000300800 */
[----:B------:R-:W4:Y:S04]  /*bed60*/  LDL.LU R146, [R1+0x1d1c] ;  /* 0x001d1c0001927983 */ /* 0x000f280000300800 */
[----:B------:R-:W4:Y:S04]  /*bed70*/  LDL.LU R143, [R1+0x191c] ;  /* 0x00191c00018f7983 */ /* 0x000f280000300800 */
[----:B------:R-:W4:Y:S04]  /*bed80*/  LDL.LU R144, [R1+0x151c] ;  /* 0x00151c0001907983 */ /* 0x000f280000300800 */
        /* <DEDUP_REMOVED lines=17> */
[----:B--2---:R1:W-:Y:S04]  /*beea0*/  @P2 STG.E desc[UR4][R76.64], R140 ;  /* 0x0000008c4c002986 */ /* 0x0043e8000c101904 */
[----:B-1----:R-:W2:Y:S04]  /*beeb0*/  LDL.LU R140, [R1+0xd1c] ;  /* 0x000d1c00018c7983 */ /* 0x002ea80000300800 */
[----:B------:R-:W2:Y:S04]  /*beec0*/  LDL.LU R244, [R1+0x92c] ;  /* 0x00092c0001f47983 */ /* 0x000ea80000300800 */
[----:B------:R-:W2:Y:S01]  /*beed0*/  LDL.LU R82, [R1+0x52c] ;  /* 0x00052c0001527983 */ /* 0x000ea20000300800 */
[----:B------:R-:W-:-:S03]  /*beee0*/  LOP3.LUT R16, R16, 0xdfffffff, RZ, 0xc0, !PT ;  /* 0xdfffffff10107812 */ /* 0x000fc600078ec0ff */
[----:B------:R-:W2:Y:S01]  /*beef0*/  LDL.LU R79, [R1+0x12c] ;  /* 0x00012c00014f7983 */ /* 0x000ea20000300800 */
[----:B------:R-:W-:Y:S02]  /*bef00*/  @P6 LOP3.LUT R16, R16, 0x20000000, RZ, 0xfc, !PT ;  /* 0x2000000010106812 */ /* 0x000fe400078efcff */
[----:B------:R-:W-:Y:S01]  /*bef10*/  LOP3.LUT P6, RZ, R20, 0x20, RZ, 0xc0, !PT ;  /* 0x0000002014ff7812 */ /* 0x000fe200078cc0ff */
[----:B------:R-:W2:Y:S01]  /*bef20*/  LDL.LU R148, [R1+0x22cc] ;  /* 0x0022cc0001947983 */ /* 0x000ea20000300800 */
[----:B------:R-:W-:Y:S02]  /*bef30*/  LOP3.LUT R16, R16, 0xbfffffff, RZ, 0xc0, !PT ;  /* 0xbfffffff10107812 */ /* 0x000fe400078ec0ff */
[----:B------:R-:W-:Y:S01]  /*bef40*/  LOP3.LUT P3, RZ, R19, 0x80000000, RZ, 0xc0, !PT ;  /* 0x8000000013ff7812 */ /* 0x000fe2000786c0ff */
[----:B------:R-:W2:Y:S01]  /*bef50*/  LDL.LU R151, [R1+0x1e80] ;  /* 0x001e800001977983 */ /* 0x000ea20000300800 */
[C---:B------:R-:W-:Y:S01]  /*bef60*/  LOP3.LUT P4, RZ, R20.reuse, 0x1, RZ, 0xc0, !PT ;  /* 0x0000000114ff7812 */ /* 0x040fe2000788c0ff */
[----:B------:R-:W-:Y:S01]  /*bef70*/  IMAD.WIDE R76, R147, 0x4, R8 ;  /* 0x00000004934c7825 */ /* 0x000fe200078e0208 */
[----:B------:R-:W-:Y:S01]  /*bef80*/  LOP3.LUT P5, RZ, R20, 0x2, RZ, 0xc0, !PT ;  /* 0x0000000214ff7812 */ /* 0x000fe200078ac0ff */
[----:B------:R-:W2:Y:S04]  /*bef90*/  LDL.LU R149, [R1+0x1d20] ;  /* 0x001d200001957983 */ /* 0x000ea80000300800 */
[----:B------:R-:W-:-:S02]  /*befa0*/  @P6 LOP3.LUT R16, R16, 0x40000000, RZ, 0xfc, !PT ;  /* 0x4000000010106812 */ /* 0x000fc400078efcff */
[----:B------:R-:W-:Y:S02]  /*befb0*/  LOP3.LUT P6, RZ, R20, 0x10, RZ, 0xc0, !PT ;  /* 0x0000001014ff7812 */ /* 0x000fe400078cc0ff */
[----:B------:R-:W-:Y:S01]  /*befc0*/  LOP3.LUT R16, R16, 0x7fffffff, RZ, 0xc0, !PT ;  /* 0x7fffffff10107812 */ /* 0x000fe200078ec0ff */
[----:B---3--:R4:W-:Y:S10]  /*befd0*/  @P3 STG.E desc[UR4][R76.64], R145 ;  /* 0x000000914c003986 */ /* 0x0089f4000c101904 */
[----:B------:R-:W-:-:S02]  /*befe0*/  @P6 LOP3.LUT R16, R16, 0x80000000, RZ, 0xfc, !PT ;  /* 0x8000000010106812 */ /* 0x000fc400078efcff */
[----:B------:R-:W-:Y:S01]  /*beff0*/  LOP3.LUT P6, RZ, R20, 0x8, RZ, 0xc0, !PT ;  /* 0x0000000814ff7812 */ /* 0x000fe200078cc0ff */
[----:B----4-:R-:W-:Y:S01]  /*bf000*/  IMAD.WIDE R76, R141, 0x4, R2 ;  /* 0x000000048d4c7825 */ /* 0x010fe200078e0202 */
[----:B------:R-:W-:-:S04]  /*bf010*/  LOP3.LUT R15, R15, 0xfffffffe, RZ, 0xc0, !PT ;  /* 0xfffffffe0f0f7812 */ /* 0x000fc800078ec0ff */
[----:B------:R1:W-:Y:S07]  /*bf020*/  @P4 STG.E desc[UR4][R76.64], R146 ;  /* 0x000000924c004986 */ /* 0x0003ee000c101904 */
[----:B------:R-:W-:Y:S01]  /*bf030*/  @P6 LOP3.LUT R15, R15, 0x1, RZ, 0xfc, !PT ;  /* 0x000000010f0f6812 */ /* 0x000fe200078efcff */
[----:B-1----:R-:W-:Y:S01]  /*bf040*/  IMAD.WIDE R76, R141, 0x4, R4 ;  /* 0x000000048d4c7825 */ /* 0x002fe200078e0204 */
[----:B------:R-:W-:-:S04]  /*bf050*/  LOP3.LUT P6, RZ, R20, 0x4, RZ, 0xc0, !PT ;  /* 0x0000000414ff7812 */ /* 0x000fc800078cc0ff */
[----:B------:R1:W-:Y:S04]  /*bf060*/  @P5 STG.E desc[UR4][R76.64], R143 ;  /* 0x0000008f4c005986 */ /* 0x0003e8000c101904 */
[----:B-1----:R-:W3:Y:S04]  /*bf070*/  LDL.LU R143, [R1+0x22d0] ;  /* 0x0022d000018f7983 */ /* 0x002ee80000300800 */
[----:B------:R-:W4:Y:S01]  /*bf080*/  LDL.LU R150, [R1+0x1920] ;  /* 0x0019200001967983 */ /* 0x000f220000300800 */
[----:B------:R-:W-:-:S03]  /*bf090*/  IMAD.WIDE R76, R141, 0x4, R6 ;  /* 0x000000048d4c7825 */ /* 0x000fc600078e0206 */
[----:B------:R-:W3:Y:S04]  /*bf0a0*/  LDL.LU R147, [R1+0x1520] ;  /* 0x0015200001937983 */ /* 0x000ee80000300800 */
[----:B------:R1:W-:Y:S01]  /*bf0b0*/  @P6 STG.E desc[UR4][R76.64], R144 ;  /* 0x000000904c006986 */ /* 0x0003e2000c101904 */
[----:B------:R-:W-:-:S03]  /*bf0c0*/  LOP3.LUT P6, RZ, R15, 0x1, RZ, 0xc0, !PT ;  /* 0x000000010fff7812 */ /* 0x000fc600078cc0ff */
[----:B------:R-:W3:Y:S04]  /*bf0d0*/  LDL.LU R145, [R1+0x1120] ;  /* 0x0011200001917983 */ /* 0x000ee80000300800 */
[----:B------:R-:W3:Y:S01]  /*bf0e0*/  LDL.LU R146, [R1+0xd20] ;  /* 0x000d200001927983 */ /* 0x000ee20000300800 */
[----:B-1----:R-:W-:-:S03]  /*bf0f0*/  IMAD.WIDE R76, R141, 0x4, R8 ;  /* 0x000000048d4c7825 */ /* 0x002fc600078e0208 */
[----:B------:R-:W3:Y:S04]  /*bf100*/  LDL.LU R144, [R1+0x930] ;  /* 0x0009300001907983 */ /* 0x000ee80000300800 */
[----:B------:R1:W-:Y:S01]  /*bf110*/  @P6 STG.E desc[UR4][R76.64], R142 ;  /* 0x0000008e4c006986 */ /* 0x0003e2000c101904 */
[----:B------:R-:W-:-:S03]  /*bf120*/  LOP3.LUT P6, RZ, R16, 0x80000000, RZ, 0xc0, !PT ;  /* 0x8000000010ff7812 */ /* 0x000fc600078cc0ff */
[----:B------:R-:W3:Y:S01]  /*bf130*/  LDL.LU R141, [R1+0x530] ;  /* 0x00053000018d7983 */ /* 0x000ee20000300800 */
[----:B-1----:R-:W-:-:S09]  /*bf140*/  IMAD.WIDE R76, R83, 0x4, R2 ;  /* 0x00000004534c7825 */ /* 0x002fd200078e0202 */
[----:B--2---:R1:W-:Y:S04]  /*bf150*/  @P6 STG.E desc[UR4][R76.64], R140 ;  /* 0x0000008c4c006986 */ /* 0x0043e8000c101904 */
[----:B-1----:R-:W2:Y:S04]  /*bf160*/  LDL.LU R140, [R1+0x1e84] ;  /* 0x001e8400018c7983 */ /* 0x002ea80000300800 */
[----:B------:R-:W2:Y:S01]  /*bf170*/  LDL.LU R142, [R1+0x22d4] ;  /* 0x0022d400018e7983 */ /* 0x000ea20000300800 */
        /* <DEDUP_REMOVED lines=17> */
[----:B------:R-:W-:-:S02]  /*bf290*/  LOP3.LUT P6, RZ, R16, 0x2000000, RZ, 0xc0, !PT ;  /* 0x0200000010ff7812 */ /* 0x000fc400078cc0ff */
[----:B------:R-:W-:Y:S01]  /*bf2a0*/  LOP3.LUT P1, RZ, R20, 0x1000, RZ, 0xc0, !PT ;  /* 0x0000100014ff7812 */ /* 0x000fe2000782c0ff */
[----:B-1----:R-:W-:-:S10]  /*bf2b0*/  IMAD.WIDE R76, R148, 0x4, R6 ;  /* 0x00000004944c7825 */ /* 0x002fd400078e0206 */
[----:B----4-:R1:W-:Y:S01]  /*bf2c0*/  @P6 STG.E desc[UR4][R76.64], R150 ;  /* 0x000000964c006986 */ /* 0x0103e2000c101904 */
[----:B------:R-:W-:Y:S01]  /*bf2d0*/  LOP3.LUT P2, RZ, R20, 0x2000, RZ, 0xc0, !PT ;  /* 0x0000200014ff7812 */ /* 0x000fe2000784c0ff */
[----:B-1----:R-:W-:-:S05]  /*bf2e0*/  IMAD.WIDE R76, R148, 0x4, R8 ;  /* 0x00000004944c7825 */ /* 0x002fca00078e0208 */
[----:B---3--:R1:W-:Y:S01]  /*bf2f0*/  @P0 STG.E desc[UR4][R76.64], R147 ;  /* 0x000000934c000986 */ /* 0x0083e2000c101904 */
[----:B------:R-:W-:Y:S01]  /*bf300*/  LOP3.LUT P3, RZ, R20, 0x4000, RZ, 0xc0, !PT ;  /* 0x0000400014ff7812 */ /* 0x000fe2000786c0ff */
[----:B-1----:R-:W-:-:S05]  /*bf310*/  IMAD.WIDE R76, R143, 0x4, R2 ;  /* 0x000000048f4c7825 */ /* 0x002fca00078e0202 */
[----:B------:R1:W-:Y:S01]  /*bf320*/  @P1 STG.E desc[UR4][R76.64], R145 ;  /* 0x000000914c001986 */ /* 0x0003e2000c101904 */
[----:B------:R-:W-:Y:S01]  /*bf330*/  LOP3.LUT P4, RZ, R20, 0x8000, RZ, 0xc0, !PT ;  /* 0x0000800014ff7812 */ /* 0x000fe2000788c0ff */
[----:B-1----:R-:W-:-:S05]  /*bf340*/  IMAD.WIDE R76, R143, 0x4, R4 ;  /* 0x000000048f4c7825 */ /* 0x002fca00078e0204 */
[----:B------:R1:W-:Y:S02]  /*bf350*/  @P2 STG.E desc[UR4][R76.64], R146 ;  /* 0x000000924c002986 */ /* 0x0003e4000c101904 */
[----:B-1----:R-:W-:-:S05]  /*bf360*/  IMAD.WIDE R76, R143, 0x4, R6 ;  /* 0x000000048f4c7825 */ /* 0x002fca00078e0206 */
[----:B------:R1:W-:Y:S01]  /*bf370*/  @P3 STG.E desc[UR4][R76.64], R144 ;  /* 0x000000904c003986 */ /* 0x0003e2000c101904 */
[----:B------:R-:W-:Y:S01]  /*bf380*/  LOP3.LUT P5, RZ, R20, 0x10000, RZ, 0xc0, !PT ;  /* 0x0001000014ff7812 */ /* 0x000fe200078ac0ff */
[----:B-1----:R-:W-:Y:S02]  /*bf390*/  IMAD.WIDE R76, R143, 0x4, R8 ;  /* 0x000000048f4c7825 */ /* 0x002fe400078e0208 */
[----:B------:R-:W3:Y:S04]  /*bf3a0*/  LDL.LU R143, [R1+0x1d24] ;  /* 0x001d2400018f7983 */ /* 0x000ee80000300800 */
[----:B------:R1:W-:Y:S04]  /*bf3b0*/  @P4 STG.E desc[UR4][R76.64], R141 ;  /* 0x0000008d4c004986 */ /* 0x0003e8000c101904 */
[----:B-1----:R-:W4:Y:S04]  /*bf3c0*/  LDL.LU R141, [R1+0x1924] ;  /* 0x00192400018d7983 */ /* 0x002f280000300800 */
[----:B------:R-:W4:Y:S04]  /*bf3d0*/  LDL.LU R246, [R1+0x1524] ;  /* 0x0015240001f67983 */ /* 0x000f280000300800 */
[----:B------:R-:W4:Y:S04]  /*bf3e0*/  LDL.LU R241, [R1+0x1124] ;  /* 0x0011240001f17983 */ /* 0x000f280000300800 */
[----:B------:R-:W4:Y:S01]  /*bf3f0*/  LDL.LU R245, [R1+0xd24] ;  /* 0x000d240001f57983 */ /* 0x000f220000300800 */
[----:B--2---:R-:W-:-:S05]  /*bf400*/  IMAD.WIDE R76, R142, 0x4, R2 ;  /* 0x000000048e4c7825 */ /* 0x004fca00078e0202 */
[----:B------:R1:W-:Y:S04]  /*bf410*/  @P5 STG.E desc[UR4][R76.64], R140 ;  /* 0x0000008c4c005986 */ /* 0x0003e8000c101904 */
[----:B-1----:R-:W2:Y:S04]  /*bf420*/  LDL.LU R140, [R1+0x22d8] ;  /* 0x0022d800018c7983 */ /* 0x002ea80000300800 */
[----:B------:R-:W2:Y:S01]  /*bf430*/  LDL.LU R240, [R1+0x934] ;  /* 0x0009340001f07983 */ /* 0x000ea20000300800 */
        /* <DEDUP_REMOVED lines=8> */
[----:B------:R-:W-:-:S03]  /*bf4c0*/  LOP3.LUT R16, R16, 0xfffbffff, RZ, 0xc0, !PT ;  /* 0xfffbffff10107812 */ /* 0x000fc600078ec0ff */
[----:B------:R-:W2:Y:S04]  /*bf4d0*/  LDL.LU R149, [R1+0x1528] ;  /* 0x0015280001957983 */ /* 0x000ea80000300800 */
[----:B------:R-:W2:Y:S04]  /*bf4e0*/  LDL.LU R150, [R1+0x1128] ;  /* 0x0011280001967983 */ /* 0x000ea80000300800 */
[----:B------:R-:W-:Y:S01]  /*bf4f0*/  @P6 LOP3.LUT R16, R16, 0x40000, RZ, 0xfc, !PT ;  /* 0x0004000010106812 */ /* 0x000fe200078efcff */
[----:B------:R-:W2:Y:S01]  /*bf500*/  LDL.LU R148, [R1+0xd28] ;  /* 0x000d280001947983 */ /* 0x000ea20000300800 */
[----:B------:R-:W-:-:S02]  /*bf510*/  LOP3.LUT P6, RZ, R20, 0x8000000, RZ, 0xc0, !PT ;  /* 0x0800000014ff7812 */ /* 0x000fc400078cc0ff */
[----:B------:R-:W-:Y:S01]  /*bf520*/  LOP3.LUT R16, R16, 0xfff7ffff, RZ, 0xc0, !PT ;  /* 0xfff7ffff10107812 */ /* 0x000fe200078ec0ff */
[----:B------:R-:W2:Y:S04]  /*bf530*/  LDL.LU R147, [R1+0x938] ;  /* 0x0009380001937983 */ /* 0x000ea80000300800 */
[----:B------:R-:W2:Y:S01]  /*bf540*/  LDL.LU R145, [R1+0x22e0] ;  /* 0x0022e00001917983 */ /* 0x000ea20000300800 */
[C---:B------:R-:W-:Y:S02]  /*bf550*/  LOP3.LUT P2, RZ, R20.reuse, 0x20000, RZ, 0xc0, !PT ;  /* 0x0002000014ff7812 */ /* 0x040fe4000784c0ff */
[----:B------:R-:W-:Y:S01]  /*bf560*/  LOP3.LUT P3, RZ, R20, 0x40000, RZ, 0xc0, !PT ;  /* 0x0004000014ff7812 */ /* 0x000fe2000786c0ff */
[----:B------:R-:W-:Y:S01]  /*bf570*/  IMAD.WIDE R76, R142, 0x4, R4 ;  /* 0x000000048e4c7825 */ /* 0x000fe200078e0204 */
[----:B------:R-:W2:Y:S01]  /*bf580*/  LDL.LU R146, [R1+0x538] ;  /* 0x0005380001927983 */ /* 0x000ea20000300800 */
[----:B------:R-:W-:-:S02]  /*bf590*/  @P6 LOP3.LUT R16, R16, 0x80000, RZ, 0xfc, !PT ;  /* 0x0008000010106812 */ /* 0x000fc400078efcff */
[----:B------:R-:W-:Y:S01]  /*bf5a0*/  LOP3.LUT P6, RZ, R20, 0x4000000, RZ, 0xc0, !PT ;  /* 0x0400000014ff7812 */ /* 0x000fe200078cc0ff */
[----:B------:R-:W2:Y:S01]  /*bf5b0*/  LDL.LU R144, [R1+0x1e8c] ;  /* 0x001e8c0001907983 */ /* 0x000ea20000300800 */
        /* <DEDUP_REMOVED lines=17> */
[----:B---3--:R1:W-:Y:S02]  /*bf6d0*/  @P2 STG.E desc[UR4][R76.64], R143 ;  /* 0x0000008f4c002986 */ /* 0x0083e4000c101904 */
[C---:B-1----:R-:W-:Y:S02]  /*bf6e0*/  IMAD.WIDE R76, R142.reuse, 0x4, R6 ;  /* 0x000000048e4c7825 */ /* 0x042fe400078e0206 */
[----:B------:R-:W3:Y:S04]  /*bf6f0*/  LDL.LU R143, [R1+0x1d2c] ;  /* 0x001d2c00018f7983 */ /* 0x000ee80000300800 */
[----:B----4-:R1:W-:Y:S02]  /*bf700*/  @P3 STG.E desc[UR4][R76.64], R141 ;  /* 0x0000008d4c003986 */ /* 0x0103e4000c101904 */
[----:B-1----:R-:W-:-:S02]  /*bf710*/  IMAD.WIDE R76, R142, 0x4, R8 ;  /* 0x000000048e4c7825 */ /* 0x002fc400078e0208 */
[----:B------:R-:W4:Y:S04]  /*bf720*/  LDL.LU R141, [R1+0x192c] ;  /* 0x00192c00018d7983 */ /* 0x000f280000300800 */
[----:B------:R-:W3:Y:S04]  /*bf730*/  LDL.LU R142, [R1+0x22e4] ;  /* 0x0022e400018e7983 */ /* 0x000ee80000300800 */
[----:B------:R2:W-:Y:S02]  /*bf740*/  @P4 STG.E desc[UR4][R76.64], R246 ;  /* 0x000000f64c004986 */ /* 0x0005e4000c101904 */
[----:B--2---:R-:W-:-:S05]  /*bf750*/  IMAD.WIDE R76, R140, 0x4, R2 ;  /* 0x000000048c4c7825 */ /* 0x004fca00078e0202 */
[----:B------:R1:W-:Y:S02]  /*bf760*/  @P5 STG.E desc[UR4][R76.64], R241 ;  /* 0x000000f14c005986 */ /* 0x0003e4000c101904 */
[----:B-1----:R-:W-:-:S05]  /*bf770*/  IMAD.WIDE R76, R140, 0x4, R4 ;  /* 0x000000048c4c7825 */ /* 0x002fca00078e0204 */
[----:B------:R1:W-:Y:S01]  /*bf780*/  @P6 STG.E desc[UR4][R76.64], R245 ;  /* 0x000000f54c006986 */ /* 0x0003e2000c101904 */
[----:B------:R-:W-:Y:S01]  /*bf790*/  LOP3.LUT P6, RZ, R16, 0x1000000, RZ, 0xc0, !PT ;  /* 0x0100000010ff7812 */ /* 0x000fe200078cc0ff */
[----:B-1----:R-:W-:-:S12]  /*bf7a0*/  IMAD.WIDE R76, R140, 0x4, R6 ;  /* 0x000000048c4c7825 */ /* 0x002fd800078e0206 */
[----:B------:R1:W-:Y:S02]  /*bf7b0*/  @P6 STG.E desc[UR4][R76.64], R240 ;  /* 0x000000f04c006986 */ /* 0x0003e4000c101904 */
[----:B-1----:R-:W-:Y:S02]  /*bf7c0*/  IMAD.WIDE R76, R140, 0x4, R8 ;  /* 0x000000048c4c7825 */ /* 0x002fe400078e0208 */
        /* <DEDUP_REMOVED lines=30> */
[----:B---3--:R-:W-:-:S05]  /*bf9b0*/  IMAD.WIDE R76, R142, 0x4, R2 ;  /* 0x000000048e4c7825 */ /* 0x008fca00078e0202 */
[----:B------:R1:W-:Y:S02]  /*bf9c0*/  @P2 STG.E desc[UR4][R76.64], R144 ;  /* 0x000000904c002986 */ /* 0x0003e4000c101904 */
[C---:B-1----:R-:W-:Y:S02]  /*bf9d0*/  IMAD.WIDE R76, R142.reuse, 0x4, R4 ;  /* 0x000000048e4c7825 */ /* 0x042fe400078e0204 */
[----:B------:R-:W3:Y:S04]  /*bf9e0*/  LDL.LU R144, [R1+0x112c] ;  /* 0x00112c0001907983 */ /* 0x000ee80000300800 */
[----:B------:R1:W-:Y:S02]  /*bf9f0*/  @P3 STG.E desc[UR4][R76.64], R143 ;  /* 0x0000008f4c003986 */ /* 0x0003e4000c101904 */
[----:B-1----:R-:W-:-:S02]  /*bfa00*/  IMAD.WIDE R76, R142, 0x4, R6 ;  /* 0x000000048e4c7825 */ /* 0x002fc400078e0206 */
[----:B------:R-:W3:Y:S04]  /*bfa10*/  LDL.LU R143, [R1+0xd2c] ;  /* 0x000d2c00018f7983 */ /* 0x000ee80000300800 */
[----:B----4-:R1:W-:Y:S01]  /*bfa20*/  @P4 STG.E desc[UR4][R76.64], R141 ;  /* 0x0000008d4c004986 */ /* 0x0103e2000c101904 */
[C---:B------:R-:W-:Y:S01]  /*bfa30*/  LOP3.LUT P5, RZ, R21.reuse, 0x8, RZ, 0xc0, !PT ;  /* 0x0000000815ff7812 */ /* 0x040fe200078ac0ff */
[----:B-1----:R-:W-:Y:S02]  /*bfa40*/  IMAD.WIDE R76, R142, 0x4, R8 ;  /* 0x000000048e4c7825 */ /* 0x002fe400078e0208 */
[----:B------:R-:W4:Y:S04]  /*bfa50*/  LDL.LU R141, [R1+0x93c] ;  /* 0x00093c00018d7983 */ /* 0x000f280000300800 */
[----:B------:R-:W3:Y:S06]  /*bfa60*/  LDL.LU R142, [R1+0x22e8] ;  /* 0x0022e800018e7983 */ /* 0x000eec0000300800 */
[----:B--2---:R1:W-:Y:S04]  /*bfa70*/  @P5 STG.E desc[UR4][R76.64], R140 ;  /* 0x0000008c4c005986 */ /* 0x0043e8000c101904 */
        /* <DEDUP_REMOVED lines=10> */
[----:B------:R-:W-:-:S03]  /*bfb20*/  LOP3.LUT P2, RZ, R21, 0x10, RZ, 0xc0, !PT ;  /* 0x0000001015ff7812 */ /* 0x000fc6000784c0ff */
[----:B------:R-:W2:Y:S01]  /*bfb30*/  LDL.LU R150, [R1+0x140] ;  /* 0x0001400001967983 */ /* 0x000ea20000300800 */
[----:B------:R-:W-:-:S03]  /*bfb40*/  LOP3.LUT P3, RZ, R21, 0x20, RZ, 0xc0, !PT ;  /* 0x0000002015ff7812 */ /* 0x000fc6000786c0ff */
[----:B------:R-:W2:Y:S04]  /*bfb50*/  LDL.LU R148, [R1+0x1d34] ;  /* 0x001d340001947983 */ /* 0x000ea80000300800 */
[----:B------:R-:W2:Y:S04]  /*bfb60*/  LDL.LU R147, [R1+0x1934] ;  /* 0x0019340001937983 */ /* 0x000ea80000300800 */
[----:B------:R-:W2:Y:S01]  /*bfb70*/  LDL.LU R145, [R1+0x1534] ;  /* 0x0015340001917983 */ /* 0x000ea20000300800 */
[----:B------:R-:W-:-:S03]  /*bfb80*/  LOP3.LUT P4, RZ, R21, 0x40, RZ, 0xc0, !PT ;  /* 0x0000004015ff7812 */ /* 0x000fc6000788c0ff */
[----:B------:R-:W2:Y:S01]  /*bfb90*/  LDL.LU R146, [R1+0x22f4] ;  /* 0x0022f40001927983 */ /* 0x000ea20000300800 */
        /* <DEDUP_REMOVED lines=9> */
[----:B---3--:R-:W-:-:S05]  /*bfc30*/  IMAD.WIDE R76, R142, 0x4, R2 ;  /* 0x000000048e4c7825 */ /* 0x008fca00078e0202 */
[----:B------:R1:W-:Y:S02]  /*bfc40*/  @P2 STG.E desc[UR4][R76.64], R144 ;  /* 0x000000904c002986 */ /* 0x0003e4000c101904 */
[----:B-1----:R-:W-:-:S05]  /*bfc50*/  IMAD.WIDE R76, R142, 0x4, R4 ;  /* 0x000000048e4c7825 */ /* 0x002fca00078e0204 */
[----:B------:R1:W-:Y:S02]  /*bfc60*/  @P3 STG.E desc[UR4][R76.64], R143 ;  /* 0x0000008f4c003986 */ /* 0x0003e4000c101904 */
[C---:B-1----:R-:W-:Y:S02]  /*bfc70*/  IMAD.WIDE R76, R142.reuse, 0x4, R6 ;  /* 0x000000048e4c7825 */ /* 0x042fe400078e0206 */
[----:B------:R-:W3:Y:S04]  /*bfc80*/  LDL.LU R143, [R1+0x1134] ;  /* 0x00113400018f7983 */ /* 0x000ee80000300800 */
[----:B----4-:R1:W-:Y:S02]  /*bfc90*/  @P4 STG.E desc[UR4][R76.64], R141 ;  /* 0x0000008d4c004986 */ /* 0x0103e4000c101904 */
[----:B-1----:R-:W-:-:S02]  /*bfca0*/  IMAD.WIDE R76, R142, 0x4, R8 ;  /* 0x000000048e4c7825 */ /* 0x002fc400078e0208 */
[----:B------:R-:W4:Y:S04]  /*bfcb0*/  LDL.LU R141, [R1+0xd34] ;  /* 0x000d3400018d7983 */ /* 0x000f280000300800 */
[----:B------:R-:W4:Y:S04]  /*bfcc0*/  LDL.LU R142, [R1+0x944] ;  /* 0x00094400018e7983 */ /* 0x000f280000300800 */
[----:B--2---:R1:W-:Y:S04]  /*bfcd0*/  @P5 STG.E desc[UR4][R76.64], R140 ;  /* 0x0000008c4c005986 */ /* 0x0043e8000c101904 */
[----:B-1----:R-:W2:Y:S04]  /*bfce0*/  LDL.LU R140, [R1+0x544] ;  /* 0x00054400018c7983 */ /* 0x002ea80000300800 */
[----:B------:R-:W4:Y:S01]  /*bfcf0*/  LDL.LU R144, [R1+0x22f8] ;  /* 0x0022f80001907983 */ /* 0x000f220000300800 */
        /* <DEDUP_REMOVED lines=15> */
[----:B------:R-:W-:-:S10]  /*bfdf0*/  IMAD.WIDE R76, R244, 0x4, R2 ;  /* 0x00000004f44c7825 */ /* 0x000fd400078e0202 */
        /* <DEDUP_REMOVED lines=38> */
[----:B------:R-:W2:Y:S04]  /*c0060*/  LDL.LU R146, [R1+0x144] ;  /* 0x0001440001927983 */ /* 0x000ea80000300800 */
[----:B---3--:R1:W-:Y:S04]  /*c0070*/  @P2 STG.E desc[UR4][R76.64], R143 ;  /* 0x0000008f4c002986 */ /* 0x0083e8000c101904 */
[----:B-1----:R-:W3:Y:S01]  /*c0080*/  LDL.LU R143, [R1+0x1d38] ;  /* 0x001d3800018f7983 */ /* 0x002ee20000300800 */
[----:B----4-:R-:W-:-:S05]  /*c0090*/  IMAD.WIDE R76, R144, 0x4, R2 ;  /* 0x00000004904c7825 */ /* 0x010fca00078e0202 */
[----:B------:R1:W-:Y:S02]  /*c00a0*/  @P3 STG.E desc[UR4][R76.64], R141 ;  /* 0x0000008d4c003986 */ /* 0x0003e4000c101904 */
[C---:B-1----:R-:W-:Y:S02]  /*c00b0*/  IMAD.WIDE R76, R144.reuse, 0x4, R4 ;  /* 0x00000004904c7825 */ /* 0x042fe400078e0204 */
[----:B------:R-:W4:Y:S04]  /*c00c0*/  LDL.LU R141, [R1+0x1938] ;  /* 0x00193800018d7983 */ /* 0x000f280000300800 */
[----:B------:R1:W-:Y:S02]  /*c00d0*/  @P4 STG.E desc[UR4][R76.64], R142 ;  /* 0x0000008e4c004986 */ /* 0x0003e4000c101904 */
[----:B-1----:R-:W-:-:S02]  /*c00e0*/  IMAD.WIDE R76, R144, 0x4, R6 ;  /* 0x00000004904c7825 */ /* 0x002fc400078e0206 */
[----:B------:R-:W4:Y:S04]  /*c00f0*/  LDL.LU R142, [R1+0x1538] ;  /* 0x00153800018e7983 */ /* 0x000f280000300800 */
[----:B--2---:R1:W-:Y:S04]  /*c0100*/  @P5 STG.E desc[UR4][R76.64], R140 ;  /* 0x0000008c4c005986 */ /* 0x0043e8000c101904 */
[----:B-1----:R-:W2:Y:S04]  /*c0110*/  LDL.LU R140, [R1+0x22fc] ;  /* 0x0022fc00018c7983 */ /* 0x002ea80000300800 */
[----:B------:R-:W4:Y:S01]  /*c0120*/  LDL.LU R241, [R1+0x1138] ;  /* 0x0011380001f17983 */ /* 0x000f220000300800 */
[----:B------:R-:W-:-:S03]  /*c0130*/  IMAD.WIDE R76, R144, 0x4, R8 ;  /* 0x00000004904c7825 */ /* 0x000fc600078e0208 */
        /* <DEDUP_REMOVED lines=13> */
[----:B------:R-:W-:-:S02]  /*c0210*/  LOP3.LUT P2, RZ, R21, 0x800000, RZ, 0xc0, !PT ;  /* 0x0080000015ff7812 */ /* 0x000fc4000784c0ff */
[C---:B------:R-:W-:Y:S02]  /*c0220*/  LOP3.LUT P3, RZ, R21.reuse, 0x1000000, RZ, 0xc0, !PT ;  /* 0x0100000015ff7812 */ /* 0x040fe4000786c0ff */
[C---:B------:R-:W-:Y:S02]  /*c0230*/  LOP3.LUT P4, RZ, R21.reuse, 0x2000000, RZ, 0xc0, !PT ;  /* 0x0200000015ff7812 */ /* 0x040fe4000788c0ff */
[----:B------:R-:W-:Y:S02]  /*c0240*/  LOP3.LUT P5, RZ, R21, 0x4000000, RZ, 0xc0, !PT ;  /* 0x0400000015ff7812 */ /* 0x000fe400078ac0ff */
        /* <DEDUP_REMOVED lines=14> */
[----:B------:R1:W-:Y:S04]  /*c0330*/  @P2 STG.E desc[UR4][R76.64], R146 ;  /* 0x000000924c002986 */ /* 0x0003e8000c101904 */
[----:B-1----:R-:W4:Y:S01]  /*c0340*/  LDL.LU R146, [R1+0x54c] ;  /* 0x00054c0001927983 */ /* 0x002f220000300800 */
[----:B--2---:R-:W-:-:S05]  /*c0350*/  IMAD.WIDE R76, R140, 0x4, R2 ;  /* 0x000000048c4c7825 */ /* 0x004fca00078e0202 */
[----:B---3--:R1:W-:Y:S02]  /*c0360*/  @P3 STG.E desc[UR4][R76.64], R143 ;  /* 0x0000008f4c003986 */ /* 0x0083e4000c101904 */
[C---:B-1----:R-:W-:Y:S02]  /*c0370*/  IMAD.WIDE R76, R140.reuse, 0x4, R4 ;  /* 0x000000048c4c7825 */ /* 0x042fe400078e0204 */
[----:B------:R-:W2:Y:S04]  /*c0380*/  LDL.LU R143, [R1+0x14c] ;  /* 0x00014c00018f7983 */ /* 0x000ea80000300800 */
[----:B----4-:R1:W-:Y:S02]  /*c0390*/  @P4 STG.E desc[UR4][R76.64], R141 ;  /* 0x0000008d4c004986 */ /* 0x0103e4000c101904 */
[----:B-1----:R-:W-:-:S05]  /*c03a0*/  IMAD.WIDE R76, R140, 0x4, R6 ;  /* 0x000000048c4c7825 */ /* 0x002fca00078e0206 */
[----:B------:R1:W-:Y:S02]  /*c03b0*/  @P5 STG.E desc[UR4][R76.64], R142 ;  /* 0x0000008e4c005986 */ /* 0x0003e4000c101904 */
[----:B-1----:R-:W-:Y:S02]  /*c03c0*/  IMAD.WIDE R76, R140, 0x4, R8 ;  /* 0x000000048c4c7825 */ /* 0x002fe400078e0208 */
[----:B------:R-:W3:Y:S04]  /*c03d0*/  LDL.LU R142, [R1+0x1d40] ;  /* 0x001d4000018e7983 */ /* 0x000ee80000300800 */
[----:B------:R-:W4:Y:S04]  /*c03e0*/  LDL.LU R140, [R1+0x1940] ;  /* 0x00194000018c7983 */ /* 0x000f280000300800 */
[----:B------:R-:W3:Y:S01]  /*c03f0*/  LDL.LU R141, [R1+0x230c] ;  /* 0x00230c00018d7983 */ /* 0x000ee20000300800 */
        /* <DEDUP_REMOVED lines=38> */
[----:B------:R1:W-:Y:S02]  /*c0660*/  @P6 STG.E desc[UR4][R76.64], R148 ;  /* 0x000000944c006986 */ /* 0x0003e4000c101904 */
[----:B-1----:R-:W-:-:S05]  /*c0670*/  IMAD.WIDE R76, R144, 0x4, R2 ;  /* 0x00000004904c7825 */ /* 0x002fca00078e0202 */
[----:B------:R1:W-:Y:S02]  /*c0680*/  @P0 STG.E desc[UR4][R76.64], R147 ;  /* 0x000000934c000986 */ /* 0x0003e4000c101904 */
[----:B-1----:R-:W-:-:S05]  /*c0690*/  IMAD.WIDE R76, R144, 0x4, R4 ;  /* 0x00000004904c7825 */ /* 0x002fca00078e0204 */
[----:B------:R1:W-:Y:S04]  /*c06a0*/  @P1 STG.E desc[UR4][R76.64], R145 ;  /* 0x000000914c001986 */ /* 0x0003e8000c101904 */
[----:B-1----:R-:W4:Y:S01]  /*c06b0*/  LDL.LU R145, [R1+0x1540] ;  /* 0x0015400001917983 */ /* 0x002f220000300800 */
[C---:B------:R-:W-:Y:S02]  /*c06c0*/  LOP3.LUT P2, RZ, R22.reuse, 0x40, RZ, 0xc0, !PT ;  /* 0x0000004016ff7812 */ /* 0x040fe4000784c0ff */
[----:B------:R-:W-:Y:S01]  /*c06d0*/  LOP3.LUT P3, RZ, R22, 0x80, RZ, 0xc0, !PT ;  /* 0x0000008016ff7812 */ /* 0x000fe2000786c0ff */
[----:B------:R-:W-:Y:S01]  /*c06e0*/  IMAD.WIDE R76, R144, 0x4, R6 ;  /* 0x00000004904c7825 */ /* 0x000fe200078e0206 */
[C---:B------:R-:W-:Y:S02]  /*c06f0*/  LOP3.LUT P4, RZ, R22.reuse, 0x100, RZ, 0xc0, !PT ;  /* 0x0000010016ff7812 */ /* 0x040fe4000788c0ff */
[----:B------:R-:W-:-:S07]  /*c0700*/  LOP3.LUT P5, RZ, R22, 0x200, RZ, 0xc0, !PT ;  /* 0x0000020016ff7812 */ /* 0x000fce00078ac0ff */
[----:B------:R1:W-:Y:S02]  /*c0710*/  @P2 STG.E desc[UR4][R76.64], R146 ;  /* 0x000000924c002986 */ /* 0x0003e4000c101904 */
[----:B-1----:R-:W-:Y:S02]  /*c0720*/  IMAD.WIDE R76, R144, 0x4, R8 ;  /* 0x00000004904c7825 */ /* 0x002fe400078e0208 */
[----:B------:R-:W4:Y:S04]  /*c0730*/  LDL.LU R146, [R1+0x1140] ;  /* 0x0011400001927983 */ /* 0x000f280000300800 */
[----:B--2---:R1:W-:Y:S04]  /*c0740*/  @P3 STG.E desc[UR4][R76.64], R143 ;  /* 0x0000008f4c003986 */ /* 0x0043e8000c101904 */
[----:B------:R-:W2:Y:S04]  /*c0750*/  LDL.LU R144, [R1+0xd40] ;  /* 0x000d400001907983 */ /* 0x000ea80000300800 */
[----:B-1----:R-:W2:Y:S01]  /*c0760*/  LDL.LU R143, [R1+0x950] ;  /* 0x00095000018f7983 */ /* 0x002ea20000300800 */
[----:B---3--:R-:W-:-:S05]  /*c0770*/  IMAD.WIDE R76, R141, 0x4, R2 ;  /* 0x000000048d4c7825 */ /* 0x008fca00078e0202 */
[----:B------:R1:W-:Y:S02]  /*c0780*/  @P4 STG.E desc[UR4][R76.64], R142 ;  /* 0x0000008e4c004986 */ /* 0x0003e4000c101904 */
[----:B-1----:R-:W-:Y:S02]  /*c0790*/  IMAD.WIDE R76, R141, 0x4, R4 ;  /* 0x000000048d4c7825 */ /* 0x002fe400078e0204 */
[----:B------:R-:W3:Y:S04]  /*c07a0*/  LDL.LU R142, [R1+0x550] ;  /* 0x00055000018e7983 */ /* 0x000ee80000300800 */
[----:B----4-:R1:W-:Y:S04]  /*c07b0*/  @P5 STG.E desc[UR4][R76.64], R140 ;  /* 0x0000008c4c005986 */ /* 0x0103e8000c101904 */
        /* <DEDUP_REMOVED lines=9> */
[----:B------:R-:W-:-:S02]  /*c0850*/  LOP3.LUT R17, R17, 0xfbffffff, RZ, 0xc0, !PT ;  /* 0xfbffffff11117812 */ /* 0x000fc400078ec0ff */
[C---:B------:R-:W-:Y:S01]  /*c0860*/  LOP3.LUT P2, RZ, R22.reuse, 0x400, RZ, 0xc0, !PT ;  /* 0x0000040016ff7812 */ /* 0x040fe2000784c0ff */
[----:B------:R-:W-:Y:S01]  /*c0870*/  IMAD.WIDE R76, R141, 0x4, R6 ;  /* 0x000000048d4c7825 */ /* 0x000fe200078e0206 */
[----:B------:R-:W3:Y:S04]  /*c0880*/  LDL.LU R151, [R1+0xd44] ;  /* 0x000d440001977983 */ /* 0x000ee80000300800 */
[----:B------:R-:W3:Y:S03]  /*c0890*/  LDL.LU R149, [R1+0x954] ;  /* 0x0009540001957983 */ /* 0x000ee60000300800 */
[----:B------:R-:W-:Y:S01]  /*c08a0*/  @P6 LOP3.LUT R17, R17, 0x4000000, RZ, 0xfc, !PT ;  /* 0x0400000011116812 */ /* 0x000fe200078efcff */
[----:B------:R-:W3:Y:S01]  /*c08b0*/  LDL.LU R150, [R1+0x554] ;  /* 0x0005540001967983 */ /* 0x000ee20000300800 */
[----:B------:R-:W-:-:S02]  /*c08c0*/  LOP3.LUT P6, RZ, R22, 0x100000, RZ, 0xc0, !PT ;  /* 0x0010000016ff7812 */ /* 0x000fc400078cc0ff */
[----:B------:R-:W-:Y:S01]  /*c08d0*/  LOP3.LUT R17, R17, 0xf7ffffff, RZ, 0xc0, !PT ;  /* 0xf7ffffff11117812 */ /* 0x000fe200078ec0ff */
[----:B------:R-:W3:Y:S04]  /*c08e0*/  LDL.LU R148, [R1+0x2318] ;  /* 0x0023180001947983 */ /* 0x000ee80000300800 */
        /* <DEDUP_REMOVED lines=13> */
[C---:B------:R-:W-:Y:S02]  /*c09c0*/  LOP3.LUT P3, RZ, R22.reuse, 0x800, RZ, 0xc0, !PT ;  /* 0x0000080016ff7812 */ /* 0x040fe4000786c0ff */
[----:B------:R-:W-:-:S07]  /*c09d0*/  LOP3.LUT P4, RZ, R22, 0x1000, RZ, 0xc0, !PT ;  /* 0x0000100016ff7812 */ /* 0x000fce000788c0ff */
[----:B------:R-:W-:Y:S02]  /*c09e0*/  @P6 LOP3.LUT R17, R17, 0x80000000, RZ, 0xfc, !PT ;  /* 0x8000000011116812 */ /* 0x000fe400078efcff */
[C---:B------:R-:W-:Y:S02]  /*c09f0*/  LOP3.LUT P6, RZ, R22.reuse, 0x8000, RZ, 0xc0, !PT ;  /* 0x0000800016ff7812 */ /* 0x040fe400078cc0ff */
[----:B------:R-:W-:Y:S02]  /*c0a00*/  LOP3.LUT P5, RZ, R22, 0x2000, RZ, 0xc0, !PT ;  /* 0x0000200016ff7812 */ /* 0x000fe400078ac0ff */
[----:B------:R-:W-:-:S09]  /*c0a10*/  LOP3.LUT R16, R16, 0xfffffffe, RZ, 0xc0, !PT ;  /* 0xfffffffe10107812 */ /* 0x000fd200078ec0ff */
[----:B------:R-:W-:Y:S02]  /*c0a20*/  @P6 LOP3.LUT R16, R16, 0x1, RZ, 0xfc, !PT ;  /* 0x0000000110106812 */ /* 0x000fe400078efcff */
[----:B------:R-:W-:Y:S01]  /*c0a30*/  LOP3.LUT P6, RZ, R22, 0x4000, RZ, 0xc0, !PT ;  /* 0x0000400016ff7812 */ /* 0x000fe200078cc0ff */
[----:B------:R1:W-:Y:S02]  /*c0a40*/  @P2 STG.E desc[UR4][R76.64], R145 ;  /* 0x000000914c002986 */ /* 0x0003e4000c101904 */
[----:B-1----:R-:W-:Y:S02]  /*c0a50*/  IMAD.WIDE R76, R141, 0x4, R8 ;  /* 0x000000048d4c7825 */ /* 0x002fe400078e0208 */
[----:B------:R-:W3:Y:S04]  /*c0a60*/  LDL.LU R141, [R1+0x231c] ;  /* 0x00231c00018d7983 */ /* 0x000ee80000300800 */
[----:B------:R-:W3:Y:S04]  /*c0a70*/  LDL.LU R79, [R1+0x1144] ;  /* 0x00114400014f7983 */ /* 0x000ee80000300800 */
[----:B------:R-:W3:Y:S04]  /*c0a80*/  LDL.LU R145, [R1+0x1d48] ;  /* 0x001d480001917983 */ /* 0x000ee80000300800 */
[----:B------:R4:W-:Y:S02]  /*c0a90*/  @P3 STG.E desc[UR4][R76.64], R146 ;  /* 0x000000924c003986 */ /* 0x0009e4000c101904 */
[----:B----4-:R-:W-:-:S05]  /*c0aa0*/  IMAD.WIDE R76, R140, 0x4, R2 ;  /* 0x000000048c4c7825 */ /* 0x010fca00078e0202 */
[----:B--2---:R1:W-:Y:S02]  /*c0ab0*/  @P4 STG.E desc[UR4][R76.64], R144 ;  /* 0x000000904c004986 */ /* 0x0043e4000c101904 */
        /* <DEDUP_REMOVED lines=23> */
[C---:B------:R-:W-:Y:S02]  /*c0c30*/  LOP3.LUT P0, RZ, R22.reuse, 0x800000, RZ, 0xc0, !PT ;  /* 0x0080000016ff7812 */ /* 0x040fe4000780c0ff */
[C---:B------:R-:W-:Y:S02]  /*c0c40*/  LOP3.LUT P1, RZ, R22.reuse, 0x1000000, RZ, 0xc0, !PT ;  /* 0x0100000016ff7812 */ /* 0x040fe4000782c0ff */
[C---:B------:R-:W-:Y:S02]  /*c0c50*/  LOP3.LUT P2, RZ, R22.reuse, 0x2000000, RZ, 0xc0, !PT ;  /* 0x0200000016ff7812 */ /* 0x040fe4000784c0ff */
[C---:B------:R-:W-:Y:S02]  /*c0c60*/  LOP3.LUT P3, RZ, R22.reuse, 0x4000000, RZ, 0xc0, !PT ;  /* 0x0400000016ff7812 */ /* 0x040fe4000786c0ff */
[----:B------:R-:W-:-:S02]  /*c0c70*/  LOP3.LUT P4, RZ, R22, 0x8000000, RZ, 0xc0, !PT ;  /* 0x0800000016ff7812 */ /* 0x000fc4000788c0ff */
[----:B------:R-:W-:Y:S01]  /*c0c80*/  LOP3.LUT P5, RZ, R22, 0x10000000, RZ, 0xc0, !PT ;  /* 0x1000000016ff7812 */ /* 0x000fe200078ac0ff */
[----:B------:R1:W-:Y:S01]  /*c0c90*/  @P6 STG.E desc[UR4][R76.64], R79 ;  /* 0x0000004f4c006986 */ /* 0x0003e2000c101904 */
[----:B------:R-:W-:Y:S01]  /*c0ca0*/  LOP3.LUT P6, RZ, R17, 0x8000000, RZ, 0xc0, !PT ;  /* 0x0800000011ff7812 */ /* 0x000fe200078cc0ff */
[----:B-1----:R-:W-:-:S12]  /*c0cb0*/  IMAD.WIDE R76, R148, 0x4, R2 ;  /* 0x00000004944c7825 */ /* 0x002fd800078e0202 */
[----:B------:R1:W-:Y:S01]  /*c0cc0*/  @P6 STG.E desc[UR4][R76.64], R151 ;  /* 0x000000974c006986 */ /* 0x0003e2000c101904 */
[C---:B------:R-:W-:Y:S01]  /*c0cd0*/  LOP3.LUT P6, RZ, R17.reuse, 0x4000000, RZ, 0xc0, !PT ;  /* 0x0400000011ff7812 */ /* 0x040fe200078cc0ff */
[C---:B-1----:R-:W-:Y:S02]  /*c0ce0*/  IMAD.WIDE R76, R148.reuse, 0x4, R4 ;  /* 0x00000004944c7825 */ /* 0x042fe400078e0204 */
[----:B------:R-:W3:Y:S10]  /*c0cf0*/  LDL.LU R151, [R1+0x2328] ;  /* 0x0023280001977983 */ /* 0x000ef40000300800 */
[----:B------:R1:W-:Y:S01]  /*c0d00*/  @P6 STG.E desc[UR4][R76.64], R149 ;  /* 0x000000954c006986 */ /* 0x0003e2000c101904 */
[----:B------:R-:W-:Y:S01]  /*c0d10*/  LOP3.LUT P6, RZ, R17, 0x2000000, RZ, 0xc0, !PT ;  /* 0x0200000011ff7812 */ /* 0x000fe200078cc0ff */
[----:B-1----:R-:W-:-:S12]  /*c0d20*/  IMAD.WIDE R76, R148, 0x4, R6 ;  /* 0x00000004944c7825 */ /* 0x002fd800078e0206 */
[----:B------:R1:W-:Y:S02]  /*c0d30*/  @P6 STG.E desc[UR4][R76.64], R150 ;  /* 0x000000964c006986 */ /* 0x0003e4000c101904 */
[----:B-1----:R-:W-:-:S05]  /*c0d40*/  IMAD.WIDE R76, R148, 0x4, R8 ;  /* 0x00000004944c7825 */ /* 0x002fca00078e0208 */
[----:B------:R1:W-:Y:S02]  /*c0d50*/  @P0 STG.E desc[UR4][R76.64], R147 ;  /* 0x000000934c000986 */ /* 0x0003e4000c101904 */
[----:B-1----:R-:W-:-:S05]  /*c0d60*/  IMAD.WIDE R76, R141, 0x4, R2 ;  /* 0x000000048d4c7825 */ /* 0x002fca00078e0202 */
[----:B------:R1:W-:Y:S02]  /*c0d70*/  @P1 STG.E desc[UR4][R76.64], R145 ;  /* 0x000000914c001986 */ /* 0x0003e4000c101904 */
[----:B-1----:R-:W-:-:S05]  /*c0d80*/  IMAD.WIDE R76, R141, 0x4, R4 ;  /* 0x000000048d4c7825 */ /* 0x002fca00078e0204 */
[----:B--2---:R1:W-:Y:S02]  /*c0d90*/  @P2 STG.E desc[UR4][R76.64], R144 ;  /* 0x000000904c002986 */ /* 0x0043e4000c101904 */
[----:B-1----:R-:W-:-:S05]  /*c0da0*/  IMAD.WIDE R76, R141, 0x4, R6 ;  /* 0x000000048d4c7825 */ /* 0x002fca00078e0206 */
[----:B----4-:R1:W-:Y:S02]  /*c0db0*/  @P3 STG.E desc[UR4][R76.64], R143 ;  /* 0x0000008f4c003986 */ /* 0x0103e4000c101904 */
[----:B-1----:R-:W-:-:S05]  /*c0dc0*/  IMAD.WIDE R76, R141, 0x4, R8 ;  /* 0x000000048d4c7825 */ /* 0x002fca00078e0208 */
[----:B---3--:R1:W-:Y:S02]  /*c0dd0*/  @P4 STG.E desc[UR4][R76.64], R142 ;  /* 0x0000008e4c004986 */ /* 0x0083e4000c101904 */
[----:B-1----:R-:W-:-:S05]  /*c0de0*/  IMAD.WIDE R76, R146, 0x4, R2 ;  /* 0x00000004924c7825 */ /* 0x002fca00078e0202 */
[----:B------:R1:W-:Y:S04]  /*c0df0*/  @P5 STG.E desc[UR4][R76.64], R140 ;  /* 0x0000008c4c005986 */ /* 0x0003e8000c101904 */
[----:B-1----:R-:W2:Y:S04]  /*c0e00*/  LDL.LU R140, [R1+0x958] ;  /* 0x00095800018c7983 */ /* 0x002ea80000300800 */
[----:B------:R-:W3:Y:S04]  /*c0e10*/  LDL.LU R145, [R1+0x558] ;  /* 0x0005580001917983 */ /* 0x000ee80000300800 */
[----:B------:R-:W4:Y:S04]  /*c0e20*/  LDL.LU R144, [R1+0x158] ;  /* 0x0001580001907983 */ /* 0x000f280000300800 */
[----:B------:R-:W4:Y:S04]  /*c0e30*/  LDL.LU R142, [R1+0x1d4c] ;  /* 0x001d4c00018e7983 */ /* 0x000f280000300800 */
[----:B------:R-:W4:Y:S04]  /*c0e40*/  LDL.LU R143, [R1+0x194c] ;  /* 0x00194c00018f7983 */ /* 0x000f280000300800 */
[----:B------:R-:W4:Y:S04]  /*c0e50*/  LDL.LU R141, [R1+0x154c] ;  /* 0x00154c00018d7983 */ /* 0x000f280000300800 */
[----:B------:R-:W4:Y:S01]  /*c0e60*/  LDL.LU R244, [R1+0x2324] ;  /* 0x0023240001f47983 */ /* 0x000f220000300800 */
[----:B------:R-:W-:Y:S01]  /*c0e70*/  LOP3.LUT P2, RZ, R22, 0x20000000, RZ, 0xc0, !PT ;  /* 0x2000000016ff7812 */ /* 0x000fe2000784c0ff */
[----:B------:R-:W-:Y:S01]  /*c0e80*/  IMAD.WIDE R76, R146, 0x4, R4 ;  /* 0x00000004924c7825 */ /* 0x000fe200078e0204 */
[----:B------:R-:W-:-:S02]  /*c0e90*/  LOP3.LUT P6, RZ, R23, 0x200, RZ, 0xc0, !PT ;  /* 0x0000020017ff7812 */ /* 0x000fc400078cc0ff */
        /* <DEDUP_REMOVED lines=12> */
[----:B------:R-:W-:Y:S01]  /*c0f60*/  LOP3.LUT P6, RZ, R23, 0x20, RZ, 0xc0, !PT ;  /* 0x0000002017ff7812 */ /* 0x000fe200078cc0ff */
[----:B--2---:R1:W-:Y:S04]  /*c0f70*/  @P2 STG.E desc[UR4][R76.64], R140 ;  /* 0x0000008c4c002986 */ /* 0x0043e8000c101904 */
[----:B-1----:R-:W2:Y:S04]  /*c0f80*/  LDL.LU R140, [R1+0x114c] ;  /* 0x00114c00018c7983 */ /* 0x002ea80000300800 */
[----:B------:R-:W2:Y:S01]  /*c0f90*/  LDL.LU R82, [R1+0xd4c] ;  /* 0x000d4c0001527983 */ /* 0x000ea20000300800 */
[----:B------:R-:W-:-:S03]  /*c0fa0*/  LOP3.LUT R17, R17, 0xffdfffff, RZ, 0xc0, !PT ;  /* 0xffdfffff11117812 */ /* 0x000fc600078ec0ff */
[----:B------:R-:W2:Y:S01]  /*c0fb0*/  LDL.LU R83, [R1+0x95c] ;  /* 0x00095c0001537983 */ /* 0x000ea20000300800 */
[----:B------:R-:W-:Y:S01]  /*c0fc0*/  @P6 LOP3.LUT R17, R17, 0x200000, RZ, 0xfc, !PT ;  /* 0x0020000011116812 */ /* 0x000fe200078efcff */
[----:B------:R-:W-:Y:S01]  /*c0fd0*/  IMAD.WIDE R76, R146, 0x4, R6 ;  /* 0x00000004924c7825 */ /* 0x000fe200078e0206 */
[----:B------:R-:W-:-:S04]  /*c0fe0*/  LOP3.LUT P6, RZ, R23, 0x10, RZ, 0xc0, !PT ;  /* 0x0000001017ff7812 */ /* 0x000fc800078cc0ff */
[----:B---3--:R1:W-:Y:S01]  /*c0ff0*/  @P3 STG.E desc[UR4][R76.64], R145 ;  /* 0x000000914c003986 */ /* 0x0083e2000c101904 */
[----:B------:R-:W-:-:S03]  /*c1000*/  LOP3.LUT R17, R17, 0xffbfffff, RZ, 0xc0, !PT ;  /* 0xffbfffff11117812 */ /* 0x000fc600078ec0ff */
[----:B-1----:R-:W3:Y:S04]  /*c1010*/  LDL.LU R145, [R1+0x232c] ;  /* 0x00232c0001917983 */ /* 0x002ee80000300800 */
[----:B------:R-:W3:Y:S01]  /*c1020*/  LDL.LU R79, [R1+0x55c] ;  /* 0x00055c00014f7983 */ /* 0x000ee20000300800 */
[----:B------:R-:W-:Y:S02]  /*c1030*/  @P6 LOP3.LUT R17, R17, 0x400000, RZ, 0xfc, !PT ;  /* 0x0040000011116812 */ /* 0x000fe400078efcff */
[----:B------:R-:W-:Y:S01]  /*c1040*/  LOP3.LUT P6, RZ, R23, 0x8, RZ, 0xc0, !PT ;  /* 0x0000000817ff7812 */ /* 0x000fe200078cc0ff */
[----:B------:R-:W3:Y:S01]  /*c1050*/  LDL.LU R149, [R1+0x15c] ;  /* 0x00015c0001957983 */ /* 0x000ee20000300800 */
[----:B------:R-:W-:Y:S02]  /*c1060*/  LOP3.LUT R17, R17, 0xff7fffff, RZ, 0xc0, !PT ;  /* 0xff7fffff11117812 */ /* 0x000fe400078ec0ff */
[----:B------:R-:W-:Y:S01]  /*c1070*/  LOP3.LUT P4, RZ, R22, 0x80000000, RZ, 0xc0, !PT ;  /* 0x8000000016ff7812 */ /* 0x000fe2000788c0ff */
[----:B------:R-:W3:Y:S01]  /*c1080*/  LDL.LU R150, [R1+0x1d50] ;  /* 0x001d500001967983 */ /* 0x000ee20000300800 */
[----:B------:R-:W-:Y:S01]  /*c1090*/  LOP3.LUT P5, RZ, R23, 0x1, RZ, 0xc0, !PT ;  /* 0x0000000117ff7812 */ /* 0x000fe200078ac0ff */
[----:B------:R-:W-:-:S02]  /*c10a0*/  IMAD.WIDE R76, R146, 0x4, R8 ;  /* 0x00000004924c7825 */ /* 0x000fc400078e0208 */
[----:B------:R-:W3:Y:S04]  /*c10b0*/  LDL.LU R148, [R1+0x1950] ;  /* 0x0019500001947983 */ /* 0x000ee80000300800 */
[----:B------:R-:W-:Y:S02]  /*c10c0*/  @P6 LOP3.LUT R17, R17, 0x800000, RZ, 0xfc, !PT ;  /* 0x0080000011116812 */ /* 0x000fe400078efcff */
[----:B------:R-:W-:Y:S02]  /*c10d0*/  LOP3.LUT P6, RZ, R23, 0x4, RZ, 0xc0, !PT ;  /* 0x0000000417ff7812 */ /* 0x000fe400078cc0ff */
[----:B------:R-:W-:Y:S01]  /*c10e0*/  LOP3.LUT R17, R17, 0xfeffffff, RZ, 0xc0, !PT ;  /* 0xfeffffff11117812 */ /* 0x000fe200078ec0ff */
[----:B----4-:R1:W-:Y:S10]  /*c10f0*/  @P4 STG.E desc[UR4][R76.64], R144 ;  /* 0x000000904c004986 */ /* 0x0103f4000c101904 */
[----:B------:R-:W-:-:S02]  /*c1100*/  @P6 LOP3.LUT R17, R17, 0x1000000, RZ, 0xfc, !PT ;  /* 0x0100000011116812 */ /* 0x000fc400078efcff */
[----:B------:R-:W-:Y:S01]  /*c1110*/  LOP3.LUT P6, RZ, R23, 0x2, RZ, 0xc0, !PT ;  /* 0x0000000217ff7812 */ /* 0x000fe200078cc0ff */
[----:B-1----:R-:W-:-:S05]  /*c1120*/  IMAD.WIDE R76, R244, 0x4, R2 ;  /* 0x00000004f44c7825 */ /* 0x002fca00078e0202 */
[----:B------:R1:W-:Y:S02]  /*c1130*/  @P5 STG.E desc[UR4][R76.64], R142 ;  /* 0x0000008e4c005986 */ /* 0x0003e4000c101904 */
[----:B-1----:R-:W-:Y:S02]  /*c1140*/  IMAD.WIDE R76, R244, 0x4, R4 ;  /* 0x00000004f44c7825 */ /* 0x002fe400078e0204 */
[----:B------:R-:W4:Y:S04]  /*c1150*/  LDL.LU R142, [R1+0x2330] ;  /* 0x00233000018e7983 */ /* 0x000f280000300800 */
[----:B------:R-:W4:Y:S04]  /*c1160*/  LDL.LU R147, [R1+0x1550] ;  /* 0x0015500001937983 */ /* 0x000f280000300800 */
[----:B------:R1:W-:Y:S01]  /*c1170*/  @P6 STG.E desc[UR4][R76.64], R143 ;  /* 0x0000008f4c006986 */ /* 0x0003e2000c101904 */
[----:B------:R-:W-:-:S03]  /*c1180*/  LOP3.LUT P6, RZ, R17, 0x1000000, RZ, 0xc0, !PT ;  /* 0x0100000011ff7812 */ /* 0x000fc600078cc0ff */
[----:B------:R-:W4:Y:S04]  /*c1190*/  LDL.LU R146, [R1+0x1150] ;  /* 0x0011500001927983 */ /* 0x000f280000300800 */
[----:B------:R-:W4:Y:S01]  /*c11a0*/  LDL.LU R144, [R1+0xd50] ;  /* 0x000d500001907983 */ /* 0x000f220000300800 */
[----:B-1----:R-:W-:-:S03]  /*c11b0*/  IMAD.WIDE R76, R244, 0x4, R6 ;  /* 0x00000004f44c7825 */ /* 0x002fc600078e0206 */
[----:B------:R-:W4:Y:S04]  /*c11c0*/  LDL.LU R143, [R1+0x960] ;  /* 0x00096000018f7983 */ /* 0x000f280000300800 */
[----:B------:R1:W-:Y:S01]  /*c11d0*/  @P6 STG.E desc[UR4][R76.64], R141 ;  /* 0x0000008d4c006986 */ /* 0x0003e2000c101904 */
[----:B------:R-:W-:-:S03]  /*c11e0*/  LOP3.LUT P6, RZ, R17, 0x800000, RZ, 0xc0, !PT ;  /* 0x0080000011ff7812 */ /* 0x000fc600078cc0ff */
[----:B-1----:R-:W4:Y:S01]  /*c11f0*/  LDL.LU R141, [R1+0x560] ;  /* 0x00056000018d7983 */ /* 0x002f220000300800 */
        /* <DEDUP_REMOVED lines=26> */
[----:B----4-:R1:W-:Y:S01]  /*c13a0*/  @P0 STG.E desc[UR4][R76.64], R147 ;  /* 0x000000934c000986 */ /* 0x0103e2000c101904 */
        /* <DEDUP_REMOVED lines=8> */
[----:B------:R1:W-:Y:S02]  /*c1430*/  @P3 STG.E desc[UR4][R76.64], R143 ;  /* 0x0000008f4c003986 */ /* 0x0003e4000c101904 */
[C---:B-1----:R-:W-:Y:S02]  /*c1440*/  IMAD.WIDE R76, R142.reuse, 0x4, R6 ;  /* 0x000000048e4c7825 */ /* 0x042fe400078e0206 */
[----:B------:R-:W4:Y:S04]  /*c1450*/  LDL.LU R143, [R1+0x1d54] ;  /* 0x001d5400018f7983 */ /* 0x000f280000300800 */
[----:B------:R1:W-:Y:S02]  /*c1460*/  @P4 STG.E desc[UR4][R76.64], R141 ;  /* 0x0000008d4c004986 */ /* 0x0003e4000c101904 */
[----:B-1----:R-:W-:-:S02]  /*c1470*/  IMAD.WIDE R76, R142, 0x4, R8 ;  /* 0x000000048e4c7825 */ /* 0x002fc400078e0208 */
[----:B------:R-:W3:Y:S04]  /*c1480*/  LDL.LU R141, [R1+0x1954] ;  /* 0x00195400018d7983 */ /* 0x000ee80000300800 */
[----:B------:R-:W3:Y:S04]  /*c1490*/  LDL.LU R142, [R1+0x1554] ;  /* 0x00155400018e7983 */ /* 0x000ee80000300800 */
[----:B--2---:R1:W-:Y:S04]  /*c14a0*/  @P5 STG.E desc[UR4][R76.64], R140 ;  /* 0x0000008c4c005986 */ /* 0x0043e8000c101904 */
[----:B-1----:R-:W2:Y:S04]  /*c14b0*/  LDL.LU R140, [R1+0x2334] ;  /* 0x00233400018c7983 */ /* 0x002ea80000300800 */
        /* <DEDUP_REMOVED lines=10> */
[----:B------:R-:W-:-:S03]  /*c1560*/  LOP3.LUT P2, RZ, R23, 0x10000, RZ, 0xc0, !PT ;  /* 0x0001000017ff7812 */ /* 0x000fc6000784c0ff */
[----:B------:R-:W3:Y:S04]  /*c1570*/  LDL.LU R148, [R1+0xd58] ;  /* 0x000d580001947983 */ /* 0x000ee80000300800 */
[----:B------:R-:W3:Y:S01]  /*c1580*/  LDL.LU R147, [R1+0x968] ;  /* 0x0009680001937983 */ /* 0x000ee20000300800 */
[----:B------:R-:W-:-:S03]  /*c1590*/  LOP3.LUT P3, RZ, R23, 0x20000, RZ, 0xc0, !PT ;  /* 0x0002000017ff7812 */ /* 0x000fc6000786c0ff */
[----:B------:R-:W3:Y:S04]  /*c15a0*/  LDL.LU R146, [R1+0x568] ;  /* 0x0005680001927983 */ /* 0x000ee80000300800 */
        /* <DEDUP_REMOVED lines=22> */
[----:B----4-:R1:W-:Y:S02]  /*c1710*/  @P2 STG.E desc[UR4][R76.64], R143 ;  /* 0x0000008f4c002986 */ /* 0x0103e4000c101904 */
[C---:B-1----:R-:W-:Y:S02]  /*c1720*/  IMAD.WIDE R76, R140.reuse, 0x4, R4 ;  /* 0x000000048c4c7825 */ /* 0x042fe400078e0204 */
[----:B------:R-:W2:Y:S04]  /*c1730*/  LDL.LU R143, [R1+0x168] ;  /* 0x00016800018f7983 */ /* 0x000ea80000300800 */
[----:B---3--:R1:W-:Y:S02]  /*c1740*/  @P3 STG.E desc[UR4][R76.64], R141 ;  /* 0x0000008d4c003986 */ /* 0x0083e4000c101904 */
        /* <DEDUP_REMOVED lines=52> */
[----:B------:R-:W4:Y:S04]  /*c1a90*/  LDL.LU R144, [R1+0xd5c] ;  /* 0x000d5c0001907983 */ /* 0x000f280000300800 */
[----:B--2---:R1:W-:Y:S04]  /*c1aa0*/  @P2 STG.E desc[UR4][R76.64], R143 ;  /* 0x0000008f4c002986 */ /* 0x0043e8000c101904 */
[----:B-1----:R-:W2:Y:S01]  /*c1ab0*/  LDL.LU R143, [R1+0x96c] ;  /* 0x00096c00018f7983 */ /* 0x002ea20000300800 */
[----:B---3--:R-:W-:-:S05]  /*c1ac0*/  IMAD.WIDE R76, R145, 0x4, R2 ;  /* 0x00000004914c7825 */ /* 0x008fca00078e0202 */
[----:B------:R1:W-:Y:S02]  /*c1ad0*/  @P3 STG.E desc[UR4][R76.64], R141 ;  /* 0x0000008d4c003986 */ /* 0x0003e4000c101904 */
[C---:B-1----:R-:W-:Y:S02]  /*c1ae0*/  IMAD.WIDE R76, R145.reuse, 0x4, R4 ;  /* 0x00000004914c7825 */ /* 0x042fe400078e0204 */
[----:B------:R-:W3:Y:S04]  /*c1af0*/  LDL.LU R141, [R1+0x56c] ;  /* 0x00056c00018d7983 */ /* 0x000ee80000300800 */
[----:B----4-:R1:W-:Y:S04]  /*c1b00*/  @P4 STG.E desc[UR4][R76.64], R142 ;  /* 0x0000008e4c004986 */ /* 0x0103e8000c101904 */
[----:B-1----:R-:W4:Y:S01]  /*c1b10*/  LDL.LU R142, [R1+0x2348] ;  /* 0x00234800018e7983 */ /* 0x002f220000300800 */
[----:B------:R-:W-:Y:S01]  /*c1b20*/  LOP3.LUT P5, RZ, R24, 0x4, RZ, 0xc0, !PT ;  /* 0x0000000418ff7812 */ /* 0x000fe200078ac0ff */
[----:B------:R-:W-:-:S12]  /*c1b30*/  IMAD.WIDE R76, R145, 0x4, R6 ;  /* 0x00000004914c7825 */ /* 0x000fd800078e0206 */
[----:B------:R1:W-:Y:S04]  /*c1b40*/  @P5 STG.E desc[UR4][R76.64], R140 ;  /* 0x0000008c4c005986 */ /* 0x0003e8000c101904 */
[----:B-1----:R-:W3:Y:S04]  /*c1b50*/  LDL.LU R140, [R1+0x16c] ;  /* 0x00016c00018c7983 */ /* 0x002ee80000300800 */
[----:B------:R-:W3:Y:S04]  /*c1b60*/  LDL.LU R82, [R1+0x234c] ;  /* 0x00234c0001527983 */ /* 0x000ee80000300800 */
[----:B------:R-:W3:Y:S04]  /*c1b70*/  LDL.LU R245, [R1+0x1e90] ;  /* 0x001e900001f57983 */ /* 0x000ee80000300800 */
[----:B------:R-:W3:Y:S01]  /*c1b80*/  LDL.LU R240, [R1+0x1d60] ;  /* 0x001d600001f07983 */ /* 0x000ee20000300800 */
        /* <DEDUP_REMOVED lines=9> */
[----:B------:R-:W3:Y:S01]  /*c1c20*/  LDL.LU R151, [R1+0xd60] ;  /* 0x000d600001977983 */ /* 0x000ee20000300800 */
[C---:B------:R-:W-:Y:S02]  /*c1c30*/  LOP3.LUT P2, RZ, R24.reuse, 0x8, RZ, 0xc0, !PT ;  /* 0x0000000818ff7812 */ /* 0x040fe4000784c0ff */
[C---:B------:R-:W-:Y:S01]  /*c1c40*/  LOP3.LUT P3, RZ, R24.reuse, 0x10, RZ, 0xc0, !PT ;  /* 0x0000001018ff7812 */ /* 0x040fe2000786c0ff */
[----:B------:R-:W3:Y:S04]  /*c1c50*/  LDL.LU R149, [R1+0x970] ;  /* 0x0009700001957983 */ /* 0x000ee80000300800 */
[----:B------:R-:W-:Y:S02]  /*c1c60*/  @P6 LOP3.LUT R17, R17, 0x4, RZ, 0xfc, !PT ;  /* 0x0000000411116812 */ /* 0x000fe400078efcff */
[----:B------:R-:W-:-:S02]  /*c1c70*/  LOP3.LUT P6, RZ, R24, 0x2000, RZ, 0xc0, !PT ;  /* 0x0000200018ff7812 */ /* 0x000fc400078cc0ff */
[----:B------:R-:W-:-:S11]  /*c1c80*/  LOP3.LUT R17, R17, 0xfffffff7, RZ, 0xc0, !PT ;  /* 0xfffffff711117812 */ /* 0x000fd600078ec0ff */
[----:B------:R-:W-:Y:S02]  /*c1c90*/  @P6 LOP3.LUT R17, R17, 0x8, RZ, 0xfc, !PT ;  /* 0x0000000811116812 */ /* 0x000fe400078efcff */
[----:B------:R-:W-:Y:S02]  /*c1ca0*/  LOP3.LUT P6, RZ, R24, 0x1000, RZ, 0xc0, !PT ;  /* 0x0000100018ff7812 */ /* 0x000fe400078cc0ff */
[----:B------:R-:W-:Y:S01]  /*c1cb0*/  LOP3.LUT R17, R17, 0xffffffef, RZ, 0xc0, !PT ;  /* 0xffffffef11117812 */ /* 0x000fe200078ec0ff */
[----:B------:R-:W-:-:S10]  /*c1cc0*/  IMAD.WIDE R76, R145, 0x4, R8 ;  /* 0x00000004914c7825 */ /* 0x000fd400078e0208 */
        /* <DEDUP_REMOVED lines=11> */
[C---:B------:R-:W-:Y:S01]  /*c1d80*/  LOP3.LUT P6, RZ, R24.reuse, 0x100, RZ, 0xc0, !PT ;  /* 0x0000010018ff7812 */ /* 0x040fe200078cc0ff */
[----:B------:R4:W-:Y:S01]  /*c1d90*/  @P2 STG.E desc[UR4][R76.64], R146 ;  /* 0x000000924c002986 */ /* 0x0009e2000c101904 */
[----:B------:R-:W-:Y:S02]  /*c1da0*/  LOP3.LUT P5, RZ, R24, 0x40, RZ, 0xc0, !PT ;  /* 0x0000004018ff7812 */ /* 0x000fe400078ac0ff */
[----:B------:R-:W-:-:S09]  /*c1db0*/  LOP3.LUT R17, R17, 0xfffffeff, RZ, 0xc0, !PT ;  /* 0xfffffeff11117812 */ /* 0x000fd200078ec0ff */
[----:B------:R-:W-:Y:S02]  /*c1dc0*/  @P6 LOP3.LUT R17, R17, 0x100, RZ, 0xfc, !PT ;  /* 0x0000010011116812 */ /* 0x000fe400078efcff */
[----:B------:R-:W-:Y:S01]  /*c1dd0*/  LOP3.LUT P6, RZ, R24, 0x80, RZ, 0xc0, !PT ;  /* 0x0000008018ff7812 */ /* 0x000fe200078cc0ff */
[----:B----4-:R-:W-:-:S05]  /*c1de0*/  IMAD.WIDE R76, R142, 0x4, R2 ;  /* 0x000000048e4c7825 */ /* 0x010fca00078e0202 */
[----:B------:R1:W-:Y:S04]  /*c1df0*/  @P3 STG.E desc[UR4][R76.64], R144 ;  /* 0x000000904c003986 */ /* 0x0003e8000c101904 */
[----:B-1----:R-:W4:Y:S04]  /*c1e00*/  LDL.LU R144, [R1+0x2354] ;  /* 0x0023540001907983 */ /* 0x002f280000300800 */
[----:B------:R-:W4:Y:S04]  /*c1e10*/  LDL.LU R148, [R1+0x570] ;  /* 0x0005700001947983 */ /* 0x000f280000300800 */
[----:B------:R-:W4:Y:S04]  /*c1e20*/  LDL.LU R147, [R1+0x1e94] ;  /* 0x001e940001937983 */ /* 0x000f280000300800 */
[----:B------:R-:W4:Y:S01]  /*c1e30*/  LDL.LU R145, [R1+0x1d64] ;  /* 0x001d640001917983 */ /* 0x000f220000300800 */
[----:B------:R-:W-:-:S03]  /*c1e40*/  IMAD.WIDE R76, R142, 0x4, R4 ;  /* 0x000000048e4c7825 */ /* 0x000fc600078e0204 */
[----:B------:R-:W4:Y:S04]  /*c1e50*/  LDL.LU R146, [R1+0x1964] ;  /* 0x0019640001927983 */ /* 0x000f280000300800 */
[----:B--2---:R1:W-:Y:S02]  /*c1e60*/  @P4 STG.E desc[UR4][R76.64], R143 ;  /* 0x0000008f4c004986 */ /* 0x0043e4000c101904 */
[----:B-1----:R-:W-:-:S05]  /*c1e70*/  IMAD.WIDE R76, R142, 0x4, R6 ;  /* 0x000000048e4c7825 */ /* 0x002fca00078e0206 */
[----:B---3--:R1:W-:Y:S02]  /*c1e80*/  @P5 STG.E desc[UR4][R76.64], R141 ;  /* 0x0000008d4c005986 */ /* 0x0083e4000c101904 */
[----:B-1----:R-:W-:Y:S02]  /*c1e90*/  IMAD.WIDE R76, R142, 0x4, R8 ;  /* 0x000000048e4c7825 */ /* 0x002fe400078e0208 */
[----:B------:R-:W2:Y:S04]  /*c1ea0*/  LDL.LU R141, [R1+0x1564] ;  /* 0x00156400018d7983 */ /* 0x000ea80000300800 */
[----:B------:R1:W-:Y:S04]  /*c1eb0*/  @P6 STG.E desc[UR4][R76.64], R140 ;  /* 0x0000008c4c006986 */ /* 0x0003e8000c101904 */
[----:B------:R-:W3:Y:S04]  /*c1ec0*/  LDL.LU R142, [R1+0x1164] ;  /* 0x00116400018e7983 */ /* 0x000ee80000300800 */
[----:B-1----:R-:W3:Y:S04]  /*c1ed0*/  LDL.LU R140, [R1+0xd64] ;  /* 0x000d6400018c7983 */ /* 0x002ee80000300800 */
[----:B------:R-:W3:Y:S01]  /*c1ee0*/  LDL.LU R143, [R1+0x2358] ;  /* 0x00235800018f7983 */ /* 0x000ee20000300800 */
        /* <DEDUP_REMOVED lines=12> */
[C---:B------:R-:W-:Y:S01]  /*c1fb0*/  LOP3.LUT P6, RZ, R17.reuse, 0x10, RZ, 0xc0, !PT ;  /* 0x0000001011ff7812 */ /* 0x040fe200078cc0ff */
[----:B-1----:R-:W-:Y:S01]  /*c1fc0*/  IMAD.WIDE R76, R150, 0x4, R2 ;  /* 0x00000004964c7825 */ /* 0x002fe200078e0202 */
        /* <DEDUP_REMOVED lines=11> */
[----:B-1----:R-:W-:Y:S01]  /*c2080*/  IMAD.WIDE R76, R150, 0x4, R8 ;  /* 0x00000004964c7825 */ /* 0x002fe200078e0208 */
[C---:B------:R-:W-:Y:S02]  /*c2090*/  LOP3.LUT P2, RZ, R24.reuse, 0x40000, RZ, 0xc0, !PT ;  /* 0x0004000018ff7812 */ /* 0x040fe4000784c0ff */
[C---:B------:R-:W-:Y:S02]  /*c20a0*/  LOP3.LUT P3, RZ, R24.reuse, 0x80000, RZ, 0xc0, !PT ;  /* 0x0008000018ff7812 */ /* 0x040fe4000786c0ff */
[C---:B------:R-:W-:Y:S02]  /*c20b0*/  LOP3.LUT P4, RZ, R24.reuse, 0x100000, RZ, 0xc0, !PT ;  /* 0x0010000018ff7812 */ /* 0x040fe4000788c0ff */
[----:B------:R-:W-:-:S03]  /*c20c0*/  LOP3.LUT P5, RZ, R24, 0x200000, RZ, 0xc0, !PT ;  /* 0x0020000018ff7812 */ /* 0x000fc600078ac0ff */
[----:B----4-:R1:W-:Y:S02]  /*c20d0*/  @P6 STG.E desc[UR4][R76.64], R148 ;  /* 0x000000944c006986 */ /* 0x0103e4000c101904 */
[----:B-1----:R-:W-:-:S05]  /*c20e0*/  IMAD.WIDE R76, R144, 0x4, R2 ;  /* 0x00000004904c7825 */ /* 0x002fca00078e0202 */
[----:B------:R1:W-:Y:S02]  /*c20f0*/  @P0 STG.E desc[UR4][R76.64], R147 ;  /* 0x000000934c000986 */ /* 0x0003e4000c101904 */
[----:B-1----:R-:W-:-:S05]  /*c2100*/  IMAD.WIDE R76, R144, 0x4, R4 ;  /* 0x00000004904c7825 */ /* 0x002fca00078e0204 */
[----:B------:R1:W-:Y:S04]  /*c2110*/  @P1 STG.E desc[UR4][R76.64], R145 ;  /* 0x000000914c001986 */ /* 0x0003e8000c101904 */
[----:B-1----:R-:W4:Y:S01]  /*c2120*/  LDL.LU R145, [R1+0x974] ;  /* 0x0009740001917983 */ /* 0x002f220000300800 */
[----:B------:R-:W-:-:S05]  /*c2130*/  IMAD.WIDE R76, R144, 0x4, R6 ;  /* 0x00000004904c7825 */ /* 0x000fca00078e0206 */
[----:B------:R1:W-:Y:S02]  /*c2140*/  @P2 STG.E desc[UR4][R76.64], R146 ;  /* 0x000000924c002986 */ /* 0x0003e4000c101904 */
[----:B-1----:R-:W-:Y:S02]  /*c2150*/  IMAD.WIDE R76, R144, 0x4, R8 ;  /* 0x00000004904c7825 */ /* 0x002fe400078e0208 */
[----:B------:R-:W4:Y:S04]  /*c2160*/  LDL.LU R146, [R1+0x574] ;  /* 0x0005740001927983 */ /* 0x000f280000300800 */
[----:B--2---:R3:W-:Y:S04]  /*c2170*/  @P3 STG.E desc[UR4][R76.64], R141 ;  /* 0x0000008d4c003986 */ /* 0x0047e8000c101904 */
[----:B------:R-:W2:Y:S01]  /*c2180*/  LDL.LU R144, [R1+0x1e98] ;  /* 0x001e980001907983 */ /* 0x000ea20000300800 */
[----:B---3--:R-:W-:-:S03]  /*c2190*/  IMAD.WIDE R76, R143, 0x4, R2 ;  /* 0x000000048f4c7825 */ /* 0x008fc600078e0202 */
[----:B------:R-:W3:Y:S04]  /*c21a0*/  LDL.LU R141, [R1+0x1d68] ;  /* 0x001d6800018d7983 */ /* 0x000ee80000300800 */
[----:B------:R1:W-:Y:S02]  /*c21b0*/  @P4 STG.E desc[UR4][R76.64], R142 ;  /* 0x0000008e4c004986 */ /* 0x0003e4000c101904 */
[----:B-1----:R-:W-:Y:S02]  /*c21c0*/  IMAD.WIDE R76, R143, 0x4, R4 ;  /* 0x000000048f4c7825 */ /* 0x002fe400078e0204 */
[----:B------:R-:W3:Y:S04]  /*c21d0*/  LDL.LU R142, [R1+0x1968] ;  /* 0x00196800018e7983 */ /* 0x000ee80000300800 */
[----:B------:R1:W-:Y:S04]  /*c21e0*/  @P5 STG.E desc[UR4][R76.64], R140 ;  /* 0x0000008c4c005986 */ /* 0x0003e8000c101904 */
[----:B-1----:R-:W2:Y:S01]  /*c21f0*/  LDL.LU R140, [R1+0x235c] ;  /* 0x00235c00018c7983 */ /* 0x002ea20000300800 */
        /* <DEDUP_REMOVED lines=9> */
[----:B------:R-:W-:Y:S01]  /*c2290*/  LOP3.LUT P2, RZ, R24, 0x400000, RZ, 0xc0, !PT ;  /* 0x0040000018ff7812 */ /* 0x000fe2000784c0ff */
        /* <DEDUP_REMOVED lines=29> */
[----:B----4-:R1:W-:Y:S02]  /*c2470*/  @P2 STG.E desc[UR4][R76.64], R145 ;  /* 0x000000914c002986 */ /* 0x0103e4000c101904 */
[----:B-1----:R-:W-:Y:S02]  /*c2480*/  IMAD.WIDE R76, R143, 0x4, R8 ;  /* 0x000000048f4c7825 */ /* 0x002fe400078e0208 */
[----:B------:R-:W4:Y:S04]  /*c2490*/  LDL.LU R143, [R1+0x2368] ;  /* 0x00236800018f7983 */ /* 0x000f280000300800 */
[----:B------:R-:W4:Y:S04]  /*c24a0*/  LDL.LU R79, [R1+0x578] ;  /* 0x00057800014f7983 */ /* 0x000f280000300800 */
[----:B------:R1:W-:Y:S04]  /*c24b0*/  @P3 STG.E desc[UR4][R76.64], R146 ;  /* 0x000000924c003986 */ /* 0x0003e8000c101904 */
[----:B------:R-:W4:Y:S04]  /*c24c0*/  LDL.LU R145, [R1+0x116c] ;  /* 0x00116c0001917983 */ /* 0x000f280000300800 */
        /* <DEDUP_REMOVED lines=8> */
[----:B------:R1:W-:Y:S01]  /*c2550*/  @P6 STG.E desc[UR4][R76.64], R142 ;  /* 0x0000008e4c006986 */ /* 0x0003e2000c101904 */
[----:B------:R-:W-:Y:S01]  /*c2560*/  LOP3.LUT P6, RZ, R17, 0x1, RZ, 0xc0, !PT ;  /* 0x0000000111ff7812 */ /* 0x000fe200078cc0ff */
[----:B------:R-:W-:Y:S02]  /*c2570*/  IMAD.WIDE R16, R140, 0x4, R8 ;  /* 0x000000048c107825 */ /* 0x000fe400078e0208 */
[----:B------:R-:W3:Y:S04]  /*c2580*/  LDL.LU R140, [R1+0x1d70] ;  /* 0x001d7000018c7983 */ /* 0x000ee80000300800 */
[----:B-1----:R-:W3:Y:S06]  /*c2590*/  LDL.LU R142, [R1+0x236c] ;  /* 0x00236c00018e7983 */ /* 0x002eec0000300800 */
        /* <DEDUP_REMOVED lines=18> */
[----:B----4-:R1:W-:Y:S01]  /*c26c0*/  @P6 STG.E desc[UR4][R16.64], R79 ;  /* 0x0000004f10006986 */ /* 0x0103e2000c101904 */
[----:B------:R-:W-:Y:S01]  /*c26d0*/  LOP3.LUT P6, RZ, R18, 0x8000000, RZ, 0xc0, !PT ;  /* 0x0800000012ff7812 */ /* 0x000fe200078cc0ff */
[----:B-1----:R-:W-:-:S12]  /*c26e0*/  IMAD.WIDE R16, R148, 0x4, R2 ;  /* 0x0000000494107825 */ /* 0x002fd800078e0202 */
[----:B------:R1:W-:Y:S01]  /*c26f0*/  @P6 STG.E desc[UR4][R16.64], R151 ;  /* 0x0000009710006986 */ /* 0x0003e2000c101904 */
[----:B------:R-:W-:Y:S01]  /*c2700*/  LOP3.LUT P6, RZ, R18, 0x4000000, RZ, 0xc0, !PT ;  /* 0x0400000012ff7812 */ /* 0x000fe200078cc0ff */
[----:B-1----:R-:W-:Y:S02]  /*c2710*/  IMAD.WIDE R16, R148, 0x4, R4 ;  /* 0x0000000494107825 */ /* 0x002fe400078e0204 */
[----:B------:R-:W4:Y:S10]  /*c2720*/  LDL.LU R151, [R1+0x2374] ;  /* 0x0023740001977983 */ /* 0x000f340000300800 */
        /* <DEDUP_REMOVED lines=9> */
[----:B------:R1:W-:Y:S02]  /*c27c0*/  @P2 STG.E desc[UR4][R16.64], R146 ;  /* 0x0000009210002986 */ /* 0x0003e4000c101904 */
[----:B-1----:R-:W-:-:S05]  /*c27d0*/  IMAD.WIDE R16, R143, 0x4, R6 ;  /* 0x000000048f107825 */ /* 0x002fca00078e0206 */
[----:B--2---:R1:W-:Y:S02]  /*c27e0*/  @P3 STG.E desc[UR4][R16.64], R144 ;  /* 0x0000009010003986 */ /* 0x0043e4000c101904 */
[----:B-1----:R-:W-:Y:S02]  /*c27f0*/  IMAD.WIDE R16, R143, 0x4, R8 ;  /* 0x000000048f107825 */ /* 0x002fe400078e0208 */
[----:B------:R-:W2:Y:S04]  /*c2800*/  LDL.LU R143, [R1+0x1970] ;  /* 0x00197000018f7983 */ /* 0x000ea80000300800 */
[----:B---3--:R1:W-:Y:S04]  /*c2810*/  @P4 STG.E desc[UR4][R16.64], R141 ;  /* 0x0000008d10004986 */ /* 0x0083e8000c101904 */
[----:B-1----:R-:W3:Y:S01]  /*c2820*/  LDL.LU R141, [R1+0x1570] ;  /* 0x00157000018d7983 */ /* 0x002ee20000300800 */
[----:B------:R-:W-:-:S03]  /*c2830*/  IMAD.WIDE R16, R142, 0x4, R2 ;  /* 0x000000048e107825 */ /* 0x000fc600078e0202 */
        /* <DEDUP_REMOVED lines=23> */
[----:B------:R-:W4:Y:S01]  /*c29b0*/  LDL.LU R145, [R1+0x2378] ;  /* 0x0023780001917983 */ /* 0x000f220000300800 */
[C---:B------:R-:W-:Y:S01]  /*c29c0*/  LOP3.LUT P3, RZ, R25.reuse, 0x400, RZ, 0xc0, !PT ;  /* 0x0000040019ff7812 */ /* 0x040fe2000786c0ff */
[----:B------:R-:W-:Y:S01]  /*c29d0*/  IMAD.WIDE R16, R142, 0x4, R4 ;  /* 0x000000048e107825 */ /* 0x000fe200078e0204 */
[C---:B------:R-:W-:Y:S01]  /*c29e0*/  LOP3.LUT P4, RZ, R25.reuse, 0x800, RZ, 0xc0, !PT ;  /* 0x0000080019ff7812 */ /* 0x040fe2000788c0ff */
[----:B------:R-:W4:Y:S02]  /*c29f0*/  LDL.LU R146, [R1+0x184] ;  /* 0x0001840001927983 */ /* 0x000f240000300800 */
[----:B------:R-:W-:Y:S02]  /*c2a00*/  @P6 LOP3.LUT R18, R18, 0x80000, RZ, 0xfc, !PT ;  /* 0x0008000012126812 */ /* 0x000fe400078efcff */
[----:B------:R-:W-:Y:S01]  /*c2a10*/  LOP3.LUT P6, RZ, R25, 0x40000, RZ, 0xc0, !PT ;  /* 0x0004000019ff7812 */ /* 0x000fe200078cc0ff */
[----:B------:R-:W4:Y:S01]  /*c2a20*/  LDL.LU R144, [R1+0x1d78] ;  /* 0x001d780001907983 */ /* 0x000f220000300800 */
        /* <DEDUP_REMOVED lines=22> */
[----:B----4-:R1:W-:Y:S04]  /*c2b90*/  @P4 STG.E desc[UR4][R16.64], R246 ;  /* 0x000000f610004986 */ /* 0x0103e8000c101904 */
[----:B------:R-:W4:Y:S01]  /*c2ba0*/  LDL.LU R142, [R1+0x237c] ;  /* 0x00237c00018e7983 */ /* 0x000f220000300800 */
[----:B-1----:R-:W-:-:S05]  /*c2bb0*/  IMAD.WIDE R16, R140, 0x4, R2 ;  /* 0x000000048c107825 */ /* 0x002fca00078e0202 */
        /* <DEDUP_REMOVED lines=40> */
[----:B------:R1:W-:Y:S02]  /*c2e40*/  @P2 STG.E desc[UR4][R16.64], R144 ;  /* 0x0000009010002986 */ /* 0x0003e4000c101904 */
[----:B-1----:R-:W-:-:S05]  /*c2e50*/  IMAD.WIDE R16, R142, 0x4, R4 ;  /* 0x000000048e107825 */ /* 0x002fca00078e0204 */
[----:B--2---:R1:W-:Y:S02]  /*c2e60*/  @P3 STG.E desc[UR4][R16.64], R143 ;  /* 0x0000008f10003986 */ /* 0x0043e4000c101904 */
[----:B-1----:R-:W-:-:S05]  /*c2e70*/  IMAD.WIDE R16, R142, 0x4, R6 ;  /* 0x000000048e107825 */ /* 0x002fca00078e0206 */
[----:B---3--:R1:W-:Y:S02]  /*c2e80*/  @P4 STG.E desc[UR4][R16.64], R141 ;  /* 0x0000008d10004986 */ /* 0x0083e4000c101904 */
[----:B-1----:R-:W-:-:S05]  /*c2e90*/  IMAD.WIDE R16, R142, 0x4, R8 ;  /* 0x000000048e107825 */ /* 0x002fca00078e0208 */
[----:B------:R1:W-:Y:S04]  /*c2ea0*/  @P5 STG.E desc[UR4][R16.64], R140 ;  /* 0x0000008c10005986 */ /* 0x0003e8000c101904 */
[----:B-1----:R-:W2:Y:S04]  /*c2eb0*/  LDL.LU R140, [R1+0xd78] ;  /* 0x000d7800018c7983 */ /* 0x002ea80000300800 */
[----:B------:R-:W3:Y:S04]  /*c2ec0*/  LDL.LU R145, [R1+0x988] ;  /* 0x0009880001917983 */ /* 0x000ee80000300800 */
[----:B------:R-:W4:Y:S04]  /*c2ed0*/  LDL.LU R146, [R1+0x588] ;  /* 0x0005880001927983 */ /* 0x000f280000300800 */
[----:B------:R-:W2:Y:S04]  /*c2ee0*/  LDL.LU R144, [R1+0x2380] ;  /* 0x0023800001907983 */ /* 0x000ea80000300800 */
[----:B------:R-:W4:Y:S04]  /*c2ef0*/  LDL.LU R143, [R1+0x188] ;  /* 0x00018800018f7983 */ /* 0x000f280000300800 */
[----:B------:R-:W4:Y:S04]  /*c2f00*/  LDL.LU R141, [R1+0x1d7c] ;  /* 0x001d7c00018d7983 */ /* 0x000f280000300800 */
[----:B------:R-:W4:Y:S04]  /*c2f10*/  LDL.LU R142, [R1+0x197c] ;  /* 0x00197c00018e7983 */ /* 0x000f280000300800 */
[----:B------:R-:W4:Y:S01]  /*c2f20*/  LDL.LU R244, [R1+0x2384] ;  /* 0x0023840001f47983 */ /* 0x000f220000300800 */
[----:B------:R-:W-:-:S02]  /*c2f30*/  LOP3.LUT P2, RZ, R25, 0x10000000, RZ, 0xc0, !PT ;  /* 0x1000000019ff7812 */ /* 0x000fc4000784c0ff */
        /* <DEDUP_REMOVED lines=14> */
[----:B--2---:R-:W-:-:S05]  /*c3020*/  IMAD.WIDE R16, R144, 0x4, R2 ;  /* 0x0000000490107825 */ /* 0x004fca00078e0202 */
[----:B------:R1:W-:Y:S04]  /*c3030*/  @P2 STG.E desc[UR4][R16.64], R140 ;  /* 0x0000008c10002986 */ /* 0x0003e8000c101904 */
[----:B-1----:R-:W2:Y:S04]  /*c3040*/  LDL.LU R140, [R1+0x157c] ;  /* 0x00157c00018c7983 */ /* 0x002ea80000300800 */
[----:B------:R-:W2:Y:S04]  /*c3050*/  LDL.LU R82, [R1+0x117c] ;  /* 0x00117c0001527983 */ /* 0x000ea80000300800 */
[----:B------:R-:W2:Y:S01]  /*c3060*/  LDL.LU R83, [R1+0xd7c] ;  /* 0x000d7c0001537983 */ /* 0x000ea20000300800 */
[----:B------:R-:W-:-:S02]  /*c3070*/  @P6 LOP3.LUT R18, R18, 0x2000, RZ, 0xfc, !PT ;  /* 0x0000200012126812 */ /* 0x000fc400078efcff */
[----:B------:R-:W-:Y:S01]  /*c3080*/  LOP3.LUT P6, RZ, R26, 0x8, RZ, 0xc0, !PT ;  /* 0x000000081aff7812 */ /* 0x000fe200078cc0ff */
[----:B------:R-:W2:Y:S01]  /*c3090*/  LDL.LU R79, [R1+0x98c] ;  /* 0x00098c00014f7983 */ /* 0x000ea20000300800 */
[----:B------:R-:W-:Y:S02]  /*c30a0*/  LOP3.LUT R18, R18, 0xffffbfff, RZ, 0xc0, !PT ;  /* 0xffffbfff12127812 */ /* 0x000fe400078ec0ff */
[C---:B------:R-:W-:Y:S01]  /*c30b0*/  LOP3.LUT P3, RZ, R25.reuse, 0x20000000, RZ, 0xc0, !PT ;  /* 0x2000000019ff7812 */ /* 0x040fe2000786c0ff */
[----:B------:R-:W2:Y:S01]  /*c30c0*/  LDL.LU R151, [R1+0x58c] ;  /* 0x00058c0001977983 */ /* 0x000ea20000300800 */
[----:B------:R-:W-:-:S07]  /*c30d0*/  LOP3.LUT P4, RZ, R25, 0x40000000, RZ, 0xc0, !PT ;  /* 0x4000000019ff7812 */ /* 0x000fce000788c0ff */
[----:B------:R-:W-:Y:S02]  /*c30e0*/  @P6 LOP3.LUT R18, R18, 0x4000, RZ, 0xfc, !PT ;  /* 0x0000400012126812 */ /* 0x000fe400078efcff */
[----:B------:R-:W-:Y:S01]  /*c30f0*/  LOP3.LUT P6, RZ, R26, 0x4, RZ, 0xc0, !PT ;  /* 0x000000041aff7812 */ /* 0x000fe200078cc0ff */
[----:B------:R-:W-:Y:S01]  /*c3100*/  IMAD.WIDE R16, R144, 0x4, R4 ;  /* 0x0000000490107825 */ /* 0x000fe200078e0204 */
[----:B------:R-:W-:-:S04]  /*c3110*/  LOP3.LUT R18, R18, 0xffff7fff, RZ, 0xc0, !PT ;  /* 0xffff7fff12127812 */ /* 0x000fc800078ec0ff */
[----:B---3--:R1:W-:Y:S07]  /*c3120*/  @P3 STG.E desc[UR4][R16.64], R145 ;  /* 0x0000009110003986 */ /* 0x0083ee000c101904 */
[----:B------:R-:W-:Y:S02]  /*c3130*/  @P6 LOP3.LUT R18, R18, 0x8000, RZ, 0xfc, !PT ;  /* 0x0000800012126812 */ /* 0x000fe400078efcff */
[----:B------:R-:W-:Y:S01]  /*c3140*/  LOP3.LUT P6, RZ, R26, 0x2, RZ, 0xc0, !PT ;  /* 0x000000021aff7812 */ /* 0x000fe200078cc0ff */
[----:B-1----:R-:W-:Y:S01]  /*c3150*/  IMAD.WIDE R16, R144, 0x4, R6 ;  /* 0x0000000490107825 */ /* 0x002fe200078e0206 */
[----:B------:R-:W-:-:S04]  /*c3160*/  LOP3.LUT P5, RZ, R25, 0x80000000, RZ, 0xc0, !PT ;  /* 0x8000000019ff7812 */ /* 0x000fc800078ac0ff */
[----:B----4-:R1:W-:Y:S01]  /*c3170*/  @P4 STG.E desc[UR4][R16.64], R146 ;  /* 0x0000009210004986 */ /* 0x0103e2000c101904 */
[----:B------:R-:W-:-:S03]  /*c3180*/  LOP3.LUT R18, R18, 0xfffeffff, RZ, 0xc0, !PT ;  /* 0xfffeffff12127812 */ /* 0x000fc600078ec0ff */
[----:B-1----:R-:W3:Y:S04]  /*c3190*/  LDL.LU R146, [R1+0x238c] ;  /* 0x00238c0001927983 */ /* 0x002ee80000300800 */
[----:B------:R-:W4:Y:S01]  /*c31a0*/  LDL.LU R150, [R1+0x18c] ;  /* 0x00018c0001967983 */ /* 0x000f220000300800 */
[----:B------:R-:W-:Y:S02]  /*c31b0*/  @P6 LOP3.LUT R18, R18, 0x10000, RZ, 0xfc, !PT ;  /* 0x0001000012126812 */ /* 0x000fe400078efcff */
[----:B------:R-:W-:Y:S01]  /*c31c0*/  LOP3.LUT P6, RZ, R26, 0x1, RZ, 0xc0, !PT ;  /* 0x000000011aff7812 */ /* 0x000fe200078cc0ff */
[----:B------:R-:W-:Y:S01]  /*c31d0*/  IMAD.WIDE R16, R144, 0x4, R8 ;  /* 0x0000000490107825 */ /* 0x000fe200078e0208 */
[----:B------:R-:W3:Y:S04]  /*c31e0*/  LDL.LU R148, [R1+0x1d80] ;  /* 0x001d800001947983 */ /* 0x000ee80000300800 */
[----:B------:R1:W-:Y:S04]  /*c31f0*/  @P5 STG.E desc[UR4][R16.64], R143 ;  /* 0x0000008f10005986 */ /* 0x0003e8000c101904 */
[----:B------:R-:W3:Y:S04]  /*c3200*/  LDL.LU R147, [R1+0x1980] ;  /* 0x0019800001937983 */ /* 0x000ee80000300800 */
[----:B------:R-:W3:Y:S01]  /*c3210*/  LDL.LU R145, [R1+0x1ea0] ;  /* 0x001ea00001917983 */ /* 0x000ee20000300800 */
[----:B-1----:R-:W-:-:S03]  /*c3220*/  IMAD.WIDE R16, R244, 0x4, R2 ;  /* 0x00000004f4107825 */ /* 0x002fc600078e0202 */
[----:B------:R-:W3:Y:S04]  /*c3230*/  LDL.LU R144, [R1+0x1580] ;  /* 0x0015800001907983 */ /* 0x000ee80000300800 */
[----:B------:R1:W-:Y:S01]  /*c3240*/  @P6 STG.E desc[UR4][R16.64], R141 ;  /* 0x0000008d10006986 */ /* 0x0003e2000c101904 */
[----:B------:R-:W-:-:S03]  /*c3250*/  LOP3.LUT P6, RZ, R18, 0x10000, RZ, 0xc0, !PT ;  /* 0x0001000012ff7812 */ /* 0x000fc600078cc0ff */
[----:B------:R-:W3:Y:S01]  /*c3260*/  LDL.LU R143, [R1+0x2390] ;  /* 0x00239000018f7983 */ /* 0x000ee20000300800 */
[----:B-1----:R-:W-:-:S03]  /*c3270*/  IMAD.WIDE R16, R244, 0x4, R4 ;  /* 0x00000004f4107825 */ /* 0x002fc600078e0204 */
[----:B------:R-:W3:Y:S06]  /*c3280*/  LDL.LU R141, [R1+0x1180] ;  /* 0x00118000018d7983 */ /* 0x000eec0000300800 */
[----:B------:R1:W-:Y:S01]  /*c3290*/  @P6 STG.E desc[UR4][R16.64], R142 ;  /* 0x0000008e10006986 */ /* 0x0003e2000c101904 */
        /* <DEDUP_REMOVED lines=19> */
[----:B----4-:R3:W-:Y:S01]  /*c33d0*/  @P6 STG.E desc[UR4][R16.64], R150 ;  /* 0x0000009610006986 */ /* 0x0107e2000c101904 */
[----:B------:R-:W-:Y:S02]  /*c33e0*/  LOP3.LUT P6, RZ, R18, 0x200, RZ, 0xc0, !PT ;  /* 0x0000020012ff7812 */ /* 0x000fe400078cc0ff */
[C---:B------:R-:W-:Y:S02]  /*c33f0*/  LOP3.LUT P0, RZ, R26.reuse, 0x200, RZ, 0xc0, !PT ;  /* 0x000002001aff7812 */ /* 0x040fe4000780c0ff */
[----:B------:R-:W-:Y:S01]  /*c3400*/  LOP3.LUT P1, RZ, R26, 0x400, RZ, 0xc0, !PT ;  /* 0x000004001aff7812 */ /* 0x000fe2000782c0ff */
[----:B---3--:R-:W-:-:S08]  /*c3410*/  IMAD.WIDE R16, R146, 0x4, R2 ;  /* 0x0000000492107825 */ /* 0x008fd000078e0202 */
        /* <DEDUP_REMOVED lines=11> */
[----:B------:R1:W-:Y:S02]  /*c34d0*/  @P2 STG.E desc[UR4][R16.64], R144 ;  /* 0x0000009010002986 */ /* 0x0003e4000c101904 */
[----:B-1----:R-:W-:-:S02]  /*c34e0*/  IMAD.WIDE R16, R143, 0x4, R2 ;  /* 0x000000048f107825 */ /* 0x002fc400078e0202 */
[----:B------:R-:W4:Y:S04]  /*c34f0*/  LDL.LU R144, [R1+0x1d84] ;  /* 0x001d840001907983 */ /* 0x000f280000300800 */
        /* <DEDUP_REMOVED lines=21> */
[C---:B------:R-:W-:Y:S01]  /*c3650*/  LOP3.LUT P3, RZ, R26.reuse, 0x10000, RZ, 0xc0, !PT ;  /* 0x000100001aff7812 */ /* 0x040fe2000786c0ff */
[----:B------:R-:W4:Y:S01]  /*c3660*/  LDL.LU R148, [R1+0x1588] ;  /* 0x0015880001947983 */ /* 0x000f220000300800 */
[----:B------:R-:W-:-:S03]  /*c3670*/  LOP3.LUT P4, RZ, R26, 0x20000, RZ, 0xc0, !PT ;  /* 0x000200001aff7812 */ /* 0x000fc6000788c0ff */
[----:B------:R-:W4:Y:S01]  /*c3680*/  LDL.LU R147, [R1+0x1188] ;  /* 0x0011880001937983 */ /* 0x000f220000300800 */
[C---:B------:R-:W-:Y:S02]  /*c3690*/  LOP3.LUT P5, RZ, R26.reuse, 0x40000, RZ, 0xc0, !PT ;  /* 0x000400001aff7812 */ /* 0x040fe400078ac0ff */
[----:B------:R-:W-:Y:S02]  /*c36a0*/  LOP3.LUT P6, RZ, R26, 0x8000000, RZ, 0xc0, !PT ;  /* 0x080000001aff7812 */ /* 0x000fe400078cc0ff */
[----:B------:R-:W-:Y:S01]  /*c36b0*/  LOP3.LUT R18, R18, 0xfffffffd, RZ, 0xc0, !PT ;  /* 0xfffffffd12127812 */ /* 0x000fe200078ec0ff */
[----:B---3--:R1:W-:Y:S04]  /*c36c0*/  @P2 STG.E desc[UR4][R16.64], R146 ;  /* 0x0000009210002986 */ /* 0x0083e8000c101904 */
[----:B-1----:R-:W3:Y:S06]  /*c36d0*/  LDL.LU R146, [R1+0xd88] ;  /* 0x000d880001927983 */ /* 0x002eec0000300800 */
        /* <DEDUP_REMOVED lines=10> */
[----:B----4-:R1:W-:Y:S02]  /*c3780*/  @P3 STG.E desc[UR4][R16.64], R144 ;  /* 0x0000009010003986 */ /* 0x0103e4000c101904 */
[C---:B-1----:R-:W-:Y:S02]  /*c3790*/  IMAD.WIDE R16, R140.reuse, 0x4, R4 ;  /* 0x000000048c107825 */ /* 0x042fe400078e0204 */
[----:B------:R-:W2:Y:S04]  /*c37a0*/  LDL.LU R144, [R1+0x998] ;  /* 0x0009980001907983 */ /* 0x000ea80000300800 */
[----:B------:R1:W-:Y:S02]  /*c37b0*/  @P4 STG.E desc[UR4][R16.64], R141 ;  /* 0x0000008d10004986 */ /* 0x0003e4000c101904 */
[----:B-1----:R-:W-:-:S02]  /*c37c0*/  IMAD.WIDE R16, R140, 0x4, R6 ;  /* 0x000000048c107825 */ /* 0x002fc400078e0206 */
[----:B------:R-:W4:Y:S04]  /*c37d0*/  LDL.LU R141, [R1+0x598] ;  /* 0x00059800018d7983 */ /* 0x000f280000300800 */
[----:B------:R1:W-:Y:S02]  /*c37e0*/  @P5 STG.E desc[UR4][R16.64], R142 ;  /* 0x0000008e10005986 */ /* 0x0003e4000c101904 */
[----:B-1----:R-:W-:Y:S02]  /*c37f0*/  IMAD.WIDE R16, R140, 0x4, R8 ;  /* 0x000000048c107825 */ /* 0x002fe400078e0208 */
[----:B------:R-:W4:Y:S04]  /*c3800*/  LDL.LU R142, [R1+0x1d8c] ;  /* 0x001d8c00018e7983 */ /* 0x000f280000300800 */
[----:B------:R-:W4:Y:S04]  /*c3810*/  LDL.LU R140, [R1+0x198c] ;  /* 0x00198c00018c7983 */ /* 0x000f280000300800 */
        /* <DEDUP_REMOVED lines=46> */
[----:B-1----:R-:W-:Y:S01]  /*c3b00*/  IMAD.WIDE R16, R143, 0x4, R4 ;  /* 0x000000048f107825 */ /* 0x002fe200078e0204 */
[----:B------:R-:W-:Y:S01]  /*c3b10*/  LOP3.LUT P4, RZ, R27, 0x1, RZ, 0xc0, !PT ;  /* 0x000000011bff7812 */ /* 0x000fe2000788c0ff */
[----:B------:R-:W4:Y:S04]  /*c3b20*/  LDL.LU R147, [R1+0x1eac] ;  /* 0x001eac0001937983 */ /* 0x000f280000300800 */
[----:B---3--:R1:W-:Y:S02]  /*c3b30*/  @P1 STG.E desc[UR4][R16.64], R146 ;  /* 0x0000009210001986 */ /* 0x0083e4000c101904 */
[----:B-1----:R-:W-:-:S02]  /*c3b40*/  IMAD.WIDE R16, R143, 0x4, R6 ;  /* 0x000000048f107825 */ /* 0x002fc400078e0206 */
[----:B------:R-:W3:Y:S04]  /*c3b50*/  LDL.LU R146, [R1+0x158c] ;  /* 0x00158c0001927983 */ /* 0x000ee80000300800 */
[----:B--2---:R1:W-:Y:S02]  /*c3b60*/  @P2 STG.E desc[UR4][R16.64], R144 ;  /* 0x0000009010002986 */ /* 0x0043e4000c101904 */
[----:B-1----:R-:W-:Y:S02]  /*c3b70*/  IMAD.WIDE R16, R143, 0x4, R8 ;  /* 0x000000048f107825 */ /* 0x002fe400078e0208 */
[----:B------:R-:W2:Y:S04]  /*c3b80*/  LDL.LU R144, [R1+0x118c] ;  /* 0x00118c0001907983 */ /* 0x000ea80000300800 */
[----:B----4-:R1:W-:Y:S04]  /*c3b90*/  @P3 STG.E desc[UR4][R16.64], R141 ;  /* 0x0000008d10003986 */ /* 0x0103e8000c101904 */
[----:B------:R-:W4:Y:S04]  /*c3ba0*/  LDL.LU R143, [R1+0xd8c] ;  /* 0x000d8c00018f7983 */ /* 0x000f280000300800 */
[----:B-1----:R-:W4:Y:S01]  /*c3bb0*/  LDL.LU R141, [R1+0x99c] ;  /* 0x00099c00018d7983 */ /* 0x002f220000300800 */
[----:B------:R-:W-:-:S05]  /*c3bc0*/  IMAD.WIDE R16, R145, 0x4, R2 ;  /* 0x0000000491107825 */ /* 0x000fca00078e0202 */
[----:B------:R1:W-:Y:S04]  /*c3bd0*/  @P4 STG.E desc[UR4][R16.64], R142 ;  /* 0x0000008e10004986 */ /* 0x0003e8000c101904 */
[----:B-1----:R-:W2:Y:S01]  /*c3be0*/  LDL.LU R142, [R1+0x23a8] ;  /* 0x0023a800018e7983 */ /* 0x002ea20000300800 */
[----:B------:R-:W-:Y:S01]  /*c3bf0*/  LOP3.LUT P5, RZ, R27, 0x2, RZ, 0xc0, !PT ;  /* 0x000000021bff7812 */ /* 0x000fe200078ac0ff */
[----:B------:R-:W-:-:S12]  /*c3c00*/  IMAD.WIDE R16, R145, 0x4, R4 ;  /* 0x0000000491107825 */ /* 0x000fd800078e0204 */
[----:B------:R1:W-:Y:S04]  /*c3c10*/  @P5 STG.E desc[UR4][R16.64], R140 ;  /* 0x0000008c10005986 */ /* 0x0003e8000c101904 */
[----:B-1----:R-:W4:Y:S01]  /*c3c20*/  LDL.LU R140, [R1+0x59c] ;  /* 0x00059c00018c7983 */ /* 0x002f220000300800 */
[----:B------:R-:W-:Y:S02]  /*c3c30*/  LOP3.LUT P6, RZ, R27, 0x4000, RZ, 0xc0, !PT ;  /* 0x000040001bff7812 */ /* 0x000fe400078cc0ff */
        /* <DEDUP_REMOVED lines=8> */
[----:B------:R-:W4:Y:S01]  /*c3cc0*/  LDL.LU R79, [R1+0x1190] ;  /* 0x00119000014f7983 */ /* 0x000f220000300800 */
[----:B------:R-:W-:-:S03]  /*c3cd0*/  LOP3.LUT P2, RZ, R27, 0x4, RZ, 0xc0, !PT ;  /* 0x000000041bff7812 */ /* 0x000fc6000784c0ff */
[----:B------:R-:W4:Y:S04]  /*c3ce0*/  LDL.LU R148, [R1+0x23b0] ;  /* 0x0023b00001947983 */ /* 0x000f280000300800 */
[----:B------:R-:W-:Y:S01]  /*c3cf0*/  @P6 LOP3.LUT R19, R19, 0x4000000, RZ, 0xfc, !PT ;  /* 0x0400000013136812 */ /* 0x000fe200078efcff */
[----:B------:R-:W4:Y:S01]  /*c3d00*/  LDL.LU R151, [R1+0xd90] ;  /* 0x000d900001977983 */ /* 0x000f220000300800 */
[----:B------:R-:W-:Y:S02]  /*c3d10*/  LOP3.LUT P6, RZ, R27, 0x1000, RZ, 0xc0, !PT ;  /* 0x000010001bff7812 */ /* 0x000fe400078cc0ff */
[----:B------:R-:W-:Y:S02]  /*c3d20*/  LOP3.LUT R19, R19, 0xf7ffffff, RZ, 0xc0, !PT ;  /* 0xf7ffffff13137812 */ /* 0x000fe400078ec0ff */
[----:B------:R-:W-:Y:S01]  /*c3d30*/  LOP3.LUT P3, RZ, R27, 0x8, RZ, 0xc0, !PT ;  /* 0x000000081bff7812 */ /* 0x000fe2000786c0ff */
[----:B------:R-:W-:Y:S01]  /*c3d40*/  IMAD.WIDE R16, R145, 0x4, R6 ;  /* 0x0000000491107825 */ /* 0x000fe200078e0206 */
[----:B------:R-:W-:Y:S01]  /*c3d50*/  LOP3.LUT P4, RZ, R27, 0x10, RZ, 0xc0, !PT ;  /* 0x000000101bff7812 */ /* 0x000fe2000788c0ff */
[----:B------:R-:W4:Y:S06]  /*c3d60*/  LDL.LU R149, [R1+0x9a0] ;  /* 0x0009a00001957983 */ /* 0x000f2c0000300800 */
        /* <DEDUP_REMOVED lines=11> */
[----:B------:R-:W-:Y:S02]  /*c3e20*/  LOP3.LUT P5, RZ, R27, 0x20, RZ, 0xc0, !PT ;  /* 0x000000201bff7812 */ /* 0x000fe400078ac0ff */
[----:B------:R-:W-:-:S09]  /*c3e30*/  LOP3.LUT R19, R19, 0x7fffffff, RZ, 0xc0, !PT ;  /* 0x7fffffff13137812 */ /* 0x000fd200078ec0ff */
[----:B------:R-:W-:Y:S02]  /*c3e40*/  @P6 LOP3.LUT R19, R19, 0x80000000, RZ, 0xfc, !PT ;  /* 0x8000000013136812 */ /* 0x000fe400078efcff */
[----:B------:R-:W-:Y:S02]  /*c3e50*/  LOP3.LUT P6, RZ, R27, 0x80, RZ, 0xc0, !PT ;  /* 0x000000801bff7812 */ /* 0x000fe400078cc0ff */
[----:B------:R-:W-:-:S11]  /*c3e60*/  LOP3.LUT R18, R18, 0xfffffffe, RZ, 0xc0, !PT ;  /* 0xfffffffe12127812 */ /* 0x000fd600078ec0ff */
[----:B------:R-:W-:Y:S02]  /*c3e70*/  @P6 LOP3.LUT R18, R18, 0x1, RZ, 0xfc, !PT ;  /* 0x0000000112126812 */ /* 0x000fe400078efcff */
[----:B------:R-:W-:Y:S01]  /*c3e80*/  LOP3.LUT P6, RZ, R27, 0x40, RZ, 0xc0, !PT ;  /* 0x000000401bff7812 */ /* 0x000fe200078cc0ff */
[----:B------:R1:W-:Y:S02]  /*c3e90*/  @P2 STG.E desc[UR4][R16.64], R147 ;  /* 0x0000009310002986 */ /* 0x0003e4000c101904 */
[----:B-1----:R-:W-:-:S05]  /*c3ea0*/  IMAD.WIDE R16, R145, 0x4, R8 ;  /* 0x0000000491107825 */ /* 0x002fca00078e0208 */
[----:B---3--:R2:W-:Y:S02]  /*c3eb0*/  @P3 STG.E desc[UR4][R16.64], R146 ;  /* 0x0000009210003986 */ /* 0x0085e4000c101904 */
[----:B--2---:R-:W-:-:S05]  /*c3ec0*/  IMAD.WIDE R16, R142, 0x4, R2 ;  /* 0x000000048e107825 */ /* 0x004fca00078e0202 */
[----:B------:R1:W-:Y:S02]  /*c3ed0*/  @P4 STG.E desc[UR4][R16.64], R144 ;  /* 0x0000009010004986 */ /* 0x0003e4000c101904 */
[----:B-1----:R-:W-:-:S05]  /*c3ee0*/  IMAD.WIDE R16, R142, 0x4, R4 ;  /* 0x000000048e107825 */ /* 0x002fca00078e0204 */
[----:B----4-:R1:W-:Y:S04]  /*c3ef0*/  @P5 STG.E desc[UR4][R16.64], R143 ;  /* 0x0000008f10005986 */ /* 0x0103e8000c101904 */
[----:B-1----:R-:W2:Y:S04]  /*c3f00*/  LDL.LU R143, [R1+0x23b4] ;  /* 0x0023b400018f7983 */ /* 0x002ea80000300800 */
[----:B------:R-:W3:Y:S04]  /*c3f10*/  LDL.LU R150, [R1+0x5a0] ;  /* 0x0005a00001967983 */ /* 0x000ee80000300800 */
[----:B------:R-:W4:Y:S01]  /*c3f20*/  LDL.LU R147, [R1+0x1a0] ;  /* 0x0001a00001937983 */ /* 0x000f220000300800 */
[----:B------:R-:W-:-:S03]  /*c3f30*/  IMAD.WIDE R16, R142, 0x4, R6 ;  /* 0x000000048e107825 */ /* 0x000fc600078e0206 */
[----:B------:R-:W2:Y:S04]  /*c3f40*/  LDL.LU R145, [R1+0x1d94] ;  /* 0x001d940001917983 */ /* 0x000ea80000300800 */
[----:B------:R1:W-:Y:S01]  /*c3f50*/  @P6 STG.E desc[UR4][R16.64], R141 ;  /* 0x0000008d10006986 */ /* 0x0003e2000c101904 */
[----:B------:R-:W-:-:S03]  /*c3f60*/  LOP3.LUT P6, RZ, R18, 0x1, RZ, 0xc0, !PT ;  /* 0x0000000112ff7812 */ /* 0x000fc600078cc0ff */
[----:B------:R-:W2:Y:S04]  /*c3f70*/  LDL.LU R146, [R1+0x1994] ;  /* 0x0019940001927983 */ /* 0x000ea80000300800 */
[----:B------:R-:W2:Y:S01]  /*c3f80*/  LDL.LU R144, [R1+0x1594] ;  /* 0x0015940001907983 */ /* 0x000ea20000300800 */
[----:B-1----:R-:W-:-:S03]  /*c3f90*/  IMAD.WIDE R16, R142, 0x4, R8 ;  /* 0x000000048e107825 */ /* 0x002fc600078e0208 */
[----:B------:R-:W2:Y:S04]  /*c3fa0*/  LDL.LU R141, [R1+0x1194] ;  /* 0x00119400018d7983 */ /* 0x000ea80000300800 */
[----:B------:R1:W-:Y:S04]  /*c3fb0*/  @P6 STG.E desc[UR4][R16.64], R140 ;  /* 0x0000008c10006986 */ /* 0x0003e8000c101904 */
        /* <DEDUP_REMOVED lines=23> */
[C---:B------:R-:W-:Y:S01]  /*c4130*/  LOP3.LUT P1, RZ, R27.reuse, 0x10000, RZ, 0xc0, !PT ;  /* 0x000100001bff7812 */ /* 0x040fe2000782c0ff */
[----:B-1----:R-:W-:Y:S01]  /*c4140*/  IMAD.WIDE R16, R148, 0x4, R6 ;  /* 0x0000000494107825 */ /* 0x002fe200078e0206 */
[C---:B------:R-:W-:Y:S02]  /*c4150*/  LOP3.LUT P2, RZ, R27.reuse, 0x20000, RZ, 0xc0, !PT ;  /* 0x000200001bff7812 */ /* 0x040fe4000784c0ff */
[C---:B------:R-:W-:Y:S02]  /*c4160*/  LOP3.LUT P3, RZ, R27.reuse, 0x40000, RZ, 0xc0, !PT ;  /* 0x000400001bff7812 */ /* 0x040fe4000786c0ff */
[C---:B------:R-:W-:Y:S02]  /*c4170*/  LOP3.LUT P4, RZ, R27.reuse, 0x80000, RZ, 0xc0, !PT ;  /* 0x000800001bff7812 */ /* 0x040fe4000788c0ff */
[----:B------:R-:W-:-:S03]  /*c4180*/  LOP3.LUT P5, RZ, R27, 0x100000, RZ, 0xc0, !PT ;  /* 0x001000001bff7812 */ /* 0x000fc600078ac0ff */
[----:B---3--:R1:W-:Y:S02]  /*c4190*/  @P6 STG.E desc[UR4][R16.64], R150 ;  /* 0x0000009610006986 */ /* 0x0083e4000c101904 */
[----:B-1----:R-:W-:-:S05]  /*c41a0*/  IMAD.WIDE R16, R148, 0x4, R8 ;  /* 0x0000000494107825 */ /* 0x002fca00078e0208 */
[----:B----4-:R2:W-:Y:S02]  /*c41b0*/  @P0 STG.E desc[UR4][R16.64], R147 ;  /* 0x0000009310000986 */ /* 0x0105e4000c101904 */
[----:B--2---:R-:W-:-:S05]  /*c41c0*/  IMAD.WIDE R16, R143, 0x4, R2 ;  /* 0x000000048f107825 */ /* 0x004fca00078e0202 */
[----:B------:R1:W-:Y:S02]  /*c41d0*/  @P1 STG.E desc[UR4][R16.64], R145 ;  /* 0x0000009110001986 */ /* 0x0003e4000c101904 */
[----:B-1----:R-:W-:-:S05]  /*c41e0*/  IMAD.WIDE R16, R143, 0x4, R4 ;  /* 0x000000048f107825 */ /* 0x002fca00078e0204 */
[----:B------:R1:W-:Y:S02]  /*c41f0*/  @P2 STG.E desc[UR4][R16.64], R146 ;  /* 0x0000009210002986 */ /* 0x0003e4000c101904 */
[----:B-1----:R-:W-:-:S05]  /*c4200*/  IMAD.WIDE R16, R143, 0x4, R6 ;  /* 0x000000048f107825 */ /* 0x002fca00078e0206 */
[----:B------:R1:W-:Y:S02]  /*c4210*/  @P3 STG.E desc[UR4][R16.64], R144 ;  /* 0x0000009010003986 */ /* 0x0003e4000c101904 */
[----:B-1----:R-:W-:Y:S02]  /*c4220*/  IMAD.WIDE R16, R143, 0x4, R8 ;  /* 0x000000048f107825 */ /* 0x002fe400078e0208 */
[----:B------:R-:W2:Y:S04]  /*c4230*/  LDL.LU R143, [R1+0x9a4] ;  /* 0x0009a400018f7983 */ /* 0x000ea80000300800 */
[----:B------:R1:W-:Y:S04]  /*c4240*/  @P4 STG.E desc[UR4][R16.64], R141 ;  /* 0x0000008d10004986 */ /* 0x0003e8000c101904 */
        /* <DEDUP_REMOVED lines=28> */
[----:B------:R-:W-:Y:S01]  /*c4410*/  LOP3.LUT P4, RZ, R27, 0x800000, RZ, 0xc0, !PT ;  /* 0x008000001bff7812 */ /* 0x000fe2000788c0ff */
        /* <DEDUP_REMOVED lines=71> */
[C---:B-1----:R-:W-:Y:S02]  /*c4890*/  IMAD.WIDE R16, R142.reuse, 0x4, R6 ;  /* 0x000000048e107825 */ /* 0x042fe400078e0206 */
[----:B------:R-:W2:Y:S04]  /*c48a0*/  LDL.LU R143, [R1+0x1da0] ;  /* 0x001da000018f7983 */ /* 0x000ea80000300800 */
[----:B---3--:R1:W-:Y:S02]  /*c48b0*/  @P4 STG.E desc[UR4][R16.64], R141 ;  /* 0x0000008d10004986 */ /* 0x0083e4000c101904 */
        /* <DEDUP_REMOVED lines=40> */
[----:B------:R-:W-:Y:S01]  /*c4b40*/  @P6 LOP3.LUT R19, R19, 0x4000, RZ, 0xfc, !PT ;  /* 0x0000400013136812 */ /* 0x000fe200078efcff */
[----:B--2---:R-:W-:-:S05]  /*c4b50*/  IMAD.WIDE R16, R140, 0x4, R2 ;  /* 0x000000048c107825 */ /* 0x004fca00078e0202 */
[----:B------:R1:W-:Y:S02]  /*c4b60*/  @P2 STG.E desc[UR4][R16.64], R143 ;  /* 0x0000008f10002986 */ /* 0x0003e4000c101904 */
[C---:B-1----:R-:W-:Y:S02]  /*c4b70*/  IMAD.WIDE R16, R140.reuse, 0x4, R4 ;  /* 0x000000048c107825 */ /* 0x042fe400078e0204 */
[----:B------:R-:W2:Y:S04]  /*c4b80*/  LDL.LU R143, [R1+0x1b4] ;  /* 0x0001b400018f7983 */ /* 0x000ea80000300800 */
[----:B---3--:R1:W-:Y:S02]  /*c4b90*/  @P3 STG.E desc[UR4][R16.64], R141 ;  /* 0x0000008d10003986 */ /* 0x0083e4000c101904 */
[----:B-1----:R-:W-:-:S02]  /*c4ba0*/  IMAD.WIDE R16, R140, 0x4, R6 ;  /* 0x000000048c107825 */ /* 0x002fc400078e0206 */
[----:B------:R-:W3:Y:S04]  /*c4bb0*/  LDL.LU R141, [R1+0x1da8] ;  /* 0x001da800018d7983 */ /* 0x000ee80000300800 */
[----:B----4-:R1:W-:Y:S02]  /*c4bc0*/  @P4 STG.E desc[UR4][R16.64], R142 ;  /* 0x0000008e10004986 */ /* 0x0103e4000c101904 */
[----:B-1----:R-:W-:Y:S02]  /*c4bd0*/  IMAD.WIDE R16, R140, 0x4, R8 ;  /* 0x000000048c107825 */ /* 0x002fe400078e0208 */
[----:B------:R-:W4:Y:S04]  /*c4be0*/  LDL.LU R142, [R1+0x19a8] ;  /* 0x0019a800018e7983 */ /* 0x000f280000300800 */
[----:B------:R-:W4:Y:S04]  /*c4bf0*/  LDL.LU R140, [R1+0x15a8] ;  /* 0x0015a800018c7983 */ /* 0x000f280000300800 */
[----:B------:R-:W3:Y:S01]  /*c4c00*/  LDL.LU R144, [R1+0x23dc] ;  /* 0x0023dc0001907983 */ /* 0x000ee20000300800 */
[----:B------:R-:W-:-:S02]  /*c4c10*/  LOP3.LUT P6, RZ, R28, 0x4000, RZ, 0xc0, !PT ;  /* 0x000040001cff7812 */ /* 0x000fc400078cc0ff */
[----:B------:R-:W-:Y:S02]  /*c4c20*/  LOP3.LUT R19, R19, 0xffff7fff, RZ, 0xc0, !PT ;  /* 0xffff7fff13137812 */ /* 0x000fe400078ec0ff */
[----:B------:R-:W-:-:S09]  /*c4c30*/  LOP3.LUT P5, RZ, R28, 0x800, RZ, 0xc0, !PT ;  /* 0x000008001cff7812 */ /* 0x000fd200078ac0ff */
[----:B------:R-:W-:Y:S02]  /*c4c40*/  @P6 LOP3.LUT R19, R19, 0x8000, RZ, 0xfc, !PT ;  /* 0x0000800013136812 */ /* 0x000fe400078efcff */
[----:B------:R-:W-:Y:S02]  /*c4c50*/  LOP3.LUT P6, RZ, R28, 0x2000, RZ, 0xc0, !PT ;  /* 0x000020001cff7812 */ /* 0x000fe400078cc0ff */
[----:B------:R-:W-:Y:S01]  /*c4c60*/  LOP3.LUT R19, R19, 0xfffeffff, RZ, 0xc0, !PT ;  /* 0xfffeffff13137812 */ /* 0x000fe200078ec0ff */
[----:B------:R1:W-:Y:S10]  /*c4c70*/  @P5 STG.E desc[UR4][R16.64], R246 ;  /* 0x000000f610005986 */ /* 0x0003f4000c101904 */
[----:B------:R-:W-:-:S02]  /*c4c80*/  @P6 LOP3.LUT R19, R19, 0x10000, RZ, 0xfc, !PT ;  /* 0x0001000013136812 */ /* 0x000fc400078efcff */
        /* <DEDUP_REMOVED lines=54> */
[----:B------:R-:W-:-:S03]  /*c4ff0*/  IMAD.WIDE R16, R144, 0x4, R8 ;  /* 0x0000000490107825 */ /* 0x000fc600078e0208 */
[----:B------:R-:W4:Y:S04]  /*c5000*/  LDL.LU R150, [R1+0x23e8] ;  /* 0x0023e80001967983 */ /* 0x000f280000300800 */
        /* <DEDUP_REMOVED lines=17> */
[----:B------:R-:W2:Y:S04]  /*c5120*/  LDL.LU R83, [R1+0x11ac] ;  /* 0x0011ac0001537983 */ /* 0x000ea80000300800 */
[----:B------:R-:W2:Y:S04]  /*c5130*/  LDL.LU R79, [R1+0xdac] ;  /* 0x000dac00014f7983 */ /* 0x000ea80000300800 */
[----:B------:R-:W2:Y:S01]  /*c5140*/  LDL.LU R151, [R1+0x9bc] ;  /* 0x0009bc0001977983 */ /* 0x000ea20000300800 */
[----:B------:R-:W-:-:S03]  /*c5150*/  LOP3.LUT R19, R19, 0xffffffdf, RZ, 0xc0, !PT ;  /* 0xffffffdf13137812 */ /* 0x000fc600078ec0ff */
[----:B------:R-:W2:Y:S01]  /*c5160*/  LDL.LU R149, [R1+0x5bc] ;  /* 0x0005bc0001957983 */ /* 0x000ea20000300800 */
[----:B------:R-:W-:Y:S02]  /*c5170*/  @P6 LOP3.LUT R19, R19, 0x20, RZ, 0xfc, !PT ;  /* 0x0000002013136812 */ /* 0x000fe400078efcff */
[----:B------:R-:W-:Y:S02]  /*c5180*/  LOP3.LUT P6, RZ, R29, 0x4, RZ, 0xc0, !PT ;  /* 0x000000041dff7812 */ /* 0x000fe400078cc0ff */
[C---:B------:R-:W-:Y:S02]  /*c5190*/  LOP3.LUT P3, RZ, R28.reuse, 0x10000000, RZ, 0xc0, !PT ;  /* 0x100000001cff7812 */ /* 0x040fe4000786c0ff */
[----:B------:R-:W-:Y:S01]  /*c51a0*/  LOP3.LUT P4, RZ, R28, 0x20000000, RZ, 0xc0, !PT ;  /* 0x200000001cff7812 */ /* 0x000fe2000788c0ff */
[----:B---3--:R-:W-:Y:S01]  /*c51b0*/  IMAD.WIDE R16, R143, 0x4, R2 ;  /* 0x000000048f107825 */ /* 0x008fe200078e0202 */
[----:B------:R-:W-:Y:S01]  /*c51c0*/  LOP3.LUT R19, R19, 0xffffffbf, RZ, 0xc0, !PT ;  /* 0xffffffbf13137812 */ /* 0x000fe200078ec0ff */
[----:B------:R-:W3:Y:S06]  /*c51d0*/  LDL.LU R148, [R1+0x1bc] ;  /* 0x0001bc0001947983 */ /* 0x000eec0000300800 */
[----:B------:R-:W-:-:S02]  /*c51e0*/  @P6 LOP3.LUT R19, R19, 0x40, RZ, 0xfc, !PT ;  /* 0x0000004013136812 */ /* 0x000fc400078efcff */
[----:B------:R-:W-:Y:S01]  /*c51f0*/  LOP3.LUT P6, RZ, R29, 0x2, RZ, 0xc0, !PT ;  /* 0x000000021dff7812 */ /* 0x000fe200078cc0ff */
[----:B------:R1:W-:Y:S01]  /*c5200*/  @P3 STG.E desc[UR4][R16.64], R147 ;  /* 0x0000009310003986 */ /* 0x0003e2000c101904 */
[----:B------:R-:W-:Y:S01]  /*c5210*/  LOP3.LUT R19, R19, 0xffffff7f, RZ, 0xc0, !PT ;  /* 0xffffff7f13137812 */ /* 0x000fe200078ec0ff */
[----:B-1----:R-:W-:Y:S02]  /*c5220*/  IMAD.WIDE R16, R143, 0x4, R4 ;  /* 0x000000048f107825 */ /* 0x002fe400078e0204 */
[----:B------:R-:W3:Y:S08]  /*c5230*/  LDL.LU R147, [R1+0x1eb0] ;  /* 0x001eb00001937983 */ /* 0x000ef00000300800 */
[----:B------:R-:W-:-:S02]  /*c5240*/  @P6 LOP3.LUT R19, R19, 0x80, RZ, 0xfc, !PT ;  /* 0x0000008013136812 */ /* 0x000fc400078efcff */
[----:B------:R-:W-:Y:S01]  /*c5250*/  LOP3.LUT P6, RZ, R29, 0x1, RZ, 0xc0, !PT ;  /* 0x000000011dff7812 */ /* 0x000fe200078cc0ff */
[----:B----4-:R1:W-:Y:S01]  /*c5260*/  @P4 STG.E desc[UR4][R16.64], R145 ;  /* 0x0000009110004986 */ /* 0x0103e2000c101904 */
[----:B------:R-:W-:Y:S02]  /*c5270*/  LOP3.LUT P5, RZ, R28, 0x40000000, RZ, 0xc0, !PT ;  /* 0x400000001cff7812 */ /* 0x000fe400078ac0ff */
[----:B------:R-:W-:Y:S01]  /*c5280*/  LOP3.LUT R19, R19, 0xfffffeff, RZ, 0xc0, !PT ;  /* 0xfffffeff13137812 */ /* 0x000fe200078ec0ff */
[----:B-1----:R-:W4:Y:S08]  /*c5290*/  LDL.LU R145, [R1+0x1db0] ;  /* 0x001db00001917983 */ /* 0x002f300000300800 */
[----:B------:R-:W-:-:S02]  /*c52a0*/  @P6 LOP3.LUT R19, R19, 0x100, RZ, 0xfc, !PT ;  /* 0x0000010013136812 */ /* 0x000fc400078efcff */
[----:B------:R-:W-:Y:S01]  /*c52b0*/  LOP3.LUT P6, RZ, R28, 0x80000000, RZ, 0xc0, !PT ;  /* 0x800000001cff7812 */ /* 0x000fe200078cc0ff */
[----:B------:R-:W-:-:S05]  /*c52c0*/  IMAD.WIDE R16, R143, 0x4, R6 ;  /* 0x000000048f107825 */ /* 0x000fca00078e0206 */
[----:B------:R1:W-:Y:S02]  /*c52d0*/  @P5 STG.E desc[UR4][R16.64], R146 ;  /* 0x0000009210005986 */ /* 0x0003e4000c101904 */
[----:B-1----:R-:W-:Y:S02]  /*c52e0*/  IMAD.WIDE R16, R143, 0x4, R8 ;  /* 0x000000048f107825 */ /* 0x002fe400078e0208 */
[----:B------:R-:W4:Y:S04]  /*c52f0*/  LDL.LU R146, [R1+0x19b0] ;  /* 0x0019b00001927983 */ /* 0x000f280000300800 */
[----:B------:R1:W-:Y:S01]  /*c5300*/  @P6 STG.E desc[UR4][R16.64], R141 ;  /* 0x0000008d10006986 */ /* 0x0003e2000c101904 */
[----:B------:R-:W-:-:S03]  /*c5310*/  LOP3.LUT P6, RZ, R19, 0x100, RZ, 0xc0, !PT ;  /* 0x0000010013ff7812 */ /* 0x000fc600078cc0ff */
[----:B------:R-:W4:Y:S01]  /*c5320*/  LDL.LU R143, [R1+0x15b0] ;  /* 0x0015b000018f7983 */ /* 0x000f220000300800 */
[----:B-1----:R-:W-:-:S09]  /*c5330*/  IMAD.WIDE R16, R82, 0x4, R2 ;  /* 0x0000000452107825 */ /* 0x002fd200078e0202 */
        /* <DEDUP_REMOVED lines=14> */
[C---:B-1----:R-:W-:Y:S01]  /*c5420*/  IMAD.WIDE R16, R150.reuse, 0x4, R2 ;  /* 0x0000000496107825 */ /* 0x042fe200078e0202 */
        /* <DEDUP_REMOVED lines=12> */
[----:B---3--:R1:W-:Y:S02]  /*c54f0*/  @P6 STG.E desc[UR4][R16.64], R148 ;  /* 0x0000009410006986 */ /* 0x0083e4000c101904 */
[----:B-1----:R-:W-:-:S05]  /*c5500*/  IMAD.WIDE R16, R144, 0x4, R2 ;  /* 0x0000000490107825 */ /* 0x002fca00078e0202 */
[----:B------:R1:W-:Y:S02]  /*c5510*/  @P0 STG.E desc[UR4][R16.64], R147 ;  /* 0x0000009310000986 */ /* 0x0003e4000c101904 */
[----:B-1----:R-:W-:-:S05]  /*c5520*/  IMAD.WIDE R16, R144, 0x4, R4 ;  /* 0x0000000490107825 */ /* 0x002fca00078e0204 */
[----:B----4-:R1:W-:Y:S04]  /*c5530*/  @P1 STG.E desc[UR4][R16.64], R145 ;  /* 0x0000009110001986 */ /* 0x0103e8000c101904 */
        /* <DEDUP_REMOVED lines=49> */
[----:B---3--:R1:W-:Y:S02]  /*c5850*/  @P2 STG.E desc[UR4][R16.64], R145 ;  /* 0x0000009110002986 */ /* 0x0083e4000c101904 */
[----:B-1----:R-:W-:Y:S02]  /*c5860*/  IMAD.WIDE R16, R141, 0x4, R8 ;  /* 0x000000048d107825 */ /* 0x002fe400078e0208 */
[----:B------:R-:W3:Y:S04]  /*c5870*/  LDL.LU R141, [R1+0x2400] ;  /* 0x00240000018d7983 */ /* 0x000ee80000300800 */
[----:B------:R-:W3:Y:S01]  /*c5880*/  LDL.LU R79, [R1+0x5c4] ;  /* 0x0005c400014f7983 */ /* 0x000ee20000300800 */
[----:B------:R-:W-:-:S02]  /*c5890*/  LOP3.LUT P3, RZ, R29, 0x8000, RZ, 0xc0, !PT ;  /* 0x000080001dff7812 */ /* 0x000fc4000786c0ff */
[----:B------:R-:W-:Y:S01]  /*c58a0*/  @P6 LOP3.LUT R20, R20, 0x80000000, RZ, 0xfc, !PT ;  /* 0x8000000014146812 */ /* 0x000fe200078efcff */
[----:B------:R-:W3:Y:S01]  /*c58b0*/  LDL.LU R145, [R1+0x11b8] ;  /* 0x0011b80001917983 */ /* 0x000ee20000300800 */
[C---:B------:R-:W-:Y:S02]  /*c58c0*/  LOP3.LUT P6, RZ, R29.reuse, 0x80000, RZ, 0xc0, !PT ;  /* 0x000800001dff7812 */ /* 0x040fe400078cc0ff */
[C---:B------:R-:W-:Y:S02]  /*c58d0*/  LOP3.LUT P4, RZ, R29.reuse, 0x10000, RZ, 0xc0, !PT ;  /* 0x000100001dff7812 */ /* 0x040fe4000788c0ff */
[----:B------:R-:W-:Y:S02]  /*c58e0*/  LOP3.LUT P5, RZ, R29, 0x20000, RZ, 0xc0, !PT ;  /* 0x000200001dff7812 */ /* 0x000fe400078ac0ff */
[----:B------:R-:W-:-:S03]  /*c58f0*/  LOP3.LUT R19, R19, 0xfffffffe, RZ, 0xc0, !PT ;  /* 0xfffffffe13137812 */ /* 0x000fc600078ec0ff */
[----:B----4-:R2:W-:Y:S04]  /*c5900*/  @P3 STG.E desc[UR4][R16.64], R146 ;  /* 0x0000009210003986 */ /* 0x0105e8000c101904 */
        /* <DEDUP_REMOVED lines=49> */
[----:B-1----:R-:W-:-:S05]  /*c5c20*/  IMAD.WIDE R16, R141, 0x4, R6 ;  /* 0x000000048d107825 */ /* 0x002fca00078e0206 */
[----:B----4-:R1:W-:Y:S02]  /*c5c30*/  @P3 STG.E desc[UR4][R16.64], R143 ;  /* 0x0000008f10003986 */ /* 0x0103e4000c101904 */
[----:B-1----:R-:W-:-:S05]  /*c5c40*/  IMAD.WIDE R16, R141, 0x4, R8 ;  /* 0x000000048d107825 */ /* 0x002fca00078e0208 */
        /* <DEDUP_REMOVED lines=36> */
[----:B------:R-:W2:Y:S08]  /*c5e90*/  LDL.LU R149, [R1+0x11c0] ;  /* 0x0011c00001957983 */ /* 0x000eb00000300800 */
[----:B------:R-:W-:-:S02]  /*c5ea0*/  @P6 LOP3.LUT R20, R20, 0x400000, RZ, 0xfc, !PT ;  /* 0x0040000014146812 */ /* 0x000fc400078efcff */
[----:B------:R-:W-:Y:S01]  /*c5eb0*/  LOP3.LUT P6, RZ, R30, 0x80, RZ, 0xc0, !PT ;  /* 0x000000801eff7812 */ /* 0x000fe200078cc0ff */
[----:B------:R-:W-:Y:S01]  /*c5ec0*/  IMAD.WIDE R16, R146, 0x4, R6 ;  /* 0x0000000492107825 */ /* 0x000fe200078e0206 */
[----:B------:R-:W-:Y:S02]  /*c5ed0*/  LOP3.LUT R20, R20, 0xff7fffff, RZ, 0xc0, !PT ;  /* 0xff7fffff14147812 */ /* 0x000fe400078ec0ff */
[----:B------:R-:W-:Y:S02]  /*c5ee0*/  LOP3.LUT P4, RZ, R30, 0x8, RZ, 0xc0, !PT ;  /* 0x000000081eff7812 */ /* 0x000fe4000788c0ff */
[----:B---3--:R1:W-:Y:S07]  /*c5ef0*/  @P3 STG.E desc[UR4][R16.64], R145 ;  /* 0x0000009110003986 */ /* 0x0083ee000c101904 */
[----:B------:R-:W-:-:S02]  /*c5f00*/  @P6 LOP3.LUT R20, R20, 0x800000, RZ, 0xfc, !PT ;  /* 0x0080000014146812 */ /* 0x000fc400078efcff */
[C---:B------:R-:W-:Y:S01]  /*c5f10*/  LOP3.LUT P6, RZ, R30.reuse, 0x40, RZ, 0xc0, !PT ;  /* 0x000000401eff7812 */ /* 0x040fe200078cc0ff */
[----:B-1----:R-:W3:Y:S01]  /*c5f20*/  LDL.LU R145, [R1+0x2410] ;  /* 0x0024100001917983 */ /* 0x002ee20000300800 */
[----:B------:R-:W-:-:S03]  /*c5f30*/  LOP3.LUT P5, RZ, R30, 0x10, RZ, 0xc0, !PT ;  /* 0x000000101eff7812 */ /* 0x000fc600078ac0ff */
[----:B------:R-:W3:Y:S01]  /*c5f40*/  LDL.LU R150, [R1+0xdc0] ;  /* 0x000dc00001967983 */ /* 0x000ee20000300800 */
[----:B------:R-:W-:Y:S01]  /*c5f50*/  LOP3.LUT R20, R20, 0xfeffffff, RZ, 0xc0, !PT ;  /* 0xfeffffff14147812 */ /* 0x000fe200078ec0ff */
[----:B------:R-:W-:Y:S02]  /*c5f60*/  IMAD.WIDE R16, R146, 0x4, R8 ;  /* 0x0000000492107825 */ /* 0x000fe400078e0208 */
[----:B------:R-:W3:Y:S04]  /*c5f70*/  LDL.LU R148, [R1+0x9d0] ;  /* 0x0009d00001947983 */ /* 0x000ee80000300800 */
[----:B------:R-:W-:Y:S02]  /*c5f80*/  @P6 LOP3.LUT R20, R20, 0x1000000, RZ, 0xfc, !PT ;  /* 0x0100000014146812 */ /* 0x000fe400078efcff */
[----:B------:R-:W-:Y:S01]  /*c5f90*/  LOP3.LUT P6, RZ, R30, 0x20, RZ, 0xc0, !PT ;  /* 0x000000201eff7812 */ /* 0x000fe200078cc0ff */
[----:B----4-:R1:W-:Y:S02]  /*c5fa0*/  @P4 STG.E desc[UR4][R16.64], R144 ;  /* 0x0000009010004986 */ /* 0x0103e4000c101904 */
        /* <DEDUP_REMOVED lines=30> */
[----:B---3--:R-:W-:Y:S01]  /*c6190*/  IMAD.WIDE R16, R145, 0x4, R2 ;  /* 0x0000000491107825 */ /* 0x008fe200078e0202 */
        /* <DEDUP_REMOVED lines=67> */
[----:B------:R-:W-:Y:S01]  /*c65d0*/  LOP3.LUT R20, R20, 0xfffeffff, RZ, 0xc0, !PT ;  /* 0xfffeffff14147812 */ /* 0x000fe200078ec0ff */
        /* <DEDUP_REMOVED lines=12> */
[----:B------:R-:W-:-:S02]  /*c66a0*/  @P6 LOP3.LUT R20, R20, 0x10000, RZ, 0xfc, !PT ;  /* 0x0001000014146812 */ /* 0x000fc400078efcff */
        /* <DEDUP_REMOVED lines=29> */
[----:B------:R1:W-:Y:S02]  /*c6880*/  @P6 STG.E desc[UR4][R16.64], R148 ;  /* 0x0000009410006986 */ /* 0x0003e4000c101904 */
[----:B-1----:R-:W-:-:S05]  /*c6890*/  IMAD.WIDE R16, R144, 0x4, R4 ;  /* 0x0000000490107825 */ /* 0x002fca00078e0204 */
[----:B------:R1:W-:Y:S02]  /*c68a0*/  @P0 STG.E desc[UR4][R16.64], R147 ;  /* 0x0000009310000986 */ /* 0x0003e4000c101904 */
[----:B-1----:R-:W-:-:S05]  /*c68b0*/  IMAD.WIDE R16, R144, 0x4, R6 ;  /* 0x0000000490107825 */ /* 0x002fca00078e0206 */
[----:B------:R1:W-:Y:S02]  /*c68c0*/  @P1 STG.E desc[UR4][R16.64], R145 ;  /* 0x0000009110001986 */ /* 0x0003e4000c101904 */
[----:B-1----:R-:W-:Y:S02]  /*c68d0*/  IMAD.WIDE R16, R144, 0x4, R8 ;  /* 0x0000000490107825 */ /* 0x002fe400078e0208 */
[----:B------:R-:W4:Y:S01]  /*c68e0*/  LDL.LU R144, [R1+0x1dc] ;  /* 0x0001dc0001907983 */ /* 0x000f220000300800 */
[C---:B------:R-:W-:Y:S02]  /*c68f0*/  LOP3.LUT P2, RZ, R31.reuse, 0x8, RZ, 0xc0, !PT ;  /* 0x000000081fff7812 */ /* 0x040fe4000784c0ff */
[C---:B------:R-:W-:Y:S02]  /*c6900*/  LOP3.LUT P3, RZ, R31.reuse, 0x10, RZ, 0xc0, !PT ;  /* 0x000000101fff7812 */ /* 0x040fe4000786c0ff */
[C---:B------:R-:W-:Y:S02]  /*c6910*/  LOP3.LUT P4, RZ, R31.reuse, 0x20, RZ, 0xc0, !PT ;  /* 0x000000201fff7812 */ /* 0x040fe4000788c0ff */
[----:B------:R-:W-:-:S07]  /*c6920*/  LOP3.LUT P5, RZ, R31, 0x40, RZ, 0xc0, !PT ;  /* 0x000000401fff7812 */ /* 0x000fce00078ac0ff */
[----:B--2---:R1:W-:Y:S04]  /*c6930*/  @P2 STG.E desc[UR4][R16.64], R143 ;  /* 0x0000008f10002986 */ /* 0x0043e8000c101904 */
[----:B-1----:R-:W2:Y:S01]  /*c6940*/  LDL.LU R143, [R1+0x1dd0] ;  /* 0x001dd000018f7983 */ /* 0x002ea20000300800 */
[----:B---3--:R-:W-:-:S05]  /*c6950*/  IMAD.WIDE R16, R146, 0x4, R2 ;  /* 0x0000000492107825 */ /* 0x008fca00078e0202 */
[----:B------:R1:W-:Y:S02]  /*c6960*/  @P3 STG.E desc[UR4][R16.64], R141 ;  /* 0x0000008d10003986 */ /* 0x0003e4000c101904 */
[C---:B-1----:R-:W-:Y:S02]  /*c6970*/  IMAD.WIDE R16, R146.reuse, 0x4, R4 ;  /* 0x0000000492107825 */ /* 0x042fe400078e0204 */
[----:B------:R-:W3:Y:S04]  /*c6980*/  LDL.LU R141, [R1+0x19d0] ;  /* 0x0019d000018d7983 */ /* 0x000ee80000300800 */
[----:B----4-:R1:W-:Y:S02]  /*c6990*/  @P4 STG.E desc[UR4][R16.64], R142 ;  /* 0x0000008e10004986 */ /* 0x0103e4000c101904 */
[----:B-1----:R-:W-:-:S02]  /*c69a0*/  IMAD.WIDE R16, R146, 0x4, R6 ;  /* 0x0000000492107825 */ /* 0x002fc400078e0206 */
[----:B------:R-:W4:Y:S04]  /*c69b0*/  LDL.LU R142, [R1+0x15d0] ;  /* 0x0015d000018e7983 */ /* 0x000f280000300800 */
[----:B------:R1:W-:Y:S04]  /*c69c0*/  @P5 STG.E desc[UR4][R16.64], R140 ;  /* 0x0000008c10005986 */ /* 0x0003e8000c101904 */
[----:B-1----:R-:W2:Y:S04]  /*c69d0*/  LDL.LU R140, [R1+0x242c] ;  /* 0x00242c00018c7983 */ /* 0x002ea80000300800 */
[----:B------:R-:W4:Y:S04]  /*c69e0*/  LDL.LU R82, [R1+0x2430] ;  /* 0x0024300001527983 */ /* 0x000f280000300800 */
[----:B------:R-:W4:Y:S04]  /*c69f0*/  LDL.LU R241, [R1+0x11d0] ;  /* 0x0011d00001f17983 */ /* 0x000f280000300800 */
[----:B------:R-:W4:Y:S01]  /*c6a00*/  LDL.LU R245, [R1+0xdd0] ;  /* 0x000dd00001f57983 */ /* 0x000f220000300800 */
[----:B------:R-:W-:-:S03]  /*c6a10*/  LOP3.LUT P2, RZ, R31, 0x80, RZ, 0xc0, !PT ;  /* 0x000000801fff7812 */ /* 0x000fc6000784c0ff */
[----:B------:R-:W4:Y:S01]  /*c6a20*/  LDL.LU R240, [R1+0x9e0] ;  /* 0x0009e00001f07983 */ /* 0x000f220000300800 */
[----:B------:R-:W-:-:S03]  /*c6a30*/  IMAD.WIDE R16, R146, 0x4, R8 ;  /* 0x0000000492107825 */ /* 0x000fc600078e0208 */
[----:B------:R-:W4:Y:S01]  /*c6a40*/  LDL.LU R150, [R1+0x2434] ;  /* 0x0024340001967983 */ /* 0x000f220000300800 */
[C---:B------:R-:W-:Y:S02]  /*c6a50*/  LOP3.LUT P3, RZ, R31.reuse, 0x100, RZ, 0xc0, !PT ;  /* 0x000001001fff7812 */ /* 0x040fe4000786c0ff */
[C---:B------:R-:W-:Y:S02]  /*c6a60*/  LOP3.LUT P4, RZ, R31.reuse, 0x200, RZ, 0xc0, !PT ;  /* 0x000002001fff7812 */ /* 0x040fe4000788c0ff */
[C---:B------:R-:W-:Y:S01]  /*c6a70*/  LOP3.LUT P5, RZ, R31.reuse, 0x400, RZ, 0xc0, !PT ;  /* 0x000004001fff7812 */ /* 0x040fe200078ac0ff */
[----:B------:R1:W-:Y:S04]  /*c6a80*/  @P2 STG.E desc[UR4][R16.64], R144 ;  /* 0x0000009010002986 */ /* 0x0003e8000c101904 */
        /* <DEDUP_REMOVED lines=85> */
[----:B--2---:R3:W-:Y:S02]  /*c6fe0*/  @P3 STG.E desc[UR4][R16.64], R141 ;  /* 0x0000008d10003986 */ /* 0x0047e4000c101904 */
[----:B---3--:R-:W-:-:S05]  /*c6ff0*/  IMAD.WIDE R16, R143, 0x4, R2 ;  /* 0x000000048f107825 */ /* 0x008fca00078e0202 */
[----:B------:R1:W-:Y:S02]  /*c7000*/  @P4 STG.E desc[UR4][R16.64], R142 ;  /* 0x0000008e10004986 */ /* 0x0003e4000c101904 */
[----:B-1----:R-:W-:-:S05]  /*c7010*/  IMAD.WIDE R16, R143, 0x4, R4 ;  /* 0x000000048f107825 */ /* 0x002fca00078e0204 */
[----:B----4-:R1:W-:Y:S04]  /*c7020*/  @P5 STG.E desc[UR4][R16.64], R140 ;  /* 0x0000008c10005986 */ /* 0x0103e8000c101904 */
        /* <DEDUP_REMOVED lines=24> */
[----:B------:R-:W2:Y:S01]  /*c71b0*/  LDL.LU R244, [R1+0x19dc] ;  /* 0x0019dc0001f47983 */ /* 0x000ea20000300800 */
[----:B------:R-:W-:-:S02]  /*c71c0*/  LOP3.LUT R21, R21, 0xdfffffff, RZ, 0xc0, !PT ;  /* 0xdfffffff15157812 */ /* 0x000fc400078ec0ff */
[----:B------:R-:W-:Y:S01]  /*c71d0*/  LOP3.LUT P3, RZ, R31, 0x8000000, RZ, 0xc0, !PT ;  /* 0x080000001fff7812 */ /* 0x000fe2000786c0ff */
[----:B------:R-:W2:Y:S01]  /*c71e0*/  LDL.LU R82, [R1+0x15dc] ;  /* 0x0015dc0001527983 */ /* 0x000ea20000300800 */
[----:B------:R-:W-:Y:S02]  /*c71f0*/  @P6 LOP3.LUT R21, R21, 0x20000000, RZ, 0xfc, !PT ;  /* 0x2000000015156812 */ /* 0x000fe400078efcff */
[----:B------:R-:W-:Y:S01]  /*c7200*/  LOP3.LUT P6, RZ, R155, 0x2, RZ, 0xc0, !PT ;  /* 0x000000029bff7812 */ /* 0x000fe200078cc0ff */
[----:B------:R-:W-:Y:S01]  /*c7210*/  IMAD.WIDE R16, R143, 0x4, R8 ;  /* 0x000000048f107825 */ /* 0x000fe200078e0208 */
[----:B------:R-:W2:Y:S04]  /*c7220*/  LDL.LU R151, [R1+0xddc] ;  /* 0x000ddc0001977983 */ /* 0x000ea80000300800 */
[----:B------:R-:W2:Y:S01]  /*c7230*/  LDL.LU R149, [R1+0x9ec] ;  /* 0x0009ec0001957983 */ /* 0x000ea20000300800 */
[----:B------:R-:W-:-:S03]  /*c7240*/  LOP3.LUT R21, R21, 0xbfffffff, RZ, 0xc0, !PT ;  /* 0xbfffffff15157812 */ /* 0x000fc600078ec0ff */
[----:B------:R-:W2:Y:S04]  /*c7250*/  LDL.LU R150, [R1+0x5ec] ;  /* 0x0005ec0001967983 */ /* 0x000ea80000300800 */
[----:B------:R-:W2:Y:S04]  /*c7260*/  LDL.LU R148, [R1+0x2448] ;  /* 0x0024480001947983 */ /* 0x000ea80000300800 */
[----:B------:R-:W2:Y:S04]  /*c7270*/  LDL.LU R147, [R1+0x1ec] ;  /* 0x0001ec0001937983 */ /* 0x000ea80000300800 */
[----:B------:R-:W2:Y:S04]  /*c7280*/  LDL.LU R143, [R1+0x244c] ;  /* 0x00244c00018f7983 */ /* 0x000ea80000300800 */
[----:B---3--:R1:W-:Y:S01]  /*c7290*/  @P3 STG.E desc[UR4][R16.64], R79 ;  /* 0x0000004f10003986 */ /* 0x0083e2000c101904 */
[----:B------:R-:W-:-:S02]  /*c72a0*/  @P6 LOP3.LUT R21, R21, 0x40000000, RZ, 0xfc, !PT ;  /* 0x4000000015156812 */ /* 0x000fc400078efcff */
[----:B------:R-:W-:Y:S01]  /*c72b0*/  LOP3.LUT P6, RZ, R155, 0x1, RZ, 0xc0, !PT ;  /* 0x000000019bff7812 */ /* 0x000fe200078cc0ff */
[----:B-1----:R-:W3:Y:S01]  /*c72c0*/  LDL.LU R79, [R1+0x11dc] ;  /* 0x0011dc00014f7983 */ /* 0x002ee20000300800 */
[----:B------:R-:W-:-:S11]  /*c72d0*/  LOP3.LUT R21, R21, 0x7fffffff, RZ, 0xc0, !PT ;  /* 0x7fffffff15157812 */ /* 0x000fd600078ec0ff */
[----:B------:R-:W-:Y:S02]  /*c72e0*/  @P6 LOP3.LUT R21, R21, 0x80000000, RZ, 0xfc, !PT ;  /* 0x8000000015156812 */ /* 0x000fe400078efcff */
[C---:B------:R-:W-:Y:S02]  /*c72f0*/  LOP3.LUT P6, RZ, R31.reuse, 0x80000000, RZ, 0xc0, !PT ;  /* 0x800000001fff7812 */ /* 0x040fe400078cc0ff */
[C---:B------:R-:W-:Y:S02]  /*c7300*/  LOP3.LUT P4, RZ, R31.reuse, 0x10000000, RZ, 0xc0, !PT ;  /* 0x100000001fff7812 */ /* 0x040fe4000788c0ff */
[----:B------:R-:W-:Y:S01]  /*c7310*/  LOP3.LUT P5, RZ, R31, 0x20000000, RZ, 0xc0, !PT ;  /* 0x200000001fff7812 */ /* 0x000fe200078ac0ff */
[----:B----4-:R-:W-:Y:S01]  /*c7320*/  IMAD.WIDE R16, R141, 0x4, R2 ;  /* 0x000000048d107825 */ /* 0x010fe200078e0202 */
[----:B------:R-:W-:-:S07]  /*c7330*/  LOP3.LUT R20, R20, 0xfffffffe, RZ, 0xc0, !PT ;  /* 0xfffffffe14147812 */ /* 0x000fce00078ec0ff */
[----:B------:R-:W-:Y:S02]  /*c7340*/  @P6 LOP3.LUT R20, R20, 0x1, RZ, 0xfc, !PT ;  /* 0x0000000114146812 */ /* 0x000fe400078efcff */
[----:B------:R-:W-:Y:S01]  /*c7350*/  LOP3.LUT P6, RZ, R31, 0x40000000, RZ, 0xc0, !PT ;  /* 0x400000001fff7812 */ /* 0x000fe200078cc0ff */
[----:B------:R1:W-:Y:S02]  /*c7360*/  @P4 STG.E desc[UR4][R16.64], R145 ;  /* 0x0000009110004986 */ /* 0x0003e4000c101904 */
[C---:B-1----:R-:W-:Y:S02]  /*c7370*/  IMAD.WIDE R16, R141.reuse, 0x4, R4 ;  /* 0x000000048d107825 */ /* 0x042fe400078e0204 */
[----:B------:R-:W4:Y:S04]  /*c7380*/  LDL.LU R145, [R1+0x1de0] ;  /* 0x001de00001917983 */ /* 0x000f280000300800 */
[----:B------:R1:W-:Y:S02]  /*c7390*/  @P5 STG.E desc[UR4][R16.64], R146 ;  /* 0x0000009210005986 */ /* 0x0003e4000c101904 */
[----:B-1----:R-:W-:-:S02]  /*c73a0*/  IMAD.WIDE R16, R141, 0x4, R6 ;  /* 0x000000048d107825 */ /* 0x002fc400078e0206 */
[----:B------:R-:W4:Y:S04]  /*c73b0*/  LDL.LU R146, [R1+0x19e0] ;  /* 0x0019e00001927983 */ /* 0x000f280000300800 */
[----:B------:R1:W-:Y:S01]  /*c73c0*/  @P6 STG.E desc[UR4][R16.64], R144 ;  /* 0x0000009010006986 */ /* 0x0003e2000c101904 */
[----:B------:R-:W-:Y:S01]  /*c73d0*/  LOP3.LUT P6, RZ, R20, 0x1, RZ, 0xc0, !PT ;  /* 0x0000000114ff7812 */ /* 0x000fe200078cc0ff */
[----:B-1----:R-:W-:Y:S02]  /*c73e0*/  IMAD.WIDE R16, R141, 0x4, R8 ;  /* 0x000000048d107825 */ /* 0x002fe400078e0208 */
[----:B------:R-:W4:Y:S10]  /*c73f0*/  LDL.LU R144, [R1+0x15e0] ;  /* 0x0015e00001907983 */ /* 0x000f340000300800 */
[----:B------:R1:W-:Y:S01]  /*c7400*/  @P6 STG.E desc[UR4][R16.64], R142 ;  /* 0x0000008e10006986 */ /* 0x0003e2000c101904 */
[----:B------:R-:W-:-:S03]  /*c7410*/  LOP3.LUT P6, RZ, R21, 0x80000000, RZ, 0xc0, !PT ;  /* 0x8000000015ff7812 */ /* 0x000fc600078cc0ff */
[----:B------:R-:W4:Y:S01]  /*c7420*/  LDL.LU R141, [R1+0x11e0] ;  /* 0x0011e000018d7983 */ /* 0x000f220000300800 */
        /* <DEDUP_REMOVED lines=36> */
[----:B------:R1:W-:Y:S02]  /*c7670*/  @P3 STG.E desc[UR4][R16.64], R144 ;  /* 0x0000009010003986 */ /* 0x0003e4000c101904 */
[----:B-1----:R-:W-:Y:S02]  /*c7680*/  IMAD.WIDE R16, R143, 0x4, R8 ;  /* 0x000000048f107825 */ /* 0x002fe400078e0208 */
[----:B------:R-:W4:Y:S04]  /*c7690*/  LDL.LU R143, [R1+0x9f0] ;  /* 0x0009f000018f7983 */ /* 0x000f280000300800 */
[----:B------:R1:W-:Y:S04]  /*c76a0*/  @P4 STG.E desc[UR4][R16.64], R141 ;  /* 0x0000008d10004986 */ /* 0x0003e8000c101904 */
[----:B-1----:R-:W3:Y:S04]  /*c76b0*/  LDL.LU R141, [R1+0x5f0] ;  /* 0x0005f000018d7983 */ /* 0x002ee80000300800 */
[----:B------:R-:W3:Y:S04]  /*c76c0*/  LDL.LU R246, [R1+0x1f0] ;  /* 0x0001f00001f67983 */ /* 0x000ee80000300800 */
[----:B------:R-:W3:Y:S04]  /*c76d0*/  LDL.LU R241, [R1+0x1de4] ;  /* 0x001de40001f17983 */ /* 0x000ee80000300800 */
[----:B------:R-:W3:Y:S01]  /*c76e0*/  LDL.LU R245, [R1+0x19e4] ;  /* 0x0019e40001f57983 */ /* 0x000ee20000300800 */
[----:B--2---:R-:W-:-:S05]  /*c76f0*/  IMAD.WIDE R16, R142, 0x4, R2 ;  /* 0x000000048e107825 */ /* 0x004fca00078e0202 */
[----:B------:R1:W-:Y:S04]  /*c7700*/  @P5 STG.E desc[UR4][R16.64], R140 ;  /* 0x0000008c10005986 */ /* 0x0003e8000c101904 */
[----:B-1----:R-:W2:Y:S04]  /*c7710*/  LDL.LU R140, [R1+0x2454] ;  /* 0x00245400018c7983 */ /* 0x002ea80000300800 */
[----:B------:R-:W2:Y:S01]  /*c7720*/  LDL.LU R240, [R1+0x15e4] ;  /* 0x0015e40001f07983 */ /* 0x000ea20000300800 */
        /* <DEDUP_REMOVED lines=15> */
[----:B------:R-:W2:Y:S01]  /*c7820*/  LDL.LU R147, [R1+0x15e8] ;  /* 0x0015e80001937983 */ /* 0x000ea20000300800 */
[----:B------:R-:W-:-:S03]  /*c7830*/  LOP3.LUT P2, RZ, R155, 0x2000, RZ, 0xc0, !PT ;  /* 0x000020009bff7812 */ /* 0x000fc6000784c0ff */
[----:B------:R-:W2:Y:S01]  /*c7840*/  LDL.LU R145, [R1+0x245c] ;  /* 0x00245c0001917983 */ /* 0x000ea20000300800 */
[C---:B------:R-:W-:Y:S01]  /*c7850*/  LOP3.LUT P3, RZ, R155.reuse, 0x4000, RZ, 0xc0, !PT ;  /* 0x000040009bff7812 */ /* 0x040fe2000786c0ff */
[----:B------:R-:W-:Y:S01]  /*c7860*/  IMAD.WIDE R16, R142, 0x4, R4 ;  /* 0x000000048e107825 */ /* 0x000fe200078e0204 */
[----:B------:R-:W-:Y:S01]  /*c7870*/  LOP3.LUT P4, RZ, R155, 0x8000, RZ, 0xc0, !PT ;  /* 0x000080009bff7812 */ /* 0x000fe2000788c0ff */
[----:B------:R-:W2:Y:S02]  /*c7880*/  LDL.LU R146, [R1+0x11e8] ;  /* 0x0011e80001927983 */ /* 0x000ea40000300800 */
[----:B------:R-:W-:Y:S02]  /*c7890*/  @P6 LOP3.LUT R21, R21, 0x80000, RZ, 0xfc, !PT ;  /* 0x0008000015156812 */ /* 0x000fe400078efcff */
        /* <DEDUP_REMOVED lines=18> */
[----:B----4-:R1:W-:Y:S02]  /*c79c0*/  @P2 STG.E desc[UR4][R16.64], R143 ;  /* 0x0000008f10002986 */ /* 0x0103e4000c101904 */
[C---:B-1----:R-:W-:Y:S02]  /*c79d0*/  IMAD.WIDE R16, R142.reuse, 0x4, R6 ;  /* 0x000000048e107825 */ /* 0x042fe400078e0206 */
[----:B------:R-:W4:Y:S04]  /*c79e0*/  LDL.LU R143, [R1+0x9f8] ;  /* 0x0009f800018f7983 */ /* 0x000f280000300800 */
[----:B---3--:R1:W-:Y:S02]  /*c79f0*/  @P3 STG.E desc[UR4][R16.64], R141 ;  /* 0x0000008d10003986 */ /* 0x0083e4000c101904 */
[----:B-1----:R-:W-:-:S02]  /*c7a00*/  IMAD.WIDE R16, R142, 0x4, R8 ;  /* 0x000000048e107825 */ /* 0x002fc400078e0208 */
[----:B------:R-:W3:Y:S04]  /*c7a10*/  LDL.LU R141, [R1+0x5f8] ;  /* 0x0005f800018d7983 */ /* 0x000ee80000300800 */
[----:B------:R2:W-:Y:S04]  /*c7a20*/  @P4 STG.E desc[UR4][R16.64], R246 ;  /* 0x000000f610004986 */ /* 0x0005e8000c101904 */
[----:B------:R-:W4:Y:S01]  /*c7a30*/  LDL.LU R142, [R1+0x2460] ;  /* 0x00246000018e7983 */ /* 0x000f220000300800 */
        /* <DEDUP_REMOVED lines=38> */
[----:B----4-:R-:W-:-:S05]  /*c7ca0*/  IMAD.WIDE R16, R142, 0x4, R2 ;  /* 0x000000048e107825 */ /* 0x010fca00078e0202 */
[----:B------:R1:W-:Y:S01]  /*c7cb0*/  @P2 STG.E desc[UR4][R16.64], R144 ;  /* 0x0000009010002986 */ /* 0x0003e2000c101904 */
[----:B------:R-:W-:Y:S01]  /*c7cc0*/  LOP3.LUT P5, RZ, R155, 0x80000000, RZ, 0xc0, !PT ;  /* 0x800000009bff7812 */ /* 0x000fe200078ac0ff */
[----:B-1----:R-:W-:-:S05]  /*c7cd0*/  IMAD.WIDE R16, R142, 0x4, R4 ;  /* 0x000000048e107825 */ /* 0x002fca00078e0204 */
[----:B------:R1:W-:Y:S02]  /*c7ce0*/  @P3 STG.E desc[UR4][R16.64], R143 ;  /* 0x0000008f10003986 */ /* 0x0003e4000c101904 */
[----:B-1----:R-:W-:-:S05]  /*c7cf0*/  IMAD.WIDE R16, R142, 0x4, R6 ;  /* 0x000000048e107825 */ /* 0x002fca00078e0206 */
[----:B---3--:R1:W-:Y:S02]  /*c7d00*/  @P4 STG.E desc[UR4][R16.64], R141 ;  /* 0x0000008d10004986 */ /* 0x0083e4000c101904 */
[----:B-1----:R-:W-:-:S05]  /*c7d10*/  IMAD.WIDE R16, R142, 0x4, R8 ;  /* 0x000000048e107825 */ /* 0x002fca00078e0208 */
[----:B--2---:R1:W-:Y:S04]  /*c7d20*/  @P5 STG.E desc[UR4][R16.64], R140 ;  /* 0x0000008c10005986 */ /* 0x0043e8000c101904 */
        /* <DEDUP_REMOVED lines=27> */
[----:B------:R-:W2:Y:S04]  /*c7ee0*/  LDL.LU R83, [R1+0x1df0] ;  /* 0x001df00001537983 */ /* 0x000ea80000300800 */
[----:B------:R-:W2:Y:S01]  /*c7ef0*/  LDL.LU R149, [R1+0x246c] ;  /* 0x00246c0001957983 */ /* 0x000ea20000300800 */
[----:B------:R-:W-:-:S02]  /*c7f00*/  @P6 LOP3.LUT R21, R21, 0x2000, RZ, 0xfc, !PT ;  /* 0x0000200015156812 */ /* 0x000fc400078efcff */
[----:B------:R-:W-:Y:S01]  /*c7f10*/  LOP3.LUT P6, RZ, R156, 0x80, RZ, 0xc0, !PT ;  /* 0x000000809cff7812 */ /* 0x000fe200078cc0ff */
[----:B------:R-:W2:Y:S01]  /*c7f20*/  LDL.LU R79, [R1+0x19f0] ;  /* 0x0019f000014f7983 */ /* 0x000ea20000300800 */
[----:B------:R-:W-:-:S03]  /*c7f30*/  LOP3.LUT R21, R21, 0xffffbfff, RZ, 0xc0, !PT ;  /* 0xffffbfff15157812 */ /* 0x000fc600078ec0ff */
[----:B------:R-:W2:Y:S01]  /*c7f40*/  LDL.LU R151, [R1+0x15f0] ;  /* 0x0015f00001977983 */ /* 0x000ea20000300800 */
[C---:B------:R-:W-:Y:S02]  /*c7f50*/  LOP3.LUT P3, RZ, R156.reuse, 0x2, RZ, 0xc0, !PT ;  /* 0x000000029cff7812 */ /* 0x040fe4000786c0ff */
[----:B------:R-:W-:Y:S01]  /*c7f60*/  LOP3.LUT P4, RZ, R156, 0x4, RZ, 0xc0, !PT ;  /* 0x000000049cff7812 */ /* 0x000fe2000788c0ff */
[----:B------:R-:W-:Y:S01]  /*c7f70*/  IMAD.WIDE R16, R144, 0x4, R4 ;  /* 0x0000000490107825 */ /* 0x000fe200078e0204 */
[----:B------:R-:W2:Y:S03]  /*c7f80*/  LDL.LU R150, [R1+0x11f0] ;  /* 0x0011f00001967983 */ /* 0x000ea60000300800 */
[----:B------:R-:W-:Y:S02]  /*c7f90*/  @P6 LOP3.LUT R21, R21, 0x4000, RZ, 0xfc, !PT ;  /* 0x0000400015156812 */ /* 0x000fe400078efcff */
[----:B------:R-:W-:-:S02]  /*c7fa0*/  LOP3.LUT P6, RZ, R156, 0x40, RZ, 0xc0, !PT ;  /* 0x000000409cff7812 */ /* 0x000fc400078cc0ff */
[----:B------:R-:W-:Y:S02]  /*c7fb0*/  LOP3.LUT R21, R21, 0xffff7fff, RZ, 0xc0, !PT ;  /* 0xffff7fff15157812 */ /* 0x000fe400078ec0ff */
[----:B------:R-:W-:-:S09]  /*c7fc0*/  LOP3.LUT P5, RZ, R156, 0x8, RZ, 0xc0, !PT ;  /* 0x000000089cff7812 */ /* 0x000fd200078ac0ff */
[----:B------:R-:W-:Y:S02]  /*c7fd0*/  @P6 LOP3.LUT R21, R21, 0x8000, RZ, 0xfc, !PT ;  /* 0x0000800015156812 */ /* 0x000fe400078efcff */
[----:B------:R-:W-:Y:S01]  /*c7fe0*/  LOP3.LUT P6, RZ, R156, 0x20, RZ, 0xc0, !PT ;  /* 0x000000209cff7812 */ /* 0x000fe200078cc0ff */
[----:B---3--:R1:W-:Y:S01]  /*c7ff0*/  @P3 STG.E desc[UR4][R16.64], R145 ;  /* 0x0000009110003986 */ /* 0x0083e2000c101904 */
[----:B------:R-:W-:Y:S01]  /*c8000*/  LOP3.LUT R21, R21, 0xfffeffff, RZ, 0xc0, !PT ;  /* 0xfffeffff15157812 */ /* 0x000fe200078ec0ff */
[----:B-1----:R-:W-:-:S10]  /*c8010*/  IMAD.WIDE R16, R144, 0x4, R6 ;  /* 0x0000000490107825 */ /* 0x002fd400078e0206 */
[----:B------:R-:W-:Y:S02]  /*c8020*/  @P6 LOP3.LUT R21, R21, 0x10000, RZ, 0xfc, !PT ;  /* 0x0001000015156812 */ /* 0x000fe400078efcff */
[----:B------:R-:W-:Y:S01]  /*c8030*/  LOP3.LUT P6, RZ, R156, 0x10, RZ, 0xc0, !PT ;  /* 0x000000109cff7812 */ /* 0x000fe200078cc0ff */
[----:B----4-:R1:W-:Y:S04]  /*c8040*/  @P4 STG.E desc[UR4][R16.64], R146 ;  /* 0x0000009210004986 */ /* 0x0103e8000c101904 */
[----:B-1----:R-:W3:Y:S01]  /*c8050*/  LDL.LU R146, [R1+0x2470] ;  /* 0x0024700001927983 */ /* 0x002ee20000300800 */
        /* <DEDUP_REMOVED lines=36> */
[----:B---3--:R-:W-:-:S08]  /*c82a0*/  IMAD.WIDE R16, R146, 0x4, R2 ;  /* 0x0000000492107825 */ /* 0x008fd000078e0202 */
        /* <DEDUP_REMOVED lines=39> */
[----:B------:R-:W-:-:S03]  /*c8520*/  LOP3.LUT P5, RZ, R156, 0x1000000, RZ, 0xc0, !PT ;  /* 0x010000009cff7812 */ /* 0x000fc600078ac0ff */
[----:B------:R-:W4:Y:S01]  /*c8530*/  LDL.LU R145, [R1+0x19fc] ;  /* 0x0019fc0001917983 */ /* 0x000f220000300800 */
[----:B------:R-:W-:Y:S02]  /*c8540*/  LOP3.LUT P6, RZ, R157, 0x2, RZ, 0xc0, !PT ;  /* 0x000000029dff7812 */ /* 0x000fe400078cc0ff */
[----:B------:R-:W-:Y:S01]  /*c8550*/  LOP3.LUT R21, R21, 0xfffffffd, RZ, 0xc0, !PT ;  /* 0xfffffffd15157812 */ /* 0x000fe200078ec0ff */
[----:B---3--:R2:W-:Y:S10]  /*c8560*/  @P2 STG.E desc[UR4][R16.64], R146 ;  /* 0x0000009210002986 */ /* 0x0085f4000c101904 */
        /* <DEDUP_REMOVED lines=15> */
[----:B------:R1:W-:Y:S02]  /*c8660*/  @P4 STG.E desc[UR4][R16.64], R141 ;  /* 0x0000008d10004986 */ /* 0x0003e4000c101904 */
[----:B-1----:R-:W-:-:S02]  /*c8670*/  IMAD.WIDE R16, R140, 0x4, R6 ;  /* 0x000000048c107825 */ /* 0x002fc400078e0206 */
[----:B------:R-:W3:Y:S04]  /*c8680*/  LDL.LU R141, [R1+0x11fc] ;  /* 0x0011fc00018d7983 */ /* 0x000ee80000300800 */
[----:B------:R1:W-:Y:S02]  /*c8690*/  @P5 STG.E desc[UR4][R16.64], R142 ;  /* 0x0000008e10005986 */ /* 0x0003e4000c101904 */
[----:B-1----:R-:W-:Y:S02]  /*c86a0*/  IMAD.WIDE R16, R140, 0x4, R8 ;  /* 0x000000048c107825 */ /* 0x002fe400078e0208 */
[----:B------:R-:W4:Y:S04]  /*c86b0*/  LDL.LU R142, [R1+0xdfc] ;  /* 0x000dfc00018e7983 */ /* 0x000f280000300800 */
[----:B------:R-:W4:Y:S04]  /*c86c0*/  LDL.LU R140, [R1+0xa0c] ;  /* 0x000a0c00018c7983 */ /* 0x000f280000300800 */
[----:B------:R-:W4:Y:S01]  /*c86d0*/  LDL.LU R146, [R1+0x2488] ;  /* 0x0024880001927983 */ /* 0x000f220000300800 */
        /* <DEDUP_REMOVED lines=49> */
[----:B--2---:R1:W-:Y:S02]  /*c89f0*/  @P2 STG.E desc[UR4][R16.64], R144 ;  /* 0x0000009010002986 */ /* 0x0043e4000c101904 */
[----:B-1----:R-:W-:-:S02]  /*c8a00*/  IMAD.WIDE R16, R143, 0x4, R8 ;  /* 0x000000048f107825 */ /* 0x002fc400078e0208 */
[----:B------:R-:W2:Y:S04]  /*c8a10*/  LDL.LU R143, [R1+0x20c] ;  /* 0x00020c00018f7983 */ /* 0x000ea80000300800 */
[----:B---3--:R1:W-:Y:S04]  /*c8a20*/  @P3 STG.E desc[UR4][R16.64], R141 ;  /* 0x0000008d10003986 */ /* 0x0083e8000c101904 */
[----:B------:R-:W3:Y:S04]  /*c8a30*/  LDL.LU R144, [R1+0x1ec0] ;  /* 0x001ec00001907983 */ /* 0x000ee80000300800 */
[----:B-1----:R-:W3:Y:S01]  /*c8a40*/  LDL.LU R141, [R1+0x1a00] ;  /* 0x001a0000018d7983 */ /* 0x002ee20000300800 */
[----:B----4-:R-:W-:-:S05]  /*c8a50*/  IMAD.WIDE R16, R146, 0x4, R2 ;  /* 0x0000000492107825 */ /* 0x010fca00078e0202 */
[----:B------:R1:W-:Y:S02]  /*c8a60*/  @P4 STG.E desc[UR4][R16.64], R142 ;  /* 0x0000008e10004986 */ /* 0x0003e4000c101904 */
[----:B-1----:R-:W-:Y:S02]  /*c8a70*/  IMAD.WIDE R16, R146, 0x4, R4 ;  /* 0x0000000492107825 */ /* 0x002fe400078e0204 */
[----:B------:R-:W4:Y:S04]  /*c8a80*/  LDL.LU R142, [R1+0x1600] ;  /* 0x00160000018e7983 */ /* 0x000f280000300800 */
[----:B------:R1:W-:Y:S04]  /*c8a90*/  @P5 STG.E desc[UR4][R16.64], R140 ;  /* 0x0000008c10005986 */ /* 0x0003e8000c101904 */
[----:B-1----:R-:W3:Y:S01]  /*c8aa0*/  LDL.LU R140, [R1+0x248c] ;  /* 0x00248c00018c7983 */ /* 0x002ee20000300800 */
[----:B------:R-:W-:-:S03]  /*c8ab0*/  LOP3.LUT P6, RZ, R157, 0x100000, RZ, 0xc0, !PT ;  /* 0x001000009dff7812 */ /* 0x000fc600078cc0ff */
[----:B------:R-:W4:Y:S01]  /*c8ac0*/  LDL.LU R245, [R1+0x1200] ;  /* 0x0012000001f57983 */ /* 0x000f220000300800 */
[----:B------:R-:W-:-:S03]  /*c8ad0*/  LOP3.LUT R22, R22, 0xfdffffff, RZ, 0xc0, !PT ;  /* 0xfdffffff16167812 */ /* 0x000fc600078ec0ff */
[----:B------:R-:W4:Y:S04]  /*c8ae0*/  LDL.LU R83, [R1+0x2490] ;  /* 0x0024900001537983 */ /* 0x000f280000300800 */
[----:B------:R-:W4:Y:S02]  /*c8af0*/  LDL.LU R240, [R1+0xe10] ;  /* 0x000e100001f07983 */ /* 0x000f240000300800 */
[----:B------:R-:W-:Y:S02]  /*c8b00*/  @P6 LOP3.LUT R22, R22, 0x2000000, RZ, 0xfc, !PT ;  /* 0x0200000016166812 */ /* 0x000fe400078efcff */
        /* <DEDUP_REMOVED lines=9> */
[----:B------:R-:W4:Y:S04]  /*c8ba0*/  LDL.LU R149, [R1+0x1a04] ;  /* 0x001a040001957983 */ /* 0x000f280000300800 */
[----:B------:R-:W4:Y:S04]  /*c8bb0*/  LDL.LU R150, [R1+0x1604] ;  /* 0x0016040001967983 */ /* 0x000f280000300800 */
[----:B------:R-:W4:Y:S02]  /*c8bc0*/  LDL.LU R148, [R1+0x2494] ;  /* 0x0024940001947983 */ /* 0x000f240000300800 */
[----:B------:R-:W-:-:S02]  /*c8bd0*/  @P6 LOP3.LUT R22, R22, 0x8000000, RZ, 0xfc, !PT ;  /* 0x0800000016166812 */ /* 0x000fc400078efcff */
[C---:B------:R-:W-:Y:S02]  /*c8be0*/  LOP3.LUT P6, RZ, R157.reuse, 0x20000, RZ, 0xc0, !PT ;  /* 0x000200009dff7812 */ /* 0x040fe400078cc0ff */
[C---:B------:R-:W-:Y:S02]  /*c8bf0*/  LOP3.LUT P2, RZ, R157.reuse, 0x100, RZ, 0xc0, !PT ;  /* 0x000001009dff7812 */ /* 0x040fe4000784c0ff */
[----:B------:R-:W-:Y:S01]  /*c8c00*/  LOP3.LUT P3, RZ, R157, 0x200, RZ, 0xc0, !PT ;  /* 0x000002009dff7812 */ /* 0x000fe2000786c0ff */
[----:B------:R-:W-:Y:S01]  /*c8c10*/  IMAD.WIDE R16, R146, 0x4, R6 ;  /* 0x0000000492107825 */ /* 0x000fe200078e0206 */
[----:B------:R-:W-:Y:S01]  /*c8c20*/  LOP3.LUT R22, R22, 0xefffffff, RZ, 0xc0, !PT ;  /* 0xefffffff16167812 */ /* 0x000fe200078ec0ff */
        /* <DEDUP_REMOVED lines=23> */
[----:B---3--:R-:W-:-:S05]  /*c8da0*/  IMAD.WIDE R16, R140, 0x4, R2 ;  /* 0x000000048c107825 */ /* 0x008fca00078e0202 */
[----:B------:R1:W-:Y:S02]  /*c8db0*/  @P4 STG.E desc[UR4][R16.64], R144 ;  /* 0x0000009010004986 */ /* 0x0003e4000c101904 */
[C---:B-1----:R-:W-:Y:S02]  /*c8dc0*/  IMAD.WIDE R16, R140.reuse, 0x4, R4 ;  /* 0x000000048c107825 */ /* 0x042fe400078e0204 */
[----:B------:R-:W3:Y:S04]  /*c8dd0*/  LDL.LU R144, [R1+0xa14] ;  /* 0x000a140001907983 */ /* 0x000ee80000300800 */
[----:B------:R1:W-:Y:S02]  /*c8de0*/  @P5 STG.E desc[UR4][R16.64], R141 ;  /* 0x0000008d10005986 */ /* 0x0003e4000c101904 */
[----:B-1----:R-:W-:-:S02]  /*c8df0*/  IMAD.WIDE R16, R140, 0x4, R6 ;  /* 0x000000048c107825 */ /* 0x002fc400078e0206 */
[----:B------:R-:W3:Y:S04]  /*c8e00*/  LDL.LU R141, [R1+0x614] ;  /* 0x00061400018d7983 */ /* 0x000ee80000300800 */
[----:B----4-:R1:W-:Y:S02]  /*c8e10*/  @P6 STG.E desc[UR4][R16.64], R142 ;  /* 0x0000008e10006986 */ /* 0x0103e4000c101904 */
[----:B-1----:R-:W-:Y:S02]  /*c8e20*/  IMAD.WIDE R16, R140, 0x4, R8 ;  /* 0x000000048c107825 */ /* 0x002fe400078e0208 */
        /* <DEDUP_REMOVED lines=39> */
[----:B---3--:R1:W-:Y:S02]  /*c90a0*/  @P3 STG.E desc[UR4][R16.64], R144 ;  /* 0x0000009010003986 */ /* 0x0083e4000c101904 */
[----:B-1----:R-:W-:Y:S02]  /*c90b0*/  IMAD.WIDE R16, R143, 0x4, R8 ;  /* 0x000000048f107825 */ /* 0x002fe400078e0208 */
[----:B------:R-:W2:Y:S04]  /*c90c0*/  LDL.LU R143, [R1+0x1a08] ;  /* 0x001a0800018f7983 */ /* 0x000ea80000300800 */
[----:B------:R1:W-:Y:S04]  /*c90d0*/  @P4 STG.E desc[UR4][R16.64], R141 ;  /* 0x0000008d10004986 */ /* 0x0003e8000c101904 */
[----:B-1----:R-:W3:Y:S04]  /*c90e0*/  LDL.LU R141, [R1+0x1608] ;  /* 0x00160800018d7983 */ /* 0x002ee80000300800 */
[----:B------:R-:W3:Y:S04]  /*c90f0*/  LDL.LU R246, [R1+0x1208] ;  /* 0x0012080001f67983 */ /* 0x000ee80000300800 */
[----:B------:R-:W3:Y:S01]  /*c9100*/  LDL.LU R241, [R1+0xe18] ;  /* 0x000e180001f17983 */ /* 0x000ee20000300800 */
[----:B----4-:R-:W-:-:S03]  /*c9110*/  IMAD.WIDE R16, R142, 0x4, R2 ;  /* 0x000000048e107825 */ /* 0x010fc600078e0202 */
[----:B------:R-:W4:Y:S04]  /*c9120*/  LDL.LU R245, [R1+0xe08] ;  /* 0x000e080001f57983 */ /* 0x000f280000300800 */
[----:B------:R1:W-:Y:S04]  /*c9130*/  @P5 STG.E desc[UR4][R16.64], R140 ;  /* 0x0000008c10005986 */ /* 0x0003e8000c101904 */
        /* <DEDUP_REMOVED lines=49> */
[----:B------:R4:W-:Y:S04]  /*c9450*/  @P4 STG.E desc[UR4][R16.64], R246 ;  /* 0x000000f610004986 */ /* 0x0009e8000c101904 */
[----:B------:R-:W2:Y:S01]  /*c9460*/  LDL.LU R142, [R1+0x24ac] ;  /* 0x0024ac00018e7983 */ /* 0x000ea20000300800 */
[----:B----4-:R-:W-:-:S05]  /*c9470*/  IMAD.WIDE R16, R140, 0x4, R2 ;  /* 0x000000048c107825 */ /* 0x010fca00078e0202 */
[----:B------:R1:W-:Y:S02]  /*c9480*/  @P5 STG.E desc[UR4][R16.64], R241 ;  /* 0x000000f110005986 */ /* 0x0003e4000c101904 */
[----:B-1----:R-:W-:-:S05]  /*c9490*/  IMAD.WIDE R16, R140, 0x4, R4 ;  /* 0x000000048c107825 */ /* 0x002fca00078e0204 */
[----:B------:R1:W-:Y:S01]  /*c94a0*/  @P6 STG.E desc[UR4][R16.64], R245 ;  /* 0x000000f510006986 */ /* 0x0003e2000c101904 */
[----:B------:R-:W-:Y:S01]  /*c94b0*/  LOP3.LUT P6, RZ, R22, 0x1000000, RZ, 0xc0, !PT ;  /* 0x0100000016ff7812 */ /* 0x000fe200078cc0ff */
[----:B-1----:R-:W-:-:S12]  /*c94c0*/  IMAD.WIDE R16, R140, 0x4, R6 ;  /* 0x000000048c107825 */ /* 0x002fd800078e0206 */
[----:B------:R1:W-:Y:S02]  /*c94d0*/  @P6 STG.E desc[UR4][R16.64], R240 ;  /* 0x000000f010006986 */ /* 0x0003e4000c101904 */
[----:B-1----:R-:W-:Y:S02]  /*c94e0*/  IMAD.WIDE R16, R140, 0x4, R8 ;  /* 0x000000048c107825 */ /* 0x002fe400078e0208 */
        /* <DEDUP_REMOVED lines=38> */
[----:B---3--:R1:W-:Y:S02]  /*c9750*/  @P4 STG.E desc[UR4][R16.64], R141 ;  /* 0x0000008d10004986 */ /* 0x0083e4000c101904 */
[----:B-1----:R-:W-:-:S02]  /*c9760*/  IMAD.WIDE R16, R142, 0x4, R8 ;  /* 0x000000048e107825 */ /* 0x002fc400078e0208 */
[----:B------:R-:W3:Y:S04]  /*c9770*/  LDL.LU R141, [R1+0xa20] ;  /* 0x000a2000018d7983 */ /* 0x000ee80000300800 */
[----:B------:R-:W3:Y:S04]  /*c9780*/  LDL.LU R142, [R1+0x620] ;  /* 0x00062000018e7983 */ /* 0x000ee80000300800 */
[----:B----4-:R1:W-:Y:S04]  /*c9790*/  @P5 STG.E desc[UR4][R16.64], R140 ;  /* 0x0000008c10005986 */ /* 0x0103e8000c101904 */
[----:B-1----:R-:W4:Y:S04]  /*c97a0*/  LDL.LU R140, [R1+0x24b0] ;  /* 0x0024b000018c7983 */ /* 0x002f280000300800 */
        /* <DEDUP_REMOVED lines=36> */
[----:B----4-:R-:W-:-:S05]  /*c99f0*/  IMAD.WIDE R16, R140, 0x4, R2 ;  /* 0x000000048c107825 */ /* 0x010fca00078e0202 */
[----:B--2---:R1:W-:Y:S02]  /*c9a00*/  @P2 STG.E desc[UR4][R16.64], R143 ;  /* 0x0000008f10002986 */ /* 0x0043e4000c101904 */
        /* <DEDUP_REMOVED lines=619> */
[C---:B------:R-:W-:Y:S01]  /*cc0c0*/  LOP3.LUT P3, RZ, R162.reuse, 0x2, RZ, 0xc0, !PT ;  /* 0x00000002a2ff7812 */ /* 0x040fe2000786c0ff */
        /* <DEDUP_REMOVED lines=530> */
[C---:B------:R-:W-:Y:S01]  /*ce1f0*/  LOP3.LUT P4, RZ, R165.reuse, 0x2, RZ, 0xc0, !PT ;  /* 0x00000002a5ff7812 */ /* 0x040fe2000788c0ff */
        /* <DEDUP_REMOVED lines=188> */
[----:B------:R-:W3:Y:S08]  /*cedc0*/  LDL.LU R149, [R1+0x6a0] ;  /* 0x0006a00001957983 */ /* 0x000ef00000300800 */
[----:B------:R-:W-:Y:S02]  /*cedd0*/  @P6 LOP3.LUT R25, R25, 0x4, RZ, 0xfc, !PT ;  /* 0x0000000419196812 */ /* 0x000fe400078efcff */
[----:B------:R-:W-:-:S02]  /*cede0*/  LOP3.LUT P6, RZ, R166, 0x8000, RZ, 0xc0, !PT ;  /* 0x00008000a6ff7812 */ /* 0x000fc400078cc0ff */
[----:B------:R-:W-:Y:S02]  /*cedf0*/  LOP3.LUT R25, R25, 0xfffffff7, RZ, 0xc0, !PT ;  /* 0xfffffff719197812 */ /* 0x000fe400078ec0ff */
[----:B------:R-:W-:-:S09]  /*cee00*/  LOP3.LUT P3, RZ, R166, 0x40, RZ, 0xc0, !PT ;  /* 0x00000040a6ff7812 */ /* 0x000fd2000786c0ff */
[----:B------:R-:W-:Y:S02]  /*cee10*/  @P6 LOP3.LUT R25, R25, 0x8, RZ, 0xfc, !PT ;  /* 0x0000000819196812 */ /* 0x000fe400078efcff */
[----:B------:R-:W-:Y:S01]  /*cee20*/  LOP3.LUT P6, RZ, R166, 0x4000, RZ, 0xc0, !PT ;  /* 0x00004000a6ff7812 */ /* 0x000fe200078cc0ff */
[----:B------:R-:W-:Y:S01]  /*cee30*/  IMAD.WIDE R16, R145, 0x4, R8 ;  /* 0x0000000491107825 */ /* 0x000fe200078e0208 */
        /* <DEDUP_REMOVED lines=11> */
[----:B------:R-:W-:Y:S01]  /*ceef0*/  @P6 LOP3.LUT R25, R25, 0x80, RZ, 0xfc, !PT ;  /* 0x0000008019196812 */ /* 0x000fe200078efcff */
[----:B------:R4:W-:Y:S01]  /*cef00*/  @P2 STG.E desc[UR4][R16.64], R146 ;  /* 0x0000009210002986 */ /* 0x0009e2000c101904 */
[C---:B------:R-:W-:Y:S02]  /*cef10*/  LOP3.LUT P6, RZ, R166.reuse, 0x400, RZ, 0xc0, !PT ;  /* 0x00000400a6ff7812 */ /* 0x040fe400078cc0ff */
        /* <DEDUP_REMOVED lines=69> */
[----:B-1----:R-:W2:Y:S04]  /*cf370*/  LDL.LU R140, [R1+0x25c0] ;  /* 0x0025c000018c7983 */ /* 0x002ea80000300800 */
[----:B------:R-:W3:Y:S01]  /*cf380*/  LDL.LU R245, [R1+0x1298] ;  /* 0x0012980001f57983 */ /* 0x000ee20000300800 */
[----:B------:R-:W-:-:S03]  /*cf390*/  LOP3.LUT P6, RZ, R167, 0x10, RZ, 0xc0, !PT ;  /* 0x00000010a7ff7812 */ /* 0x000fc600078cc0ff */
[----:B------:R-:W3:Y:S01]  /*cf3a0*/  LDL.LU R240, [R1+0xea8] ;  /* 0x000ea80001f07983 */ /* 0x000ee20000300800 */
[----:B------:R-:W-:-:S03]  /*cf3b0*/  LOP3.LUT R26, R26, 0xfdffffff, RZ, 0xc0, !PT ;  /* 0xfdffffff1a1a7812 */ /* 0x000fc600078ec0ff */
[----:B------:R-:W3:Y:S01]  /*cf3c0*/  LDL.LU R244, [R1+0xaa8] ;  /* 0x000aa80001f47983 */ /* 0x000ee20000300800 */
[----:B------:R-:W-:-:S03]  /*cf3d0*/  LOP3.LUT P2, RZ, R166, 0x1000000, RZ, 0xc0, !PT ;  /* 0x01000000a6ff7812 */ /* 0x000fc6000784c0ff */
[----:B------:R-:W3:Y:S02]  /*cf3e0*/  LDL.LU R82, [R1+0x6a8] ;  /* 0x0006a80001527983 */ /* 0x000ee40000300800 */
[----:B------:R-:W-:Y:S02]  /*cf3f0*/  @P6 LOP3.LUT R26, R26, 0x2000000, RZ, 0xfc, !PT ;  /* 0x020000001a1a6812 */ /* 0x000fe400078efcff */
[----:B------:R-:W-:Y:S01]  /*cf400*/  LOP3.LUT P6, RZ, R167, 0x8, RZ, 0xc0, !PT ;  /* 0x00000008a7ff7812 */ /* 0x000fe200078cc0ff */
[----:B------:R-:W-:Y:S01]  /*cf410*/  IMAD.WIDE R16, R143, 0x4, R6 ;  /* 0x000000048f107825 */ /* 0x000fe200078e0206 */
        /* <DEDUP_REMOVED lines=8> */
[----:B------:R-:W3:Y:S08]  /*cf4a0*/  LDL.LU R147, [R1+0x129c] ;  /* 0x00129c0001937983 */ /* 0x000ef00000300800 */
[----:B------:R-:W-:Y:S02]  /*cf4b0*/  @P6 LOP3.LUT R26, R26, 0x8000000, RZ, 0xfc, !PT ;  /* 0x080000001a1a6812 */ /* 0x000fe400078efcff */
[----:B------:R-:W-:-:S02]  /*cf4c0*/  LOP3.LUT P6, RZ, R167, 0x2, RZ, 0xc0, !PT ;  /* 0x00000002a7ff7812 */ /* 0x000fc400078cc0ff */
        /* <DEDUP_REMOVED lines=10> */
[----:B------:R-:W-:Y:S02]  /*cf570*/  LOP3.LUT R26, R26, 0x7fffffff, RZ, 0xc0, !PT ;  /* 0x7fffffff1a1a7812 */ /* 0x000fe400078ec0ff */
[C---:B------:R-:W-:Y:S02]  /*cf580*/  LOP3.LUT P4, RZ, R166.reuse, 0x4000000, RZ, 0xc0, !PT ;  /* 0x04000000a6ff7812 */ /* 0x040fe4000788c0ff */
[----:B------:R-:W-:-:S07]  /*cf590*/  LOP3.LUT P5, RZ, R166, 0x8000000, RZ, 0xc0, !PT ;  /* 0x08000000a6ff7812 */ /* 0x000fce00078ac0ff */
[----:B------:R-:W-:Y:S02]  /*cf5a0*/  @P6 LOP3.LUT R26, R26, 0x80000000, RZ, 0xfc, !PT ;  /* 0x800000001a1a6812 */ /* 0x000fe400078efcff */
[----:B------:R-:W-:Y:S02]  /*cf5b0*/  LOP3.LUT P6, RZ, R166, 0x20000000, RZ, 0xc0, !PT ;  /* 0x20000000a6ff7812 */ /* 0x000fe400078cc0ff */
[----:B------:R-:W-:-:S11]  /*cf5c0*/  LOP3.LUT R25, R25, 0xfffffffe, RZ, 0xc0, !PT ;  /* 0xfffffffe19197812 */ /* 0x000fd600078ec0ff */
[----:B------:R-:W-:Y:S02]  /*cf5d0*/  @P6 LOP3.LUT R25, R25, 0x1, RZ, 0xfc, !PT ;  /* 0x0000000119196812 */ /* 0x000fe400078efcff */
[----:B------:R-:W-:Y:S01]  /*cf5e0*/  LOP3.LUT P6, RZ, R166, 0x10000000, RZ, 0xc0, !PT ;  /* 0x10000000a6ff7812 */ /* 0x000fe200078cc0ff */
[----:B----4-:R1:W-:Y:S02]  /*cf5f0*/  @P2 STG.E desc[UR4][R16.64], R145 ;  /* 0x0000009110002986 */ /* 0x0103e4000c101904 */
[----:B-1----:R-:W-:Y:S02]  /*cf600*/  IMAD.WIDE R16, R143, 0x4, R8 ;  /* 0x000000048f107825 */ /* 0x002fe400078e0208 */
[----:B------:R-:W4:Y:S04]  /*cf610*/  LDL.LU R143, [R1+0x25cc] ;  /* 0x0025cc00018f7983 */ /* 0x000f280000300800 */
[----:B------:R-:W4:Y:S04]  /*cf620*/  LDL.LU R79, [R1+0x2a8] ;  /* 0x0002a800014f7983 */ /* 0x000f280000300800 */
[----:B------:R-:W4:Y:S04]  /*cf630*/  LDL.LU R145, [R1+0xeac] ;  /* 0x000eac0001917983 */ /* 0x000f280000300800 */
[----:B------:R1:W-:Y:S04]  /*cf640*/  @P3 STG.E desc[UR4][R16.64], R146 ;  /* 0x0000009210003986 */ /* 0x0003e8000c101904 */
[----:B-1----:R-:W4:Y:S01]  /*cf650*/  LDL.LU R146, [R1+0xaac] ;  /* 0x000aac0001927983 */ /* 0x002f220000300800 */
[----:B--2---:R-:W-:-:S05]  /*cf660*/  IMAD.WIDE R16, R140, 0x4, R2 ;  /* 0x000000048c107825 */ /* 0x004fca00078e0202 */
[----:B------:R1:W-:Y:S04]  /*cf670*/  @P4 STG.E desc[UR4][R16.64], R144 ;  /* 0x0000009010004986 */ /* 0x0003e8000c101904 */
[----:B-1----:R-:W2:Y:S01]  /*cf680*/  LDL.LU R144, [R1+0x6ac] ;  /* 0x0006ac0001907983 */ /* 0x002ea20000300800 */
[----:B------:R-:W-:-:S05]  /*cf690*/  IMAD.WIDE R16, R140, 0x4, R4 ;  /* 0x000000048c107825 */ /* 0x000fca00078e0204 */
[----:B---3--:R1:W-:Y:S04]  /*cf6a0*/  @P5 STG.E desc[UR4][R16.64], R141 ;  /* 0x0000008d10005986 */ /* 0x0083e8000c101904 */
[----:B-1----:R-:W3:Y:S01]  /*cf6b0*/  LDL.LU R141, [R1+0x2ac] ;  /* 0x0002ac00018d7983 */ /* 0x002ee20000300800 */
[----:B------:R-:W-:-:S05]  /*cf6c0*/  IMAD.WIDE R16, R140, 0x4, R6 ;  /* 0x000000048c107825 */ /* 0x000fca00078e0206 */
[----:B------:R1:W-:Y:S02]  /*cf6d0*/  @P6 STG.E desc[UR4][R16.64], R142 ;  /* 0x0000008e10006986 */ /* 0x0003e4000c101904 */
        /* <DEDUP_REMOVED lines=68> */
[----:B------:R-:W4:Y:S01]  /*cfb20*/  LDL.LU R145, [R1+0x25dc] ;  /* 0x0025dc0001917983 */ /* 0x000f220000300800 */
[C---:B------:R-:W-:Y:S02]  /*cfb30*/  LOP3.LUT P2, RZ, R167.reuse, 0x800, RZ, 0xc0, !PT ;  /* 0x00000800a7ff7812 */ /* 0x040fe4000784c0ff */
[----:B------:R-:W-:Y:S01]  /*cfb40*/  LOP3.LUT P3, RZ, R167, 0x1000, RZ, 0xc0, !PT ;  /* 0x00001000a7ff7812 */ /* 0x000fe2000786c0ff */
[----:B------:R-:W-:Y:S01]  /*cfb50*/  IMAD.WIDE R16, R142, 0x4, R4 ;  /* 0x000000048e107825 */ /* 0x000fe200078e0204 */
[----:B------:R-:W4:Y:S01]  /*cfb60*/  LDL.LU R146, [R1+0x6b4] ;  /* 0x0006b40001927983 */ /* 0x000f220000300800 */
[----:B------:R-:W-:-:S02]  /*cfb70*/  @P6 LOP3.LUT R26, R26, 0x80000, RZ, 0xfc, !PT ;  /* 0x000800001a1a6812 */ /* 0x000fc400078efcff */
        /* <DEDUP_REMOVED lines=25> */
[----:B------:R-:W2:Y:S04]  /*cfd10*/  LDL.LU R142, [R1+0x25e0] ;  /* 0x0025e000018e7983 */ /* 0x000ea80000300800 */
[----:B----4-:R1:W-:Y:S02]  /*cfd20*/  @P4 STG.E desc[UR4][R16.64], R246 ;  /* 0x000000f610004986 */ /* 0x0103e4000c101904 */
        /* <DEDUP_REMOVED lines=29> */
[----:B-1----:R-:W-:Y:S01]  /*cff00*/  IMAD.WIDE R16, R145, 0x4, R4 ;  /* 0x0000000491107825 */ /* 0x002fe200078e0204 */
[C---:B------:R-:W-:Y:S01]  /*cff10*/  LOP3.LUT P2, RZ, R167.reuse, 0x4000000, RZ, 0xc0, !PT ;  /* 0x04000000a7ff7812 */ /* 0x040fe2000784c0ff */
[----:B------:R-:W4:Y:S06]  /*cff20*/  LDL.LU R150, [R1+0x25ec] ;  /* 0x0025ec0001967983 */ /* 0x000f2c0000300800 */
[----:B------:R1:W-:Y:S01]  /*cff30*/  @P6 STG.E desc[UR4][R16.64], R148 ;  /* 0x0000009410006986 */ /* 0x0003e2000c101904 */
[----:B------:R-:W-:Y:S01]  /*cff40*/  LOP3.LUT P3, RZ, R167, 0x8000000, RZ, 0xc0, !PT ;  /* 0x08000000a7ff7812 */ /* 0x000fe2000786c0ff */
[----:B-1----:R-:W-:-:S05]  /*cff50*/  IMAD.WIDE R16, R145, 0x4, R6 ;  /* 0x0000000491107825 */ /* 0x002fca00078e0206 */
[----:B------:R1:W-:Y:S02]  /*cff60*/  @P0 STG.E desc[UR4][R16.64], R147 ;  /* 0x0000009310000986 */ /* 0x0003e4000c101904 */
[----:B-1----:R-:W-:Y:S02]  /*cff70*/  IMAD.WIDE R16, R145, 0x4, R8 ;  /* 0x0000000491107825 */ /* 0x002fe400078e0208 */
[----:B------:R-:W4:Y:S04]  /*cff80*/  LDL.LU R145, [R1+0x12a8] ;  /* 0x0012a80001917983 */ /* 0x000f280000300800 */
[----:B------:R1:W-:Y:S04]  /*cff90*/  @P1 STG.E desc[UR4][R16.64], R146 ;  /* 0x0000009210001986 */ /* 0x0003e8000c101904 */
[----:B-1----:R-:W4:Y:S01]  /*cffa0*/  LDL.LU R146, [R1+0xeb8] ;  /* 0x000eb80001927983 */ /* 0x002f220000300800 */
[----:B------:R-:W-:-:S02]  /*cffb0*/  LOP3.LUT P4, RZ, R167, 0x10000000, RZ, 0xc0, !PT ;  /* 0x10000000a7ff7812 */ /* 0x000fc4000788c0ff */
[----:B------:R-:W-:Y:S01]  /*cffc0*/  LOP3.LUT P5, RZ, R167, 0x20000000, RZ, 0xc0, !PT ;  /* 0x20000000a7ff7812 */ /* 0x000fe200078ac0ff */
[----:B--2---:R-:W-:-:S05]  /*cffd0*/  IMAD.WIDE R16, R142, 0x4, R2 ;  /* 0x000000048e107825 */ /* 0x004fca00078e0202 */
[----:B------:R1:W-:Y:S02]  /*cffe0*/  @P2 STG.E desc[UR4][R16.64], R144 ;  /* 0x0000009010002986 */ /* 0x0003e4000c101904 */
[C---:B-1----:R-:W-:Y:S02]  /*cfff0*/  IMAD.WIDE R16, R142.reuse, 0x4, R4 ;  /* 0x000000048e107825 */ /* 0x042fe400078e0204 */
[----:B------:R-:W2:Y:S04]  /*d0000*/  LDL.LU R144, [R1+0xab8] ;  /* 0x000ab80001907983 */ /* 0x000ea80000300800 */
[----:B------:R1:W-:Y:S04]  /*d0010*/  @P3 STG.E desc[UR4][R16.64], R143 ;  /* 0x0000008f10003986 */ /* 0x0003e8000c101904 */
[----:B-1----:R-:W2:Y:S01]  /*d0020*/  LDL.LU R143, [R1+0x25e4] ;  /* 0x0025e400018f7983 */ /* 0x002ea20000300800 */
[----:B------:R-:W-:-:S05]  /*d0030*/  IMAD.WIDE R16, R142, 0x4, R6 ;  /* 0x000000048e107825 */ /* 0x000fca00078e0206 */
[----:B---3--:R1:W-:Y:S02]  /*d0040*/  @P4 STG.E desc[UR4][R16.64], R141 ;  /* 0x0000008d10004986 */ /* 0x0083e4000c101904 */
[----:B-1----:R-:W-:Y:S02]  /*d0050*/  IMAD.WIDE R16, R142, 0x4, R8 ;  /* 0x000000048e107825 */ /* 0x002fe400078e0208 */
[----:B------:R-:W3:Y:S04]  /*d0060*/  LDL.LU R141, [R1+0x6b8] ;  /* 0x0006b800018d7983 */ /* 0x000ee80000300800 */
[----:B------:R-:W3:Y:S04]  /*d0070*/  LDL.LU R142, [R1+0x1f9c] ;  /* 0x001f9c00018e7983 */ /* 0x000ee80000300800 */
[----:B----4-:R1:W-:Y:S04]  /*d0080*/  @P5 STG.E desc[UR4][R16.64], R140 ;  /* 0x0000008c10005986 */ /* 0x0103e8000c101904 */
        /* <DEDUP_REMOVED lines=10> */
[----:B------:R-:W-:Y:S02]  /*d0130*/  LOP3.LUT R26, R26, 0xfffffbff, RZ, 0xc0, !PT ;  /* 0xfffffbff1a1a7812 */ /* 0x000fe400078ec0ff */
[C---:B------:R-:W-:Y:S01]  /*d0140*/  LOP3.LUT P2, RZ, R167.reuse, 0x40000000, RZ, 0xc0, !PT ;  /* 0x40000000a7ff7812 */ /* 0x040fe2000784c0ff */
[----:B------:R-:W4:Y:S01]  /*d0150*/  LDL.LU R149, [R1+0xabc] ;  /* 0x000abc0001957983 */ /* 0x000f220000300800 */
[----:B------:R-:W-:Y:S02]  /*d0160*/  LOP3.LUT P3, RZ, R167, 0x80000000, RZ, 0xc0, !PT ;  /* 0x80000000a7ff7812 */ /* 0x000fe4000786c0ff */
[----:B------:R-:W-:Y:S01]  /*d0170*/  LOP3.LUT P4, RZ, R168, 0x1, RZ, 0xc0, !PT ;  /* 0x00000001a8ff7812 */ /* 0x000fe2000788c0ff */
[----:B------:R-:W4:Y:S04]  /*d0180*/  LDL.LU R148, [R1+0x6bc] ;  /* 0x0006bc0001947983 */ /* 0x000f280000300800 */
[----:B------:R-:W-:Y:S01]  /*d0190*/  @P6 LOP3.LUT R26, R26, 0x400, RZ, 0xfc, !PT ;  /* 0x000004001a1a6812 */ /* 0x000fe200078efcff */
[----:B------:R-:W4:Y:S01]  /*d01a0*/  LDL.LU R147, [R1+0x1ab0] ;  /* 0x001ab00001937983 */ /* 0x000f220000300800 */
        /* <DEDUP_REMOVED lines=23> */
[----:B------:R1:W-:Y:S02]  /*d0320*/  @P3 STG.E desc[UR4][R16.64], R146 ;  /* 0x0000009210003986 */ /* 0x0003e4000c101904 */
[----:B-1----:R-:W-:-:S05]  /*d0330*/  IMAD.WIDE R16, R143, 0x4, R6 ;  /* 0x000000048f107825 */ /* 0x002fca00078e0206 */
[----:B------:R1:W-:Y:S04]  /*d0340*/  @P4 STG.E desc[UR4][R16.64], R144 ;  /* 0x0000009010004986 */ /* 0x0003e8000c101904 */
[----:B-1----:R-:W2:Y:S01]  /*d0350*/  LDL.LU R144, [R1+0x25f0] ;  /* 0x0025f00001907983 */ /* 0x002ea20000300800 */
[----:B------:R-:W-:-:S03]  /*d0360*/  IMAD.WIDE R16, R143, 0x4, R8 ;  /* 0x000000048f107825 */ /* 0x000fc600078e0208 */
[----:B------:R-:W2:Y:S04]  /*d0370*/  LDL.LU R145, [R1+0x16b0] ;  /* 0x0016b00001917983 */ /* 0x000ea80000300800 */
[----:B---3--:R4:W-:Y:S04]  /*d0380*/  @P5 STG.E desc[UR4][R16.64], R141 ;  /* 0x0000008d10005986 */ /* 0x0089e8000c101904 */
[----:B------:R-:W3:Y:S01]  /*d0390*/  LDL.LU R146, [R1+0x1fa0] ;  /* 0x001fa00001927983 */ /* 0x000ee20000300800 */
[----:B----4-:R-:W-:-:S03]  /*d03a0*/  IMAD.WIDE R16, R82, 0x4, R2 ;  /* 0x0000000452107825 */ /* 0x010fc600078e0202 */
[----:B------:R-:W4:Y:S04]  /*d03b0*/  LDL.LU R141, [R1+0x12b0] ;  /* 0x0012b000018d7983 */ /* 0x000f280000300800 */
[----:B------:R1:W-:Y:S01]  /*d03c0*/  @P6 STG.E desc[UR4][R16.64], R142 ;  /* 0x0000008e10006986 */ /* 0x0003e2000c101904 */
[----:B------:R-:W-:-:S03]  /*d03d0*/  LOP3.LUT P6, RZ, R26, 0x10000, RZ, 0xc0, !PT ;  /* 0x000100001aff7812 */ /* 0x000fc600078cc0ff */
[----:B-1----:R-:W4:Y:S04]  /*d03e0*/  LDL.LU R142, [R1+0xec0] ;  /* 0x000ec000018e7983 */ /* 0x002f280000300800 */
[----:B------:R-:W4:Y:S01]  /*d03f0*/  LDL.LU R143, [R1+0x25f4] ;  /* 0x0025f400018f7983 */ /* 0x000f220000300800 */
[----:B------:R-:W-:-:S05]  /*d0400*/  IMAD.WIDE R16, R82, 0x4, R4 ;  /* 0x0000000452107825 */ /* 0x000fca00078e0204 */
[----:B------:R1:W-:Y:S04]  /*d0410*/  @P6 STG.E desc[UR4][R16.64], R140 ;  /* 0x0000008c10006986 */ /* 0x0003e8000c101904 */
[----:B-1----:R-:W4:Y:S01]  /*d0420*/  LDL.LU R140, [R1+0xac0] ;  /* 0x000ac000018c7983 */ /* 0x002f220000300800 */
        /* <DEDUP_REMOVED lines=20> */
[C---:B------:R-:W-:Y:S02]  /*d0570*/  LOP3.LUT P1, RZ, R168.reuse, 0x1000, RZ, 0xc0, !PT ;  /* 0x00001000a8ff7812 */ /* 0x040fe4000782c0ff */
[C---:B------:R-:W-:Y:S02]  /*d0580*/  LOP3.LUT P2, RZ, R168.reuse, 0x2000, RZ, 0xc0, !PT ;  /* 0x00002000a8ff7812 */ /* 0x040fe4000784c0ff */
[C---:B------:R-:W-:Y:S02]  /*d0590*/  LOP3.LUT P3, RZ, R168.reuse, 0x4000, RZ, 0xc0, !PT ;  /* 0x00004000a8ff7812 */ /* 0x040fe4000786c0ff */
[----:B------:R-:W-:-:S02]  /*d05a0*/  LOP3.LUT P4, RZ, R168, 0x8000, RZ, 0xc0, !PT ;  /* 0x00008000a8ff7812 */ /* 0x000fc4000788c0ff */
[----:B------:R-:W-:Y:S01]  /*d05b0*/  LOP3.LUT P5, RZ, R168, 0x10000, RZ, 0xc0, !PT ;  /* 0x00010000a8ff7812 */ /* 0x000fe200078ac0ff */
[----:B--2---:R-:W-:-:S05]  /*d05c0*/  IMAD.WIDE R16, R144, 0x4, R2 ;  /* 0x0000000490107825 */ /* 0x004fca00078e0202 */
[----:B------:R1:W-:Y:S02]  /*d05d0*/  @P6 STG.E desc[UR4][R16.64], R147 ;  /* 0x0000009310006986 */ /* 0x0003e4000c101904 */
[----:B-1----:R-:W-:-:S05]  /*d05e0*/  IMAD.WIDE R16, R144, 0x4, R4 ;  /* 0x0000000490107825 */ /* 0x002fca00078e0204 */
[----:B------:R1:W-:Y:S02]  /*d05f0*/  @P0 STG.E desc[UR4][R16.64], R145 ;  /* 0x0000009110000986 */ /* 0x0003e4000c101904 */
[----:B-1----:R-:W-:-:S05]  /*d0600*/  IMAD.WIDE R16, R144, 0x4, R6 ;  /* 0x0000000490107825 */ /* 0x002fca00078e0206 */
[----:B---3--:R1:W-:Y:S02]  /*d0610*/  @P1 STG.E desc[UR4][R16.64], R146 ;  /* 0x0000009210001986 */ /* 0x0083e4000c101904 */
[----:B-1----:R-:W-:-:S05]  /*d0620*/  IMAD.WIDE R16, R144, 0x4, R8 ;  /* 0x0000000490107825 */ /* 0x002fca00078e0208 */
[----:B----4-:R1:W-:Y:S02]  /*d0630*/  @P2 STG.E desc[UR4][R16.64], R141 ;  /* 0x0000008d10002986 */ /* 0x0103e4000c101904 */
[----:B-1----:R-:W-:-:S05]  /*d0640*/  IMAD.WIDE R16, R143, 0x4, R2 ;  /* 0x000000048f107825 */ /* 0x002fca00078e0202 */
[----:B------:R1:W-:Y:S02]  /*d0650*/  @P3 STG.E desc[UR4][R16.64], R142 ;  /* 0x0000008e10003986 */ /* 0x0003e4000c101904 */
[----:B-1----:R-:W-:-:S05]  /*d0660*/  IMAD.WIDE R16, R143, 0x4, R4 ;  /* 0x000000048f107825 */ /* 0x002fca00078e0204 */
[----:B------:R1:W-:Y:S02]  /*d0670*/  @P4 STG.E desc[UR4][R16.64], R140 ;  /* 0x0000008c10004986 */ /* 0x0003e4000c101904 */
[----:B-1----:R-:W-:-:S05]  /*d0680*/  IMAD.WIDE R16, R143, 0x4, R6 ;  /* 0x000000048f107825 */ /* 0x002fca00078e0206 */
[----:B------:R1:W-:Y:S04]  /*d0690*/  @P5 STG.E desc[UR4][R16.64], R169 ;  /* 0x000000a910005986 */ /* 0x0003e8000c101904 */
[----:B-1----:R-:W2:Y:S04]  /*d06a0*/  LDL.LU R169, [R1+0x31d4] ;  /* 0x0031d40001a97983 */ /* 0x002ea80000300800 */
[----:B------:R-:W3:Y:S04]  /*d06b0*/  LDL.LU R146, [R1+0x2c0] ;  /* 0x0002c00001927983 */ /* 0x000ee80000300800 */
[----:B------:R-:W4:Y:S04]  /*d06c0*/  LDL.LU R144, [R1+0x1ab4] ;  /* 0x001ab40001907983 */ /* 0x000f280000300800 */
[----:B------:R-:W2:Y:S04]  /*d06d0*/  LDL.LU R141, [R1+0x16b4] ;  /* 0x0016b400018d7983 */ /* 0x000ea80000300800 */
[----:B------:R-:W2:Y:S04]  /*d06e0*/  LDL.LU R142, [R1+0x1fa4] ;  /* 0x001fa400018e7983 */ /* 0x000ea80000300800 */
[----:B------:R-:W4:Y:S04]  /*d06f0*/  LDL.LU R140, [R1+0x25f8] ;  /* 0x0025f800018c7983 */ /* 0x000f280000300800 */
[----:B------:R-:W2:Y:S01]  /*d0700*/  LDL.LU R241, [R1+0x12b4] ;  /* 0x0012b40001f17983 */ /* 0x000ea20000300800 */
[----:B------:R-:W-:-:S03]  /*d0710*/  IMAD.WIDE R16, R143, 0x4, R8 ;  /* 0x000000048f107825 */ /* 0x000fc600078e0208 */
        /* <DEDUP_REMOVED lines=41> */
[----:B---3--:R1:W-:Y:S04]  /*d09b0*/  @P2 STG.E desc[UR4][R16.64], R146 ;  /* 0x0000009210002986 */ /* 0x0083e8000c101904 */
[----:B-1----:R-:W3:Y:S01]  /*d09c0*/  LDL.LU R146, [R1+0xac8] ;  /* 0x000ac80001927983 */ /* 0x002ee20000300800 */
[----:B----4-:R-:W-:-:S05]  /*d09d0*/  IMAD.WIDE R16, R140, 0x4, R2 ;  /* 0x000000048c107825 */ /* 0x010fca00078e0202 */
[----:B------:R1:W-:Y:S02]  /*d09e0*/  @P3 STG.E desc[UR4][R16.64], R144 ;  /* 0x0000009010003986 */ /* 0x0003e4000c101904 */
[C---:B-1----:R-:W-:Y:S02]  /*d09f0*/  IMAD.WIDE R16, R140.reuse, 0x4, R4 ;  /* 0x000000048c107825 */ /* 0x042fe400078e0204 */
[----:B------:R-:W4:Y:S04]  /*d0a00*/  LDL.LU R144, [R1+0x6c8] ;  /* 0x0006c80001907983 */ /* 0x000f280000300800 */
[----:B--2---:R1:W-:Y:S02]  /*d0a10*/  @P4 STG.E desc[UR4][R16.64], R141 ;  /* 0x0000008d10004986 */ /* 0x0043e4000c101904 */
[----:B-1----:R-:W-:-:S02]  /*d0a20*/  IMAD.WIDE R16, R140, 0x4, R6 ;  /* 0x000000048c107825 */ /* 0x002fc400078e0206 */
[----:B------:R-:W2:Y:S04]  /*d0a30*/  LDL.LU R141, [R1+0x2c8] ;  /* 0x0002c800018d7983 */ /* 0x000ea80000300800 */
[----:B------:R1:W-:Y:S02]  /*d0a40*/  @P5 STG.E desc[UR4][R16.64], R142 ;  /* 0x0000008e10005986 */ /* 0x0003e4000c101904 */
[----:B-1----:R-:W-:Y:S02]  /*d0a50*/  IMAD.WIDE R16, R140, 0x4, R8 ;  /* 0x000000048c107825 */ /* 0x002fe400078e0208 */
[----:B------:R-:W2:Y:S04]  /*d0a60*/  LDL.LU R142, [R1+0x1abc] ;  /* 0x001abc00018e7983 */ /* 0x000ea80000300800 */
[----:B------:R1:W-:Y:S01]  /*d0a70*/  @P6 STG.E desc[UR4][R16.64], R241 ;  /* 0x000000f110006986 */ /* 0x0003e2000c101904 */
[----:B------:R-:W-:-:S03]  /*d0a80*/  LOP3.LUT P6, RZ, R26, 0x100, RZ, 0xc0, !PT ;  /* 0x000001001aff7812 */ /* 0x000fc600078cc0ff */
[----:B------:R-:W2:Y:S04]  /*d0a90*/  LDL.LU R140, [R1+0x16bc] ;  /* 0x0016bc00018c7983 */ /* 0x000ea80000300800 */
[----:B------:R-:W2:Y:S01]  /*d0aa0*/  LDL.LU R145, [R1+0x2608] ;  /* 0x0026080001917983 */ /* 0x000ea20000300800 */
[----:B-1----:R-:W-:-:S05]  /*d0ab0*/  IMAD.WIDE R16, R82, 0x4, R2 ;  /* 0x0000000452107825 */ /* 0x002fca00078e0202 */
        /* <DEDUP_REMOVED lines=24> */
[----:B------:R1:W-:Y:S04]  /*d0c40*/  @P0 STG.E desc[UR4][R16.64], R147 ;  /* 0x0000009310000986 */ /* 0x0003e8000c101904 */
[----:B-1----:R-:W2:Y:S01]  /*d0c50*/  LDL.LU R147, [R1+0x1fac] ;  /* 0x001fac0001937983 */ /* 0x002ea20000300800 */
[----:B------:R-:W-:Y:S02]  /*d0c60*/  LOP3.LUT P1, RZ, R168, 0x80000000, RZ, 0xc0, !PT ;  /* 0x80000000a8ff7812 */ /* 0x000fe4000782c0ff */
[----:B------:R-:W-:Y:S01]  /*d0c70*/  LOP3.LUT P2, RZ, R169, 0x1, RZ, 0xc0, !PT ;  /* 0x00000001a9ff7812 */ /* 0x000fe2000784c0ff */
[----:B------:R-:W-:Y:S01]  /*d0c80*/  IMAD.WIDE R16, R143, 0x4, R4 ;  /* 0x000000048f107825 */ /* 0x000fe200078e0204 */
[C---:B------:R-:W-:Y:S02]  /*d0c90*/  LOP3.LUT P3, RZ, R169.reuse, 0x2, RZ, 0xc0, !PT ;  /* 0x00000002a9ff7812 */ /* 0x040fe4000786c0ff */
[----:B------:R-:W-:-:S02]  /*d0ca0*/  LOP3.LUT P4, RZ, R169, 0x4, RZ, 0xc0, !PT ;  /* 0x00000004a9ff7812 */ /* 0x000fc4000788c0ff */
[----:B------:R-:W-:-:S05]  /*d0cb0*/  LOP3.LUT P5, RZ, R169, 0x8, RZ, 0xc0, !PT ;  /* 0x00000008a9ff7812 */ /* 0x000fca00078ac0ff */
[----:B---3--:R1:W-:Y:S02]  /*d0cc0*/  @P1 STG.E desc[UR4][R16.64], R146 ;  /* 0x0000009210001986 */ /* 0x0083e4000c101904 */
[C---:B-1----:R-:W-:Y:S02]  /*d0cd0*/  IMAD.WIDE R16, R143.reuse, 0x4, R6 ;  /* 0x000000048f107825 */ /* 0x042fe400078e0206 */
[----:B------:R-:W3:Y:S04]  /*d0ce0*/  LDL.LU R146, [R1+0x12bc] ;  /* 0x0012bc0001927983 */ /* 0x000ee80000300800 */
[----:B----4-:R1:W-:Y:S02]  /*d0cf0*/  @P2 STG.E desc[UR4][R16.64], R144 ;  /* 0x0000009010002986 */ /* 0x0103e4000c101904 */
[----:B-1----:R-:W-:-:S02]  /*d0d00*/  IMAD.WIDE R16, R143, 0x4, R8 ;  /* 0x000000048f107825 */ /* 0x002fc400078e0208 */
[----:B------:R-:W4:Y:S04]  /*d0d10*/  LDL.LU R144, [R1+0xecc] ;  /* 0x000ecc0001907983 */ /* 0x000f280000300800 */
[----:B--2---:R1:W-:Y:S04]  /*d0d20*/  @P3 STG.E desc[UR4][R16.64], R141 ;  /* 0x0000008d10003986 */ /* 0x0043e8000c101904 */
[----:B-1----:R-:W2:Y:S04]  /*d0d30*/  LDL.LU R141, [R1+0xacc] ;  /* 0x000acc00018d7983 */ /* 0x002ea80000300800 */
[----:B------:R-:W2:Y:S01]  /*d0d40*/  LDL.LU R143, [R1+0x6cc] ;  /* 0x0006cc00018f7983 */ /* 0x000ea20000300800 */
[----:B------:R-:W-:-:S05]  /*d0d50*/  IMAD.WIDE R16, R145, 0x4, R2 ;  /* 0x0000000491107825 */ /* 0x000fca00078e0202 */
[----:B------:R1:W-:Y:S04]  /*d0d60*/  @P4 STG.E desc[UR4][R16.64], R142 ;  /* 0x0000008e10004986 */ /* 0x0003e8000c101904 */
[----:B-1----:R-:W4:Y:S01]  /*d0d70*/  LDL.LU R142, [R1+0x260c] ;  /* 0x00260c00018e7983 */ /* 0x002f220000300800 */
[----:B------:R-:W-:-:S05]  /*d0d80*/  IMAD.WIDE R16, R145, 0x4, R4 ;  /* 0x0000000491107825 */ /* 0x000fca00078e0204 */
[----:B------:R1:W-:Y:S04]  /*d0d90*/  @P5 STG.E desc[UR4][R16.64], R140 ;  /* 0x0000008c10005986 */ /* 0x0003e8000c101904 */
[----:B-1----:R-:W2:Y:S04]  /*d0da0*/  LDL.LU R140, [R1+0x2cc] ;  /* 0x0002cc00018c7983 */ /* 0x002ea80000300800 */
[----:B------:R-:W2:Y:S04]  /*d0db0*/  LDL.LU R151, [R1+0x2610] ;  /* 0x0026100001977983 */ /* 0x000ea80000300800 */
[----:B------:R-:W2:Y:S04]  /*d0dc0*/  LDL.LU R82, [R1+0x1fb0] ;  /* 0x001fb00001527983 */ /* 0x000ea80000300800 */
[----:B------:R-:W2:Y:S04]  /*d0dd0*/  LDL.LU R83, [R1+0x1ac0] ;  /* 0x001ac00001537983 */ /* 0x000ea80000300800 */
[----:B------:R-:W2:Y:S01]  /*d0de0*/  LDL.LU R79, [R1+0x16c0] ;  /* 0x0016c000014f7983 */ /* 0x000ea20000300800 */
[----:B------:R-:W-:-:S03]  /*d0df0*/  LOP3.LUT P2, RZ, R169, 0x10, RZ, 0xc0, !PT ;  /* 0x00000010a9ff7812 */ /* 0x000fc6000784c0ff */
[----:B------:R-:W2:Y:S01]  /*d0e00*/  LDL.LU R149, [R1+0x12c0] ;  /* 0x0012c00001957983 */ /* 0x000ea20000300800 */
[----:B------:R-:W-:Y:S01]  /*d0e10*/  IMAD.WIDE R16, R145, 0x4, R6 ;  /* 0x0000000491107825 */ /* 0x000fe200078e0206 */
[----:B------:R-:W-:-:S08]  /*d0e20*/  LOP3.LUT P6, RZ, R169, 0x10000, RZ, 0xc0, !PT ;  /* 0x00010000a9ff7812 */ /* 0x000fd000078cc0ff */
[----:B------:R1:W-:Y:S04]  /*d0e30*/  @P2 STG.E desc[UR4][R16.64], R147 ;  /* 0x0000009310002986 */ /* 0x0003e8000c101904 */
[----:B-1----:R-:W2:Y:S04]  /*d0e40*/  LDL.LU R147, [R1+0x2614] ;  /* 0x0026140001937983 */ /* 0x002ea80000300800 */
[----:B------:R-:W2:Y:S04]  /*d0e50*/  LDL.LU R150, [R1+0xed0] ;  /* 0x000ed00001967983 */ /* 0x000ea80000300800 */
[----:B------:R-:W2:Y:S01]  /*d0e60*/  LDL.LU R148, [R1+0xad0] ;  /* 0x000ad00001947983 */ /* 0x000ea20000300800 */
        /* <DEDUP_REMOVED lines=20> */
[----:B------:R-:W-:Y:S01]  /*d0fb0*/  LOP3.LUT P4, RZ, R169, 0x40, RZ, 0xc0, !PT ;  /* 0x00000040a9ff7812 */ /* 0x000fe2000788c0ff */
[----:B------:R-:W-:-:S06]  /*d0fc0*/  IMAD.WIDE R16, R145, 0x4, R8 ;  /* 0x0000000491107825 */ /* 0x000fcc00078e0208 */
[----:B------:R-:W-:Y:S02]  /*d0fd0*/  @P6 LOP3.LUT R27, R27, 0x80000000, RZ, 0xfc, !PT ;  /* 0x800000001b1b6812 */ /* 0x000fe400078efcff */
[C---:B------:R-:W-:Y:S02]  /*d0fe0*/  LOP3.LUT P6, RZ, R169.reuse, 0x200, RZ, 0xc0, !PT ;  /* 0x00000200a9ff7812 */ /* 0x040fe400078cc0ff */
[----:B------:R-:W-:Y:S01]  /*d0ff0*/  LOP3.LUT P5, RZ, R169, 0x80, RZ, 0xc0, !PT ;  /* 0x00000080a9ff7812 */ /* 0x000fe200078ac0ff */
[----:B---3--:R4:W-:Y:S01]  /*d1000*/  @P3 STG.E desc[UR4][R16.64], R146 ;  /* 0x0000009210003986 */ /* 0x0089e2000c101904 */
[----:B------:R-:W-:-:S09]  /*d1010*/  LOP3.LUT R26, R26, 0xfffffffe, RZ, 0xc0, !PT ;  /* 0xfffffffe1a1a7812 */ /* 0x000fd200078ec0ff */
[----:B------:R-:W-:Y:S02]  /*d1020*/  @P6 LOP3.LUT R26, R26, 0x1, RZ, 0xfc, !PT ;  /* 0x000000011a1a6812 */ /* 0x000fe400078efcff */
[----:B------:R-:W-:Y:S01]  /*d1030*/  LOP3.LUT P6, RZ, R169, 0x100, RZ, 0xc0, !PT ;  /* 0x00000100a9ff7812 */ /* 0x000fe200078cc0ff */
[----:B----4-:R-:W-:-:S05]  /*d1040*/  IMAD.WIDE R16, R142, 0x4, R2 ;  /* 0x000000048e107825 */ /* 0x010fca00078e0202 */
[----:B------:R1:W-:Y:S02]  /*d1050*/  @P4 STG.E desc[UR4][R16.64], R144 ;  /* 0x0000009010004986 */ /* 0x0003e4000c101904 */
[----:B-1----:R-:W-:-:S05]  /*d1060*/  IMAD.WIDE R16, R142, 0x4, R4 ;  /* 0x000000048e107825 */ /* 0x002fca00078e0204 */
[----:B--2---:R1:W-:Y:S02]  /*d1070*/  @P5 STG.E desc[UR4][R16.64], R141 ;  /* 0x0000008d10005986 */ /* 0x0043e4000c101904 */
[----:B-1----:R-:W-:Y:S02]  /*d1080*/  IMAD.WIDE R16, R142, 0x4, R6 ;  /* 0x000000048e107825 */ /* 0x002fe400078e0206 */
[----:B------:R-:W2:Y:S04]  /*d1090*/  LDL.LU R141, [R1+0x2618] ;  /* 0x00261800018d7983 */ /* 0x000ea80000300800 */
[----:B------:R1:W-:Y:S01]  /*d10a0*/  @P6 STG.E desc[UR4][R16.64], R143 ;  /* 0x0000008f10006986 */ /* 0x0003e2000c101904 */
[----:B------:R-:W-:-:S03]  /*d10b0*/  LOP3.LUT P6, RZ, R26, 0x1, RZ, 0xc0, !PT ;  /* 0x000000011aff7812 */ /* 0x000fc600078cc0ff */
[----:B------:R-:W3:Y:S04]  /*d10c0*/  LDL.LU R145, [R1+0x2d0] ;  /* 0x0002d00001917983 */ /* 0x000ee80000300800 */
        /* <DEDUP_REMOVED lines=10> */
[----:B------:R-:W4:Y:S01]  /*d1170*/  LDL.LU R142, [R1+0x261c] ;  /* 0x00261c00018e7983 */ /* 0x000f220000300800 */
[----:B-1----:R-:W-:-:S09]  /*d1180*/  IMAD.WIDE R16, R151, 0x4, R4 ;  /* 0x0000000497107825 */ /* 0x002fd200078e0204 */
        /* <DEDUP_REMOVED lines=15> */
[----:B------:R1:W-:Y:S04]  /*d1280*/  @P6 STG.E desc[UR4][R16.64], R170 ;  /* 0x000000aa10006986 */ /* 0x0003e8000c101904 */
[----:B-1----:R-:W4:Y:S01]  /*d1290*/  LDL.LU R170, [R1+0x31d0] ;  /* 0x0031d00001aa7983 */ /* 0x002f220000300800 */
[C---:B------:R-:W-:Y:S02]  /*d12a0*/  LOP3.LUT P0, RZ, R169.reuse, 0x20000, RZ, 0xc0, !PT ;  /* 0x00020000a9ff7812 */ /* 0x040fe4000780c0ff */
[----:B------:R-:W-:Y:S01]  /*d12b0*/  LOP3.LUT P1, RZ, R169, 0x40000, RZ, 0xc0, !PT ;  /* 0x00040000a9ff7812 */ /* 0x000fe2000782c0ff */
[----:B------:R-:W-:Y:S01]  /*d12c0*/  IMAD.WIDE R16, R147, 0x4, R8 ;  /* 0x0000000493107825 */ /* 0x000fe200078e0208 */
[C---:B------:R-:W-:Y:S01]  /*d12d0*/  LOP3.LUT P2, RZ, R169.reuse, 0x80000, RZ, 0xc0, !PT ;  /* 0x00080000a9ff7812 */ /* 0x040fe2000784c0ff */
[----:B------:R-:W4:Y:S01]  /*d12e0*/  LDL.LU R151, [R1+0x2624] ;  /* 0x0026240001977983 */ /* 0x000f220000300800 */
[----:B------:R-:W-:-:S02]  /*d12f0*/  LOP3.LUT P3, RZ, R169, 0x100000, RZ, 0xc0, !PT ;  /* 0x00100000a9ff7812 */ /* 0x000fc4000786c0ff */
[C---:B------:R-:W-:Y:S02]  /*d1300*/  LOP3.LUT P4, RZ, R169.reuse, 0x200000, RZ, 0xc0, !PT ;  /* 0x00200000a9ff7812 */ /* 0x040fe4000788c0ff */
[----:B------:R-:W-:-:S03]  /*d1310*/  LOP3.LUT P5, RZ, R169, 0x400000, RZ, 0xc0, !PT ;  /* 0x00400000a9ff7812 */ /* 0x000fc600078ac0ff */
[----:B---3--:R2:W-:Y:S02]  /*d1320*/  @P0 STG.E desc[UR4][R16.64], R145 ;  /* 0x0000009110000986 */ /* 0x0085e4000c101904 */
[----:B--2---:R-:W-:-:S05]  /*d1330*/  IMAD.WIDE R16, R141, 0x4, R2 ;  /* 0x000000048d107825 */ /* 0x004fca00078e0202 */
        /* <DEDUP_REMOVED lines=8> */
[----:B------:R-:W3:Y:S01]  /*d13c0*/  LDL.LU R143, [R1+0xad4] ;  /* 0x000ad400018f7983 */ /* 0x000ee20000300800 */
[----:B------:R-:W-:-:S03]  /*d13d0*/  IMAD.WIDE R16, R142, 0x4, R2 ;  /* 0x000000048e107825 */ /* 0x000fc600078e0202 */
[----:B------:R-:W4:Y:S04]  /*d13e0*/  LDL.LU R141, [R1+0x6d4] ;  /* 0x0006d400018d7983 */ /* 0x000f280000300800 */
[----:B------:R-:W4:Y:S04]  /*d13f0*/  LDL.LU R246, [R1+0x2d4] ;  /* 0x0002d40001f67983 */ /* 0x000f280000300800 */
[----:B------:R-:W4:Y:S04]  /*d1400*/  LDL.LU R241, [R1+0x1fb8] ;  /* 0x001fb80001f17983 */ /* 0x000f280000300800 */
[----:B------:R1:W-:Y:S04]  /*d1410*/  @P5 STG.E desc[UR4][R16.64], R140 ;  /* 0x0000008c10005986 */ /* 0x0003e8000c101904 */
[----:B------:R-:W4:Y:S04]  /*d1420*/  LDL.LU R245, [R1+0x1ac8] ;  /* 0x001ac80001f57983 */ /* 0x000f280000300800 */
[----:B-1----:R-:W4:Y:S04]  /*d1430*/  LDL.LU R140, [R1+0x2620] ;  /* 0x00262000018c7983 */ /* 0x002f280000300800 */
[----:B------:R-:W4:Y:S01]  /*d1440*/  LDL.LU R240, [R1+0x16c8] ;  /* 0x0016c80001f07983 */ /* 0x000f220000300800 */
[----:B------:R-:W-:-:S03]  /*d1450*/  LOP3.LUT R27, R27, 0xfffdffff, RZ, 0xc0, !PT ;  /* 0xfffdffff1b1b7812 */ /* 0x000fc600078ec0ff */
        /* <DEDUP_REMOVED lines=10> */
[C---:B------:R-:W-:Y:S01]  /*d1500*/  LOP3.LUT P3, RZ, R169.reuse, 0x1000000, RZ, 0xc0, !PT ;  /* 0x01000000a9ff7812 */ /* 0x040fe2000786c0ff */
[----:B------:R-:W-:Y:S01]  /*d1510*/  IMAD.WIDE R16, R142, 0x4, R4 ;  /* 0x000000048e107825 */ /* 0x000fe200078e0204 */
[C---:B------:R-:W-:Y:S01]  /*d1520*/  LOP3.LUT P4, RZ, R169.reuse, 0x2000000, RZ, 0xc0, !PT ;  /* 0x02000000a9ff7812 */ /* 0x040fe2000788c0ff */
[----:B------:R-:W4:Y:S01]  /*d1530*/  LDL.LU R146, [R1+0x12cc] ;  /* 0x0012cc0001927983 */ /* 0x000f220000300800 */
[----:B------:R-:W-:-:S03]  /*d1540*/  LOP3.LUT P5, RZ, R169, 0x4000000, RZ, 0xc0, !PT ;  /* 0x04000000a9ff7812 */ /* 0x000fc600078ac0ff */
[----:B------:R-:W4:Y:S01]  /*d1550*/  LDL.LU R144, [R1+0xedc] ;  /* 0x000edc0001907983 */ /* 0x000f220000300800 */
[----:B--2---:R-:W-:-:S13]  /*d1560*/  LOP3.LUT P6, RZ, R170, 0x8, RZ, 0xc0, !PT ;  /* 0x00000008aaff7812 */ /* 0x004fda00078cc0ff */
        /* <DEDUP_REMOVED lines=18> */
[----:B---3--:R1:W-:Y:S10]  /*d1690*/  @P2 STG.E desc[UR4][R16.64], R143 ;  /* 0x0000008f10002986 */ /* 0x0083f4000c101904 */
[----:B------:R-:W-:-:S02]  /*d16a0*/  @P6 LOP3.LUT R27, R27, 0x800000, RZ, 0xfc, !PT ;  /* 0x008000001b1b6812 */ /* 0x000fc400078efcff */
[----:B------:R-:W-:Y:S01]  /*d16b0*/  LOP3.LUT P6, RZ, R169, 0x10000000, RZ, 0xc0, !PT ;  /* 0x10000000a9ff7812 */ /* 0x000fe200078cc0ff */
[----:B-1----:R-:W-:Y:S01]  /*d16c0*/  IMAD.WIDE R16, R142, 0x4, R6 ;  /* 0x000000048e107825 */ /* 0x002fe200078e0206 */
[----:B------:R-:W-:Y:S01]  /*d16d0*/  LOP3.LUT R27, R27, 0xfeffffff, RZ, 0xc0, !PT ;  /* 0xfeffffff1b1b7812 */ /* 0x000fe200078ec0ff */
[----:B------:R-:W2:Y:S04]  /*d16e0*/  LDL.LU R143, [R1+0xadc] ;  /* 0x000adc00018f7983 */ /* 0x000ea80000300800 */
[----:B----4-:R1:W-:Y:S06]  /*d16f0*/  @P3 STG.E desc[UR4][R16.64], R141 ;  /* 0x0000008d10003986 */ /* 0x0103ec000c101904 */
[----:B------:R-:W-:-:S02]  /*d1700*/  @P6 LOP3.LUT R27, R27, 0x1000000, RZ, 0xfc, !PT ;  /* 0x010000001b1b6812 */ /* 0x000fc400078efcff */
[----:B------:R-:W-:Y:S01]  /*d1710*/  LOP3.LUT P6, RZ, R169, 0x8000000, RZ, 0xc0, !PT ;  /* 0x08000000a9ff7812 */ /* 0x000fe200078cc0ff */
[----:B-1----:R-:W-:Y:S01]  /*d1720*/  IMAD.WIDE R16, R142, 0x4, R8 ;  /* 0x000000048e107825 */ /* 0x002fe200078e0208 */
[----:B------:R-:W3:Y:S04]  /*d1730*/  LDL.LU R141, [R1+0x6dc] ;  /* 0x0006dc00018d7983 */ /* 0x000ee80000300800 */
[----:B------:R1:W-:Y:S04]  /*d1740*/  @P4 STG.E desc[UR4][R16.64], R246 ;  /* 0x000000f610004986 */ /* 0x0003e8000c101904 */
        /* <DEDUP_REMOVED lines=57> */
[----:B------:R-:W4:Y:S01]  /*d1ae0*/  LDL.LU R83, [R1+0x6e0] ;  /* 0x0006e00001537983 */ /* 0x000f220000300800 */
[----:B------:R-:W-:-:S02]  /*d1af0*/  LOP3.LUT P6, RZ, R170, 0x400000, RZ, 0xc0, !PT ;  /* 0x00400000aaff7812 */ /* 0x000fc400078cc0ff */
[----:B------:R-:W-:Y:S01]  /*d1b00*/  LOP3.LUT R27, R27, 0xfffffdff, RZ, 0xc0, !PT ;  /* 0xfffffdff1b1b7812 */ /* 0x000fe200078ec0ff */
[----:B------:R-:W4:Y:S01]  /*d1b10*/  LDL.LU R151, [R1+0x1fc4] ;  /* 0x001fc40001977983 */ /* 0x000f220000300800 */
[C---:B------:R-:W-:Y:S02]  /*d1b20*/  LOP3.LUT P2, RZ, R170.reuse, 0x400, RZ, 0xc0, !PT ;  /* 0x00000400aaff7812 */ /* 0x040fe4000784c0ff */
[C---:B------:R-:W-:Y:S01]  /*d1b30*/  LOP3.LUT P3, RZ, R170.reuse, 0x800, RZ, 0xc0, !PT ;  /* 0x00000800aaff7812 */ /* 0x040fe2000786c0ff */
[----:B------:R-:W4:Y:S01]  /*d1b40*/  LDL.LU R149, [R1+0x1ad4] ;  /* 0x001ad40001957983 */ /* 0x000f220000300800 */
[C---:B------:R-:W-:Y:S02]  /*d1b50*/  LOP3.LUT P4, RZ, R170.reuse, 0x1000, RZ, 0xc0, !PT ;  /* 0x00001000aaff7812 */ /* 0x040fe4000788c0ff */
[----:B------:R-:W-:Y:S01]  /*d1b60*/  LOP3.LUT P5, RZ, R170, 0x2000, RZ, 0xc0, !PT ;  /* 0x00002000aaff7812 */ /* 0x000fe200078ac0ff */
        /* <DEDUP_REMOVED lines=32> */
[----:B---3--:R1:W-:Y:S02]  /*d1d70*/  @P3 STG.E desc[UR4][R16.64], R141 ;  /* 0x0000008d10003986 */ /* 0x0083e4000c101904 */
[----:B-1----:R-:W-:-:S05]  /*d1d80*/  IMAD.WIDE R16, R140, 0x4, R6 ;  /* 0x000000048c107825 */ /* 0x002fca00078e0206 */
[----:B----4-:R1:W-:Y:S02]  /*d1d90*/  @P4 STG.E desc[UR4][R16.64], R142 ;  /* 0x0000008e10004986 */ /* 0x0103e4000c101904 */
[----:B-1----:R-:W-:Y:S02]  /*d1da0*/  IMAD.WIDE R16, R140, 0x4, R8 ;  /* 0x000000048c107825 */ /* 0x002fe400078e0208 */
[----:B------:R-:W3:Y:S04]  /*d1db0*/  LDL.LU R142, [R1+0x1fc8] ;  /* 0x001fc800018e7983 */ /* 0x000ee80000300800 */
[----:B------:R1:W-:Y:S04]  /*d1dc0*/  @P5 STG.E desc[UR4][R16.64], R240 ;  /* 0x000000f010005986 */ /* 0x0003e8000c101904 */
[----:B------:R-:W4:Y:S04]  /*d1dd0*/  LDL.LU R140, [R1+0x16d8] ;  /* 0x0016d800018c7983 */ /* 0x000f280000300800 */
[----:B------:R-:W3:Y:S01]  /*d1de0*/  LDL.LU R141, [R1+0x2640] ;  /* 0x00264000018d7983 */ /* 0x000ee20000300800 */
        /* <DEDUP_REMOVED lines=26> */
[----:B--2---:R1:W-:Y:S04]  /*d1f90*/  @P6 STG.E desc[UR4][R16.64], R171 ;  /* 0x000000ab10006986 */ /* 0x0043e8000c101904 */
[----:B-1----:R-:W2:Y:S01]  /*d1fa0*/  LDL.LU R171, [R1+0x31c4] ;  /* 0x0031c40001ab7983 */ /* 0x002ea20000300800 */
[C---:B------:R-:W-:Y:S02]  /*d1fb0*/  LOP3.LUT P0, RZ, R170.reuse, 0x800000, RZ, 0xc0, !PT ;  /* 0x00800000aaff7812 */ /* 0x040fe4000780c0ff */
[----:B------:R-:W-:Y:S01]  /*d1fc0*/  LOP3.LUT P1, RZ, R170, 0x1000000, RZ, 0xc0, !PT ;  /* 0x01000000aaff7812 */ /* 0x000fe2000782c0ff */
[----:B------:R-:W-:Y:S01]  /*d1fd0*/  IMAD.WIDE R16, R144, 0x4, R4 ;  /* 0x0000000490107825 */ /* 0x000fe200078e0204 */
[C---:B------:R-:W-:Y:S01]  /*d1fe0*/  LOP3.LUT P2, RZ, R170.reuse, 0x2000000, RZ, 0xc0, !PT ;  /* 0x02000000aaff7812 */ /* 0x040fe2000784c0ff */
[----:B------:R-:W4:Y:S01]  /*d1ff0*/  LDL.LU R83, [R1+0x2648] ;  /* 0x0026480001537983 */ /* 0x000f220000300800 */
[----:B------:R-:W-:-:S07]  /*d2000*/  LOP3.LUT P3, RZ, R170, 0x4000000, RZ, 0xc0, !PT ;  /* 0x04000000aaff7812 */ /* 0x000fce000786c0ff */
[----:B------:R1:W-:Y:S01]  /*d2010*/  @P0 STG.E desc[UR4][R16.64], R145 ;  /* 0x0000009110000986 */ /* 0x0003e2000c101904 */
[----:B------:R-:W-:Y:S01]  /*d2020*/  LOP3.LUT P4, RZ, R170, 0x8000000, RZ, 0xc0, !PT ;  /* 0x08000000aaff7812 */ /* 0x000fe2000788c0ff */
[----:B-1----:R-:W-:-:S05]  /*d2030*/  IMAD.WIDE R16, R144, 0x4, R6 ;  /* 0x0000000490107825 */ /* 0x002fca00078e0206 */
[----:B------:R1:W-:Y:S01]  /*d2040*/  @P1 STG.E desc[UR4][R16.64], R146 ;  /* 0x0000009210001986 */ /* 0x0003e2000c101904 */
[----:B------:R-:W-:Y:S01]  /*d2050*/  LOP3.LUT P5, RZ, R170, 0x10000000, RZ, 0xc0, !PT ;  /* 0x10000000aaff7812 */ /* 0x000fe200078ac0ff */
[----:B-1----:R-:W-:-:S05]  /*d2060*/  IMAD.WIDE R16, R144, 0x4, R8 ;  /* 0x0000000490107825 */ /* 0x002fca00078e0208 */
[----:B------:R3:W-:Y:S02]  /*d2070*/  @P2 STG.E desc[UR4][R16.64], R143 ;  /* 0x0000008f10002986 */ /* 0x0007e4000c101904 */
[----:B---3--:R-:W-:-:S05]  /*d2080*/  IMAD.WIDE R16, R141, 0x4, R2 ;  /* 0x000000048d107825 */ /* 0x008fca00078e0202 */
[----:B------:R1:W-:Y:S02]  /*d2090*/  @P3 STG.E desc[UR4][R16.64], R142 ;  /* 0x0000008e10003986 */ /* 0x0003e4000c101904 */
[----:B-1----:R-:W-:-:S05]  /*d20a0*/  IMAD.WIDE R16, R141, 0x4, R4 ;  /* 0x000000048d107825 */ /* 0x002fca00078e0204 */
[----:B--2---:R1:W-:Y:S02]  /*d20b0*/  @P4 STG.E desc[UR4][R16.64], R171 ;  /* 0x000000ab10004986 */ /* 0x0043e4000c101904 */
[C---:B-1----:R-:W-:Y:S02]  /*d20c0*/  IMAD.WIDE R16, R141.reuse, 0x4, R6 ;  /* 0x000000048d107825 */ /* 0x042fe400078e0206 */
[----:B------:R-:W2:Y:S04]  /*d20d0*/  LDL.LU R171, [R1+0x31c0] ;  /* 0x0031c00001ab7983 */ /* 0x000ea80000300800 */
[----:B----4-:R1:W-:Y:S04]  /*d20e0*/  @P5 STG.E desc[UR4][R16.64], R140 ;  /* 0x0000008c10005986 */ /* 0x0103e8000c101904 */
[----:B-1----:R-:W3:Y:S04]  /*d20f0*/  LDL.LU R140, [R1+0x12d8] ;  /* 0x0012d800018c7983 */ /* 0x002ee80000300800 */
[----:B------:R-:W4:Y:S04]  /*d2100*/  LDL.LU R147, [R1+0xee8] ;  /* 0x000ee80001937983 */ /* 0x000f280000300800 */
[----:B------:R-:W4:Y:S04]  /*d2110*/  LDL.LU R145, [R1+0xae8] ;  /* 0x000ae80001917983 */ /* 0x000f280000300800 */
[----:B------:R-:W4:Y:S04]  /*d2120*/  LDL.LU R146, [R1+0x6e8] ;  /* 0x0006e80001927983 */ /* 0x000f280000300800 */
[----:B------:R-:W4:Y:S04]  /*d2130*/  LDL.LU R144, [R1+0x2644] ;  /* 0x0026440001907983 */ /* 0x000f280000300800 */
[----:B------:R-:W4:Y:S04]  /*d2140*/  LDL.LU R143, [R1+0x2e8] ;  /* 0x0002e800018f7983 */ /* 0x000f280000300800 */
[----:B------:R-:W4:Y:S01]  /*d2150*/  LDL.LU R142, [R1+0x1fcc] ;  /* 0x001fcc00018e7983 */ /* 0x000f220000300800 */
[----:B------:R-:W-:Y:S01]  /*d2160*/  LOP3.LUT P2, RZ, R170, 0x20000000, RZ, 0xc0, !PT ;  /* 0x20000000aaff7812 */ /* 0x000fe2000784c0ff */
[----:B------:R-:W-:-:S02]  /*d2170*/  IMAD.WIDE R16, R141, 0x4, R8 ;  /* 0x000000048d107825 */ /* 0x000fc400078e0208 */
[----:B------:R-:W4:Y:S04]  /*d2180*/  LDL.LU R148, [R1+0x264c] ;  /* 0x00264c0001947983 */ /* 0x000f280000300800 */
[----:B------:R-:W4:Y:S01]  /*d2190*/  LDL.LU R141, [R1+0x2650] ;  /* 0x00265000018d7983 */ /* 0x000f220000300800 */
[----:B------:R-:W-:Y:S02]  /*d21a0*/  LOP3.LUT R27, R27, 0xfffffffd, RZ, 0xc0, !PT ;  /* 0xfffffffd1b1b7812 */ /* 0x000fe400078ec0ff */
[C---:B------:R-:W-:Y:S02]  /*d21b0*/  LOP3.LUT P3, RZ, R170.reuse, 0x40000000, RZ, 0xc0, !PT ;  /* 0x40000000aaff7812 */ /* 0x040fe4000786c0ff */
[----:B------:R-:W-:Y:S01]  /*d21c0*/  LOP3.LUT P4, RZ, R170, 0x80000000, RZ, 0xc0, !PT ;  /* 0x80000000aaff7812 */ /* 0x000fe2000788c0ff */
[----:B---3--:R1:W-:Y:S04]  /*d21d0*/  @P2 STG.E desc[UR4][R16.64], R140 ;  /* 0x0000008c10002986 */ /* 0x0083e8000c101904 */
[----:B-1----:R-:W3:Y:S01]  /*d21e0*/  LDL.LU R140, [R1+0x1adc] ;  /* 0x001adc00018c7983 */ /* 0x002ee20000300800 */
[----:B--2---:R-:W-:-:S03]  /*d21f0*/  LOP3.LUT P6, RZ, R171, 0x200, RZ, 0xc0, !PT ;  /* 0x00000200abff7812 */ /* 0x004fc600078cc0ff */
[----:B------:R-:W2:Y:S04]  /*d2200*/  LDL.LU R82, [R1+0x16dc] ;  /* 0x0016dc0001527983 */ /* 0x000ea80000300800 */
[----:B------:R-:W2:Y:S04]  /*d2210*/  LDL.LU R79, [R1+0x12dc] ;  /* 0x0012dc00014f7983 */ /* 0x000ea80000300800 */
[----:B------:R-:W2:Y:S02]  /*d2220*/  LDL.LU R151, [R1+0xeec] ;  /* 0x000eec0001977983 */ /* 0x000ea40000300800 */
[----:B------:R-:W-:-:S02]  /*d2230*/  @P6 LOP3.LUT R27, R27, 0x2, RZ, 0xfc, !PT ;  /* 0x000000021b1b6812 */ /* 0x000fc400078efcff */
[----:B------:R-:W-:Y:S01]  /*d2240*/  LOP3.LUT P6, RZ, R171, 0x100, RZ, 0xc0, !PT ;  /* 0x00000100abff7812 */ /* 0x000fe200078cc0ff */
[----:B------:R-:W2:Y:S01]  /*d2250*/  LDL.LU R149, [R1+0xaec] ;  /* 0x000aec0001957983 */ /* 0x000ea20000300800 */
[----:B------:R-:W-:Y:S01]  /*d2260*/  LOP3.LUT R27, R27, 0xfffffffb, RZ, 0xc0, !PT ;  /* 0xfffffffb1b1b7812 */ /* 0x000fe200078ec0ff */
[----:B----4-:R-:W-:Y:S02]  /*d2270*/  IMAD.WIDE R16, R144, 0x4, R2 ;  /* 0x0000000490107825 */ /* 0x010fe400078e0202 */
        /* <DEDUP_REMOVED lines=16> */
[----:B------:R1:W-:Y:S01]  /*d2380*/  @P3 STG.E desc[UR4][R16.64], R147 ;  /* 0x0000009310003986 */ /* 0x0003e2000c101904 */
[----:B------:R-:W-:-:S09]  /*d2390*/  LOP3.LUT P5, RZ, R171, 0x1, RZ, 0xc0, !PT ;  /* 0x00000001abff7812 */ /* 0x000fd200078ac0ff */
[----:B------:R-:W-:Y:S02]  /*d23a0*/  @P6 LOP3.LUT R27, R27, 0x80, RZ, 0xfc, !PT ;  /* 0x000000801b1b6812 */ /* 0x000fe400078efcff */
[----:B------:R-:W-:Y:S01]  /*d23b0*/  LOP3.LUT P6, RZ, R171, 0x4, RZ, 0xc0, !PT ;  /* 0x00000004abff7812 */ /* 0x000fe200078cc0ff */
[----:B-1----:R-:W-:Y:S01]  /*d23c0*/  IMAD.WIDE R16, R144, 0x4, R4 ;  /* 0x0000000490107825 */ /* 0x002fe200078e0204 */
[----:B------:R-:W-:Y:S01]  /*d23d0*/  LOP3.LUT R27, R27, 0xfffffeff, RZ, 0xc0, !PT ;  /* 0xfffffeff1b1b7812 */ /* 0x000fe200078ec0ff */
[----:B------:R-:W4:Y:S04]  /*d23e0*/  LDL.LU R147, [R1+0x2ec] ;  /* 0x0002ec0001937983 */ /* 0x000f280000300800 */
[----:B------:R1:W-:Y:S06]  /*d23f0*/  @P4 STG.E desc[UR4][R16.64], R145 ;  /* 0x0000009110004986 */ /* 0x0003ec000c101904 */
[----:B------:R-:W-:-:S02]  /*d2400*/  @P6 LOP3.LUT R27, R27, 0x100, RZ, 0xfc, !PT ;  /* 0x000001001b1b6812 */ /* 0x000fc400078efcff */
[----:B------:R-:W-:Y:S01]  /*d2410*/  LOP3.LUT P6, RZ, R171, 0x2, RZ, 0xc0, !PT ;  /* 0x00000002abff7812 */ /* 0x000fe200078cc0ff */
[C---:B-1----:R-:W-:Y:S01]  /*d2420*/  IMAD.WIDE R16, R144.reuse, 0x4, R6 ;  /* 0x0000000490107825 */ /* 0x042fe200078e0206 */
[----:B------:R-:W4:Y:S04]  /*d2430*/  LDL.LU R145, [R1+0x1fd0] ;  /* 0x001fd00001917983 */ /* 0x000f280000300800 */
[----:B------:R1:W-:Y:S02]  /*d2440*/  @P5 STG.E desc[UR4][R16.64], R146 ;  /* 0x0000009210005986 */ /* 0x0003e4000c101904 */
[----:B-1----:R-:W-:Y:S02]  /*d2450*/  IMAD.WIDE R16, R144, 0x4, R8 ;  /* 0x0000000490107825 */ /* 0x002fe400078e0208 */
[----:B------:R-:W4:Y:S04]  /*d2460*/  LDL.LU R146, [R1+0x1ae0] ;  /* 0x001ae00001927983 */ /* 0x000f280000300800 */
[----:B------:R1:W-:Y:S01]  /*d2470*/  @P6 STG.E desc[UR4][R16.64], R143 ;  /* 0x0000008f10006986 */ /* 0x0003e2000c101904 */
[----:B------:R-:W-:-:S03]  /*d2480*/  LOP3.LUT P6, RZ, R27, 0x100, RZ, 0xc0, !PT ;  /* 0x000001001bff7812 */ /* 0x000fc600078cc0ff */
[----:B------:R-:W4:Y:S01]  /*d2490*/  LDL.LU R144, [R1+0x16e0] ;  /* 0x0016e00001907983 */ /* 0x000f220000300800 */
[----:B-1----:R-:W-:-:S09]  /*d24a0*/  IMAD.WIDE R16, R83, 0x4, R2 ;  /* 0x0000000453107825 */ /* 0x002fd200078e0202 */
[----:B------:R1:W-:Y:S04]  /*d24b0*/  @P6 STG.E desc[UR4][R16.64], R142 ;  /* 0x0000008e10006986 */ /* 0x0003e8000c101904 */
[----:B-1----:R-:W4:Y:S04]  /*d24c0*/  LDL.LU R142, [R1+0x12e0] ;  /* 0x0012e000018e7983 */ /* 0x002f280000300800 */
[----:B------:R-:W4:Y:S01]  /*d24d0*/  LDL.LU R143, [R1+0x2654] ;  /* 0x00265400018f7983 */ /* 0x000f220000300800 */
[----:B------:R-:W-:Y:S01]  /*d24e0*/  LOP3.LUT P6, RZ, R27, 0x80, RZ, 0xc0, !PT ;  /* 0x000000801bff7812 */ /* 0x000fe200078cc0ff */
[----:B------:R-:W-:-:S12]  /*d24f0*/  IMAD.WIDE R16, R83, 0x4, R4 ;  /* 0x0000000453107825 */ /* 0x000fd800078e0204 */
[----:B---3--:R1:W-:Y:S04]  /*d2500*/  @P6 STG.E desc[UR4][R16.64], R140 ;  /* 0x0000008c10006986 */ /* 0x0083e8000c101904 */
[----:B-1----:R-:W3:Y:S01]  /*d2510*/  LDL.LU R140, [R1+0xaf0] ;  /* 0x000af000018c7983 */ /* 0x002ee20000300800 */
[----:B------:R-:W-:Y:S01]  /*d2520*/  LOP3.LUT P6, RZ, R27, 0x40, RZ, 0xc0, !PT ;  /* 0x000000401bff7812 */ /* 0x000fe200078cc0ff */
[----:B------:R-:W-:-:S12]  /*d2530*/  IMAD.WIDE R16, R83, 0x4, R6 ;  /* 0x0000000453107825 */ /* 0x000fd800078e0206 */
[----:B--2---:R1:W-:Y:S01]  /*d2540*/  @P6 STG.E desc[UR4][R16.64], R82 ;  /* 0x0000005210006986 */ /* 0x0043e2000c101904 */
        /* <DEDUP_REMOVED lines=27> */
[----:B-1----:R-:W-:-:S05]  /*d2700*/  IMAD.WIDE R16, R141, 0x4, R8 ;  /* 0x000000048d107825 */ /* 0x002fca00078e0208 */
[----:B------:R1:W-:Y:S02]  /*d2710*/  @P3 STG.E desc[UR4][R16.64], R142 ;  /* 0x0000008e10003986 */ /* 0x0003e4000c101904 */
[----:B-1----:R-:W-:-:S05]  /*d2720*/  IMAD.WIDE R16, R143, 0x4, R2 ;  /* 0x000000048f107825 */ /* 0x002fca00078e0202 */
[----:B------:R1:W-:Y:S04]  /*d2730*/  @P4 STG.E desc[UR4][R16.64], R154 ;  /* 0x0000009a10004986 */ /* 0x0003e8000c101904 */
[----:B-1----:R-:W4:Y:S04]  /*d2740*/  LDL.LU R154, [R1+0x31bc] ;  /* 0x0031bc00019a7983 */ /* 0x002f280000300800 */
[----:B------:R-:W2:Y:S01]  /*d2750*/  LDL.LU R145, [R1+0x6f0] ;  /* 0x0006f00001917983 */ /* 0x000ea20000300800 */
[----:B------:R-:W-:Y:S01]  /*d2760*/  LOP3.LUT P5, RZ, R171, 0x8000, RZ, 0xc0, !PT ;  /* 0x00008000abff7812 */ /* 0x000fe200078ac0ff */
[----:B------:R-:W-:-:S02]  /*d2770*/  IMAD.WIDE R16, R143, 0x4, R4 ;  /* 0x000000048f107825 */ /* 0x000fc400078e0204 */
[----:B------:R-:W2:Y:S04]  /*d2780*/  LDL.LU R146, [R1+0x2f0] ;  /* 0x0002f00001927983 */ /* 0x000ea80000300800 */
[----:B------:R-:W2:Y:S04]  /*d2790*/  LDL.LU R144, [R1+0x1fd4] ;  /* 0x001fd40001907983 */ /* 0x000ea80000300800 */
[----:B------:R-:W2:Y:S04]  /*d27a0*/  LDL.LU R141, [R1+0x1ae4] ;  /* 0x001ae400018d7983 */ /* 0x000ea80000300800 */
[----:B------:R-:W2:Y:S04]  /*d27b0*/  LDL.LU R142, [R1+0x16e4] ;  /* 0x0016e400018e7983 */ /* 0x000ea80000300800 */
[----:B---3--:R1:W-:Y:S04]  /*d27c0*/  @P5 STG.E desc[UR4][R16.64], R140 ;  /* 0x0000008c10005986 */ /* 0x0083e8000c101904 */
[----:B-1----:R-:W3:Y:S04]  /*d27d0*/  LDL.LU R140, [R1+0x2658] ;  /* 0x00265800018c7983 */ /* 0x002ee80000300800 */
[----:B------:R-:W3:Y:S04]  /*d27e0*/  LDL.LU R245, [R1+0x12e4] ;  /* 0x0012e40001f57983 */ /* 0x000ee80000300800 */
[----:B------:R-:W3:Y:S01]  /*d27f0*/  LDL.LU R240, [R1+0xef4] ;  /* 0x000ef40001f07983 */ /* 0x000ee20000300800 */
[----:B------:R-:W-:-:S02]  /*d2800*/  LOP3.LUT P4, RZ, R171, 0x100000, RZ, 0xc0, !PT ;  /* 0x00100000abff7812 */ /* 0x000fc4000788c0ff */
[C---:B------:R-:W-:Y:S01]  /*d2810*/  LOP3.LUT P6, RZ, R171.reuse, 0x10000000, RZ, 0xc0, !PT ;  /* 0x10000000abff7812 */ /* 0x040fe200078cc0ff */
[----:B------:R-:W3:Y:S01]  /*d2820*/  LDL.LU R244, [R1+0xaf4] ;  /* 0x000af40001f47983 */ /* 0x000ee20000300800 */
[----:B------:R-:W-:-:S03]  /*d2830*/  LOP3.LUT P2, RZ, R171, 0x10000, RZ, 0xc0, !PT ;  /* 0x00010000abff7812 */ /* 0x000fc6000784c0ff */
[----:B------:R-:W3:Y:S01]  /*d2840*/  LDL.LU R82, [R1+0x6f4] ;  /* 0x0006f40001527983 */ /* 0x000ee20000300800 */
[----:B------:R-:W-:-:S03]  /*d2850*/  IMAD.WIDE R16, R143, 0x4, R6 ;  /* 0x000000048f107825 */ /* 0x000fc600078e0206 */
[----:B------:R-:W3:Y:S04]  /*d2860*/  LDL.LU R151, [R1+0x1fd8] ;  /* 0x001fd80001977983 */ /* 0x000ee80000300800 */
[----:B------:R-:W3:Y:S04]  /*d2870*/  LDL.LU R149, [R1+0x1ae8] ;  /* 0x001ae80001957983 */ /* 0x000ee80000300800 */
[----:B------:R-:W3:Y:S04]  /*d2880*/  LDL.LU R150, [R1+0x16e8] ;  /* 0x0016e80001967983 */ /* 0x000ee80000300800 */
[----:B------:R-:W3:Y:S04]  /*d2890*/  LDL.LU R148, [R1+0x2660] ;  /* 0x0026600001947983 */ /* 0x000ee80000300800 */
[----:B------:R-:W3:Y:S01]  /*d28a0*/  LDL.LU R147, [R1+0x12e8] ;  /* 0x0012e80001937983 */ /* 0x000ee20000300800 */
[----:B------:R-:W-:-:S02]  /*d28b0*/  LOP3.LUT P3, RZ, R171, 0x20000, RZ, 0xc0, !PT ;  /* 0x00020000abff7812 */ /* 0x000fc4000786c0ff */
[----:B------:R-:W-:Y:S02]  /*d28c0*/  LOP3.LUT R27, R27, 0xfffffffe, RZ, 0xc0, !PT ;  /* 0xfffffffe1b1b7812 */ /* 0x000fe400078ec0ff */
[----:B----4-:R-:W-:-:S04]  /*d28d0*/  LOP3.LUT R154, R154, 0x7fffffff, RZ, 0xc0, !PT ;  /* 0x7fffffff9a9a7812 */ /* 0x010fc800078ec0ff */
[----:B------:R-:W-:-:S04]  /*d28e0*/  @P4 LOP3.LUT R154, R154, 0x80000000, RZ, 0xfc, !PT ;  /* 0x800000009a9a4812 */ /* 0x000fc800078efcff */
[----:B------:R-:W-:-:S04]  /*d28f0*/  LOP3.LUT R154, R154, 0xfdffffff, RZ, 0xc0, !PT ;  /* 0xfdffffff9a9a7812 */ /* 0x000fc800078ec0ff */
[----:B------:R-:W-:Y:S02]  /*d2900*/  @P6 LOP3.LUT R154, R154, 0x2000000, RZ, 0xfc, !PT ;  /* 0x020000009a9a6812 */ /* 0x000fe400078efcff */
[----:B------:R-:W-:Y:S02]  /*d2910*/  LOP3.LUT P6, RZ, R171, 0x8000000, RZ, 0xc0, !PT ;  /* 0x08000000abff7812 */ /* 0x000fe400078cc0ff */
[----:B------:R-:W-:Y:S01]  /*d2920*/  LOP3.LUT R154, R154, 0xfbffffff, RZ, 0xc0, !PT ;  /* 0xfbffffff9a9a7812 */ /* 0x000fe200078ec0ff */
[----:B--2---:R1:W-:Y:S10]  /*d2930*/  @P2 STG.E desc[UR4][R16.64], R145 ;  /* 0x0000009110002986 */ /* 0x0043f4000c101904 */
[----:B------:R-:W-:Y:S01]  /*d2940*/  @P6 LOP3.LUT R154, R154, 0x4000000, RZ, 0xfc, !PT ;  /* 0x040000009a9a6812 */ /* 0x000fe200078efcff */
[----:B-1----:R-:W-:Y:S01]  /*d2950*/  IMAD.WIDE R16, R143, 0x4, R8 ;  /* 0x000000048f107825 */ /* 0x002fe200078e0208 */
[----:B------:R-:W-:Y:S01]  /*d2960*/  LOP3.LUT P6, RZ, R171, 0x4000000, RZ, 0xc0, !PT ;  /* 0x04000000abff7812 */ /* 0x000fe200078cc0ff */
[----:B------:R-:W2:Y:S04]  /*d2970*/  LDL.LU R143, [R1+0x2664] ;  /* 0x00266400018f7983 */ /* 0x000ea80000300800 */
[----:B------:R-:W4:Y:S01]  /*d2980*/  LDL.LU R79, [R1+0x2f4] ;  /* 0x0002f400014f7983 */ /* 0x000f220000300800 */
[----:B------:R-:W-:-:S02]  /*d2990*/  LOP3.LUT R154, R154, 0xf7ffffff, RZ, 0xc0, !PT ;  /* 0xf7ffffff9a9a7812 */ /* 0x000fc400078ec0ff */
[C---:B------:R-:W-:Y:S01]  /*d29a0*/  LOP3.LUT P4, RZ, R171.reuse, 0x80000, RZ, 0xc0, !PT ;  /* 0x00080000abff7812 */ /* 0x040fe2000788c0ff */
[----:B------:R1:W-:Y:S04]  /*d29b0*/  @P3 STG.E desc[UR4][R16.64], R146 ;  /* 0x0000009210003986 */ /* 0x0003e8000c101904 */
[----:B------:R-:W-:Y:S01]  /*d29c0*/  @P6 LOP3.LUT R154, R154, 0x8000000, RZ, 0xfc, !PT ;  /* 0x080000009a9a6812 */ /* 0x000fe200078efcff */
[----:B------:R-:W2:Y:S01]  /*d29d0*/  LDL.LU R145, [R1+0xef8] ;  /* 0x000ef80001917983 */ /* 0x000ea20000300800 */
[----:B------:R-:W-:Y:S02]  /*d29e0*/  LOP3.LUT P6, RZ, R171, 0x2000000, RZ, 0xc0, !PT ;  /* 0x02000000abff7812 */ /* 0x000fe400078cc0ff */
[----:B------:R-:W-:-:S04]  /*d29f0*/  LOP3.LUT R154, R154, 0xefffffff, RZ, 0xc0, !PT ;  /* 0xefffffff9a9a7812 */ /* 0x000fc800078ec0ff */
[----:B------:R-:W-:Y:S01]  /*d2a00*/  @P4 LOP3.LUT R27, R27, 0x1, RZ, 0xfc, !PT ;  /* 0x000000011b1b4812 */ /* 0x000fe200078efcff */
[----:B-1----:R-:W2:Y:S01]  /*d2a10*/  LDL.LU R146, [R1+0xaf8] ;  /* 0x000af80001927983 */ /* 0x002ea20000300800 */
[----:B------:R-:W-:-:S05]  /*d2a20*/  LOP3.LUT P4, RZ, R171, 0x40000, RZ, 0xc0, !PT ;  /* 0x00040000abff7812 */ /* 0x000fca000788c0ff */
[----:B------:R-:W-:Y:S02]  /*d2a30*/  @P6 LOP3.LUT R154, R154, 0x10000000, RZ, 0xfc, !PT ;  /* 0x100000009a9a6812 */ /* 0x000fe400078efcff */
[----:B------:R-:W-:Y:S02]  /*d2a40*/  LOP3.LUT P6, RZ, R171, 0x1000000, RZ, 0xc0, !PT ;  /* 0x01000000abff7812 */ /* 0x000fe400078cc0ff */
[----:B------:R-:W-:-:S11]  /*d2a50*/  LOP3.LUT R154, R154, 0xdfffffff, RZ, 0xc0, !PT ;  /* 0xdfffffff9a9a7812 */ /* 0x000fd600078ec0ff */
[----:B------:R-:W-:Y:S02]  /*d2a60*/  @P6 LOP3.LUT R154, R154, 0x20000000, RZ, 0xfc, !PT ;  /* 0x200000009a9a6812 */ /* 0x000fe400078efcff */
[----:B------:R-:W-:Y:S02]  /*d2a70*/  LOP3.LUT P6, RZ, R171, 0x800000, RZ, 0xc0, !PT ;  /* 0x00800000abff7812 */ /* 0x000fe400078cc0ff */
[----:B------:R-:W-:-:S11]  /*d2a80*/  LOP3.LUT R154, R154, 0xbfffffff, RZ, 0xc0, !PT ;  /* 0xbfffffff9a9a7812 */ /* 0x000fd600078ec0ff */
[----:B------:R-:W-:Y:S01]  /*d2a90*/  @P6 LOP3.LUT R154, R154, 0x40000000, RZ, 0xfc, !PT ;  /* 0x400000009a9a6812 */ /* 0x000fe200078efcff */
[----:B---3--:R-:W-:-:S05]  /*d2aa0*/  IMAD.WIDE R16, R140, 0x4, R2 ;  /* 0x000000048c107825 */ /* 0x008fca00078e0202 */
[----:B------:R1:W-:Y:S01]  /*d2ab0*/  @P4 STG.E desc[UR4][R16.64], R144 ;  /* 0x0000009010004986 */ /* 0x0003e2000c101904 */
[----:B------:R-:W-:Y:S01]  /*d2ac0*/  LOP3.LUT P4, RZ, R27, 0x1, RZ, 0xc0, !PT ;  /* 0x000000011bff7812 */ /* 0x000fe2000788c0ff */
[----:B-1----:R-:W-:Y:S02]  /*d2ad0*/  IMAD.WIDE R16, R140, 0x4, R4 ;  /* 0x000000048c107825 */ /* 0x002fe400078e0204 */
[----:B------:R-:W3:Y:S10]  /*d2ae0*/  LDL.LU R144, [R1+0x6f8] ;  /* 0x0006f80001907983 */ /* 0x000ef40000300800 */
[----:B------:R1:W-:Y:S01]  /*d2af0*/  @P4 STG.E desc[UR4][R16.64], R141 ;  /* 0x0000008d10004986 */ /* 0x0003e2000c101904 */
[----:B------:R-:W-:Y:S01]  /*d2b00*/  LOP3.LUT P4, RZ, R154, 0x80000000, RZ, 0xc0, !PT ;  /* 0x800000009aff7812 */ /* 0x000fe2000788c0ff */
[----:B-1----:R-:W-:-:S02]  /*d2b10*/  IMAD.WIDE R16, R140, 0x4, R6 ;  /* 0x000000048c107825 */ /* 0x002fc400078e0206 */
[----:B------:R-:W3:Y:S10]  /*d2b20*/  LDL.LU R141, [R1+0x2f8] ;  /* 0x0002f800018d7983 */ /* 0x000ef40000300800 */
[----:B------:R1:W-:Y:S02]  /*d2b30*/  @P4 STG.E desc[UR4][R16.64], R142 ;  /* 0x0000008e10004986 */ /* 0x0003e4000c101904 */
[----:B-1----:R-:W-:-:S02]  /*d2b40*/  IMAD.WIDE R16, R140, 0x4, R8 ;  /* 0x000000048c107825 */ /* 0x002fc400078e0208 */
[----:B------:R-:W3:Y:S04]  /*d2b50*/  LDL.LU R142, [R1+0x1fdc] ;  /* 0x001fdc00018e7983 */ /* 0x000ee80000300800 */
[----:B------:R-:W3:Y:S01]  /*d2b60*/  LDL.LU R140, [R1+0x2668] ;  /* 0x00266800018c7983 */ /* 0x000ee20000300800 */
[C---:B------:R-:W-:Y:S02]  /*d2b70*/  LOP3.LUT P5, RZ, R171.reuse, 0x200000, RZ, 0xc0, !PT ;  /* 0x00200000abff7812 */ /* 0x040fe400078ac0ff */
[----:B------:R-:W-:-:S11]  /*d2b80*/  LOP3.LUT P6, RZ, R171, 0x400000, RZ, 0xc0, !PT ;  /* 0x00400000abff7812 */ /* 0x000fd600078cc0ff */
[----:B------:R1:W-:Y:S02]  /*d2b90*/  @P5 STG.E desc[UR4][R16.64], R245 ;  /* 0x000000f510005986 */ /* 0x0003e4000c101904 */
        /* <DEDUP_REMOVED lines=10> */
[C---:B------:R-:W-:Y:S02]  /*d2c40*/  LOP3.LUT P0, RZ, R171.reuse, 0x20000000, RZ, 0xc0, !PT ;  /* 0x20000000abff7812 */ /* 0x040fe4000780c0ff */
[C---:B------:R-:W-:Y:S02]  /*d2c50*/  LOP3.LUT P1, RZ, R171.reuse, 0x40000000, RZ, 0xc0, !PT ;  /* 0x40000000abff7812 */ /* 0x040fe4000782c0ff */
[----:B------:R-:W-:Y:S02]  /*d2c60*/  LOP3.LUT P2, RZ, R171, 0x80000000, RZ, 0xc0, !PT ;  /* 0x80000000abff7812 */ /* 0x000fe4000784c0ff */
[C---:B------:R-:W-:Y:S02]  /*d2c70*/  LOP3.LUT P3, RZ, R154.reuse, 0x1, RZ, 0xc0, !PT ;  /* 0x000000019aff7812 */ /* 0x040fe4000786c0ff */
[----:B------:R-:W-:-:S02]  /*d2c80*/  LOP3.LUT P4, RZ, R154, 0x2, RZ, 0xc0, !PT ;  /* 0x000000029aff7812 */ /* 0x000fc4000788c0ff */
[C---:B------:R-:W-:Y:S01]  /*d2c90*/  LOP3.LUT P5, RZ, R154.reuse, 0x4, RZ, 0xc0, !PT ;  /* 0x000000049aff7812 */ /* 0x040fe200078ac0ff */
[----:B----4-:R1:W-:Y:S01]  /*d2ca0*/  @P6 STG.E desc[UR4][R16.64], R79 ;  /* 0x0000004f10006986 */ /* 0x0103e2000c101904 */
        /* <DEDUP_REMOVED lines=8> */
[----:B------:R1:W-:Y:S02]  /*d2d30*/  @P6 STG.E desc[UR4][R16.64], R150 ;  /* 0x0000009610006986 */ /* 0x0003e4000c101904 */
[----:B-1----:R-:W-:-:S05]  /*d2d40*/  IMAD.WIDE R16, R148, 0x4, R8 ;  /* 0x0000000494107825 */ /* 0x002fca00078e0208 */
[----:B------:R2:W-:Y:S02]  /*d2d50*/  @P0 STG.E desc[UR4][R16.64], R147 ;  /* 0x0000009310000986 */ /* 0x0005e4000c101904 */
[C---:B--2---:R-:W-:Y:S02]  /*d2d60*/  IMAD.WIDE R16, R143.reuse, 0x4, R2 ;  /* 0x000000048f107825 */ /* 0x044fe400078e0202 */
[----:B------:R-:W2:Y:S04]  /*d2d70*/  LDL.LU R147, [R1+0x1aec] ;  /* 0x001aec0001937983 */ /* 0x000ea80000300800 */
[----:B------:R1:W-:Y:S02]  /*d2d80*/  @P1 STG.E desc[UR4][R16.64], R145 ;  /* 0x0000009110001986 */ /* 0x0003e4000c101904 */
[----:B-1----:R-:W-:-:S02]  /*d2d90*/  IMAD.WIDE R16, R143, 0x4, R4 ;  /* 0x000000048f107825 */ /* 0x002fc400078e0204 */
[----:B------:R-:W4:Y:S04]  /*d2da0*/  LDL.LU R145, [R1+0x16ec] ;  /* 0x0016ec0001917983 */ /* 0x000f280000300800 */
[----:B------:R1:W-:Y:S02]  /*d2db0*/  @P2 STG.E desc[UR4][R16.64], R146 ;  /* 0x0000009210002986 */ /* 0x0003e4000c101904 */
[----:B-1----:R-:W-:-:S05]  /*d2dc0*/  IMAD.WIDE R16, R143, 0x4, R6 ;  /* 0x000000048f107825 */ /* 0x002fca00078e0206 */
[----:B---3--:R1:W-:Y:S02]  /*d2dd0*/  @P3 STG.E desc[UR4][R16.64], R144 ;  /* 0x0000009010003986 */ /* 0x0083e4000c101904 */
[----:B-1----:R-:W-:Y:S02]  /*d2de0*/  IMAD.WIDE R16, R143, 0x4, R8 ;  /* 0x000000048f107825 */ /* 0x002fe400078e0208 */
[----:B------:R-:W3:Y:S04]  /*d2df0*/  LDL.LU R144, [R1+0x12ec] ;  /* 0x0012ec0001907983 */ /* 0x000ee80000300800 */
[----:B------:R1:W-:Y:S04]  /*d2e00*/  @P4 STG.E desc[UR4][R16.64], R141 ;  /* 0x0000008d10004986 */ /* 0x0003e8000c101904 */
[----:B------:R-:W3:Y:S01]  /*d2e10*/  LDL.LU R146, [R1+0xefc] ;  /* 0x000efc0001927983 */ /* 0x000ee20000300800 */
[----:B-1----:R-:W-:-:S05]  /*d2e20*/  IMAD.WIDE R16, R140, 0x4, R2 ;  /* 0x000000048c107825 */ /* 0x002fca00078e0202 */
[----:B------:R1:W-:Y:S04]  /*d2e30*/  @P5 STG.E desc[UR4][R16.64], R142 ;  /* 0x0000008e10005986 */ /* 0x0003e8000c101904 */
[----:B-1----:R-:W3:Y:S04]  /*d2e40*/  LDL.LU R142, [R1+0xafc] ;  /* 0x000afc00018e7983 */ /* 0x002ee80000300800 */
[----:B------:R-:W3:Y:S04]  /*d2e50*/  LDL.LU R151, [R1+0x6fc] ;  /* 0x0006fc0001977983 */ /* 0x000ee80000300800 */
[----:B------:R-:W3:Y:S01]  /*d2e60*/  LDL.LU R143, [R1+0x266c] ;  /* 0x00266c00018f7983 */ /* 0x000ee20000300800 */
[----:B------:R-:W-:-:S02]  /*d2e70*/  LOP3.LUT P2, RZ, R154, 0x10, RZ, 0xc0, !PT ;  /* 0x000000109aff7812 */ /* 0x000fc4000784c0ff */
[----:B------:R-:W-:Y:S01]  /*d2e80*/  LOP3.LUT R154, R154, 0xfeffffff, RZ, 0xc0, !PT ;  /* 0xfeffffff9a9a7812 */ /* 0x000fe200078ec0ff */
[----:B------:R-:W3:Y:S04]  /*d2e90*/  LDL.LU R149, [R1+0x2fc] ;  /* 0x0002fc0001957983 */ /* 0x000ee80000300800 */
[----:B------:R-:W3:Y:S04]  /*d2ea0*/  LDL.LU R141, [R1+0x1fe0] ;  /* 0x001fe000018d7983 */ /* 0x000ee80000300800 */
[----:B------:R-:W3:Y:S02]  /*d2eb0*/  LDL.LU R148, [R1+0x2670] ;  /* 0x0026700001947983 */ /* 0x000ee40000300800 */
[----:B------:R-:W-:Y:S01]  /*d2ec0*/  @P2 LOP3.LUT R154, R154, 0x1000000, RZ, 0xfc, !PT ;  /* 0x010000009a9a2812 */ /* 0x000fe200078efcff */
[----:B------:R-:W-:Y:S01]  /*d2ed0*/  IMAD.WIDE R16, R140, 0x4, R4 ;  /* 0x000000048c107825 */ /* 0x000fe200078e0204 */
[----:B------:R-:W3:Y:S02]  /*d2ee0*/  LDL.LU R150, [R1+0x1af0] ;  /* 0x001af00001967983 */ /* 0x000ee40000300800 */
[----:B------:R-:W-:-:S02]  /*d2ef0*/  LOP3.LUT P5, RZ, R154, 0x200, RZ, 0xc0, !PT ;  /* 0x000002009aff7812 */ /* 0x000fc400078ac0ff */
[C---:B------:R-:W-:Y:S02]  /*d2f00*/  LOP3.LUT P2, RZ, R154.reuse, 0x8, RZ, 0xc0, !PT ;  /* 0x000000089aff7812 */ /* 0x040fe4000784c0ff */
[C---:B------:R-:W-:Y:S02]  /*d2f10*/  LOP3.LUT P3, RZ, R154.reuse, 0x20, RZ, 0xc0, !PT ;  /* 0x000000209aff7812 */ /* 0x040fe4000786c0ff */
[C---:B------:R-:W-:Y:S02]  /*d2f20*/  LOP3.LUT P4, RZ, R154.reuse, 0x40, RZ, 0xc0, !PT ;  /* 0x000000409aff7812 */ /* 0x040fe4000788c0ff */
[----:B------:R-:W-:-:S05]  /*d2f30*/  LOP3.LUT R154, R154, 0xffbfffff, RZ, 0xc0, !PT ;  /* 0xffbfffff9a9a7812 */ /* 0x000fca00078ec0ff */
[----:B------:R-:W-:-:S04]  /*d2f40*/  @P5 LOP3.LUT R154, R154, 0x400000, RZ, 0xfc, !PT ;  /* 0x004000009a9a5812 */ /* 0x000fc800078efcff */
[C---:B------:R-:W-:Y:S02]  /*d2f50*/  LOP3.LUT P5, RZ, R154.reuse, 0x100, RZ, 0xc0, !PT ;  /* 0x000001009aff7812 */ /* 0x040fe400078ac0ff */
[----:B------:R-:W-:-:S11]  /*d2f60*/  LOP3.LUT R154, R154, 0xff7fffff, RZ, 0xc0, !PT ;  /* 0xff7fffff9a9a7812 */ /* 0x000fd600078ec0ff */
[----:B------:R-:W-:-:S04]  /*d2f70*/  @P5 LOP3.LUT R154, R154, 0x800000, RZ, 0xfc, !PT ;  /* 0x008000009a9a5812 */ /* 0x000fc800078efcff */
[C---:B------:R-:W-:Y:S02]  /*d2f80*/  LOP3.LUT P6, RZ, R154.reuse, 0x4000, RZ, 0xc0, !PT ;  /* 0x000040009aff7812 */ /* 0x040fe400078cc0ff */
[C---:B------:R-:W-:Y:S02]  /*d2f90*/  LOP3.LUT P5, RZ, R154.reuse, 0x80, RZ, 0xc0, !PT ;  /* 0x000000809aff7812 */ /* 0x040fe400078ac0ff */
[----:B------:R-:W-:-:S09]  /*d2fa0*/  LOP3.LUT R154, R154, 0xfffbffff, RZ, 0xc0, !PT ;  /* 0xfffbffff9a9a7812 */ /* 0x000fd200078ec0ff */
[----:B------:R-:W-:-:S04]  /*d2fb0*/  @P6 LOP3.LUT R154, R154, 0x40000, RZ, 0xfc, !PT ;  /* 0x000400009a9a6812 */ /* 0x000fc800078efcff */
[C---:B------:R-:W-:Y:S02]  /*d2fc0*/  LOP3.LUT P6, RZ, R154.reuse, 0x2000, RZ, 0xc0, !PT ;  /* 0x000020009aff7812 */ /* 0x040fe400078cc0ff */
[----:B------:R-:W-:-:S11]  /*d2fd0*/  LOP3.LUT R154, R154, 0xfff7ffff, RZ, 0xc0, !PT ;  /* 0xfff7ffff9a9a7812 */ /* 0x000fd600078ec0ff */
[----:B------:R-:W-:-:S04]  /*d2fe0*/  @P6 LOP3.LUT R154, R154, 0x80000, RZ, 0xfc, !PT ;  /* 0x000800009a9a6812 */ /* 0x000fc800078efcff */
[C---:B------:R-:W-:Y:S02]  /*d2ff0*/  LOP3.LUT P6, RZ, R154.reuse, 0x1000, RZ, 0xc0, !PT ;  /* 0x000010009aff7812 */ /* 0x040fe400078cc0ff */
[----:B------:R-:W-:-:S11]  /*d3000*/  LOP3.LUT R154, R154, 0xffefffff, RZ, 0xc0, !PT ;  /* 0xffefffff9a9a7812 */ /* 0x000fd600078ec0ff */
[----:B------:R-:W-:-:S04]  /*d3010*/  @P6 LOP3.LUT R154, R154, 0x100000, RZ, 0xfc, !PT ;  /* 0x001000009a9a6812 */ /* 0x000fc800078efcff */
[C---:B------:R-:W-:Y:S02]  /*d3020*/  LOP3.LUT P6, RZ, R154.reuse, 0x800, RZ, 0xc0, !PT ;  /* 0x000008009aff7812 */ /* 0x040fe400078cc0ff */
[----:B------:R-:W-:-:S11]  /*d3030*/  LOP3.LUT R154, R154, 0xffdfffff, RZ, 0xc0, !PT ;  /* 0xffdfffff9a9a7812 */ /* 0x000fd600078ec0ff */
[----:B------:R-:W-:Y:S01]  /*d3040*/  @P6 LOP3.LUT R154, R154, 0x200000, RZ, 0xfc, !PT ;  /* 0x002000009a9a6812 */ /* 0x000fe200078efcff */
[----:B--2---:R1:W-:Y:S03]  /*d3050*/  @P2 STG.E desc[UR4][R16.64], R147 ;  /* 0x0000009310002986 */ /* 0x0043e6000c101904 */
[----:B------:R-:W-:Y:S01]  /*d3060*/  LOP3.LUT P2, RZ, R154, 0x1000000, RZ, 0xc0, !PT ;  /* 0x010000009aff7812 */ /* 0x000fe2000784c0ff */
[----:B-1----:R-:W-:-:S12]  /*d3070*/  IMAD.WIDE R16, R140, 0x4, R6 ;  /* 0x000000048c107825 */ /* 0x002fd800078e0206 */
[----:B----4-:R1:W-:Y:S02]  /*d3080*/  @P2 STG.E desc[UR4][R16.64], R145 ;  /* 0x0000009110002986 */ /* 0x0103e4000c101904 */
[----:B-1----:R-:W-:Y:S02]  /*d3090*/  IMAD.WIDE R16, R140, 0x4, R8 ;  /* 0x000000048c107825 */ /* 0x002fe400078e0208 */
[----:B------:R-:W2:Y:S04]  /*d30a0*/  LDL.LU R140, [R1+0x16f0] ;  /* 0x0016f000018c7983 */ /* 0x000ea80000300800 */
[----:B------:R-:W4:Y:S04]  /*d30b0*/  LDL.LU R147, [R1+0x12f0] ;  /* 0x0012f00001937983 */ /* 0x000f280000300800 */
[----:B---3--:R1:W-:Y:S04]  /*d30c0*/  @P3 STG.E desc[UR4][R16.64], R144 ;  /* 0x0000009010003986 */ /* 0x0083e8000c101904 */
[----:B-1----:R-:W3:Y:S04]  /*d30d0*/  LDL.LU R144, [R1+0x2674] ;  /* 0x0026740001907983 */ /* 0x002ee80000300800 */
[----:B------:R-:W3:Y:S04]  /*d30e0*/  LDL.LU R145, [R1+0xf00] ;  /* 0x000f000001917983 */ /* 0x000ee80000300800 */
[----:B------:R-:W3:Y:S01]  /*d30f0*/  LDL.LU R15, [R1+0x31a0] ;  /* 0x0031a000010f7983 */ /* 0x000ee20000300800 */
[----:B------:R-:W-:-:S05]  /*d3100*/  IMAD.WIDE R16, R143, 0x4, R2 ;  /* 0x000000048f107825 */ /* 0x000fca00078e0202 */
[----:B------:R1:W-:Y:S02]  /*d3110*/  @P4 STG.E desc[UR4][R16.64], R146 ;  /* 0x0000009210004986 */ /* 0x0003e4000c101904 */
[C---:B-1----:R-:W-:Y:S02]  /*d3120*/  IMAD.WIDE R16, R143.reuse, 0x4, R4 ;  /* 0x000000048f107825 */ /* 0x042fe400078e0204 */
[----:B------:R-:W3:Y:S04]  /*d3130*/  LDL.LU R146, [R1+0xb00] ;  /* 0x000b000001927983 */ /* 0x000ee80000300800 */
[----:B------:R1:W-:Y:S01]  /*d3140*/  @P5 STG.E desc[UR4][R16.64], R142 ;  /* 0x0000008e10005986 */ /* 0x0003e2000c101904 */
[----:B------:R-:W-:Y:S01]  /*d3150*/  LOP3.LUT P5, RZ, R154, 0x800000, RZ, 0xc0, !PT ;  /* 0x008000009aff7812 */ /* 0x000fe200078ac0ff */
[----:B-1----:R-:W-:-:S02]  /*d3160*/  IMAD.WIDE R16, R143, 0x4, R6 ;  /* 0x000000048f107825 */ /* 0x002fc400078e0206 */
[----:B------:R-:W3:Y:S10]  /*d3170*/  LDL R142, [R1+0x2678] ;  /* 0x00267800018e7983 */ /* 0x000ef40000100800 */
[----:B------:R1:W-:Y:S02]  /*d3180*/  @P5 STG.E desc[UR4][R16.64], R151 ;  /* 0x0000009710005986 */ /* 0x0003e4000c101904 */
[----:B-1----:R-:W-:-:S02]  /*d3190*/  IMAD.WIDE R16, R143, 0x4, R8 ;  /* 0x000000048f107825 */ /* 0x002fc400078e0208 */
[----:B------:R-:W3:Y:S01]  /*d31a0*/  LDL.LU R143, [R1+0x700] ;  /* 0x00070000018f7983 */ /* 0x000ee20000300800 */
[C---:B------:R-:W-:Y:S02]  /*d31b0*/  LOP3.LUT P5, RZ, R154.reuse, 0x400000, RZ, 0xc0, !PT ;  /* 0x004000009aff7812 */ /* 0x040fe400078ac0ff */
[----:B------:R-:W-:-:S11]  /*d31c0*/  LOP3.LUT P6, RZ, R154, 0x400, RZ, 0xc0, !PT ;  /* 0x000004009aff7812 */ /* 0x000fd600078cc0ff */
[----:B------:R1:W-:Y:S02]  /*d31d0*/  @P5 STG.E desc[UR4][R16.64], R149 ;  /* 0x0000009510005986 */ /* 0x0003e4000c101904 */
[----:B-1----:R-:W-:-:S05]  /*d31e0*/  IMAD.WIDE R16, R148, 0x4, R2 ;  /* 0x0000000494107825 */ /* 0x002fca00078e0202 */
[----:B------:R1:W-:Y:S01]  /*d31f0*/  @P6 STG.E desc[UR4][R16.64], R141 ;  /* 0x0000008d10006986 */ /* 0x0003e2000c101904 */
[----:B------:R-:W-:Y:S01]  /*d3200*/  LOP3.LUT P6, RZ, R154, 0x200000, RZ, 0xc0, !PT ;  /* 0x002000009aff7812 */ /* 0x000fe200078cc0ff */
[----:B-1----:R-:W-:Y:S01]  /*d3210*/  IMAD.WIDE R16, R148, 0x4, R4 ;  /* 0x0000000494107825 */ /* 0x002fe200078e0204 */
[C---:B------:R-:W-:Y:S01]  /*d3220*/  LOP3.LUT P0, RZ, R154.reuse, 0x8000, RZ, 0xc0, !PT ;  /* 0x000080009aff7812 */ /* 0x040fe2000780c0ff */
[----:B------:R-:W3:Y:S10]  /*d3230*/  LDL.LU R141, [R1+0x1fe4] ;  /* 0x001fe400018d7983 */ /* 0x000ef40000300800 */
[----:B------:R1:W-:Y:S01]  /*d3240*/  @P6 STG.E desc[UR4][R16.64], R150 ;  /* 0x0000009610006986 */ /* 0x0003e2000c101904 */
[----:B------:R-:W-:Y:S01]  /*d3250*/  LOP3.LUT P6, RZ, R154, 0x100000, RZ, 0xc0, !PT ;  /* 0x001000009aff7812 */ /* 0x000fe200078cc0ff */
[----:B-1----:R-:W-:Y:S01]  /*d3260*/  IMAD.WIDE R16, R148, 0x4, R6 ;  /* 0x0000000494107825 */ /* 0x002fe200078e0206 */
[----:B------:R-:W-:-:S02]  /*d3270*/  LOP3.LUT P2, RZ, R154, 0x10000, RZ, 0xc0, !PT ;  /* 0x000100009aff7812 */ /* 0x000fc4000784c0ff */
[----:B------:R-:W-:-:S09]  /*d3280*/  LOP3.LUT P3, RZ, R154, 0x20000, RZ, 0xc0, !PT ;  /* 0x000200009aff7812 */ /* 0x000fd2000786c0ff */
[----:B--2---:R1:W-:Y:S01]  /*d3290*/  @P6 STG.E desc[UR4][R16.64], R140 ;  /* 0x0000008c10006986 */ /* 0x0043e2000c101904 */
[----:B------:R-:W-:Y:S01]  /*d32a0*/  LOP3.LUT P6, RZ, R154, 0x80000, RZ, 0xc0, !PT ;  /* 0x000800009aff7812 */ /* 0x000fe200078cc0ff */
[----:B-1----:R-:W-:Y:S02]  /*d32b0*/  IMAD.WIDE R16, R148, 0x4, R8 ;  /* 0x0000000494107825 */ /* 0x002fe400078e0208 */
[----:B------:R-:W2:Y:S10]  /*d32c0*/  LDL.LU R140, [R1+0x1af4] ;  /* 0x001af400018c7983 */ /* 0x000eb40000300800 */
[----:B----4-:R3:W-:Y:S01]  /*d32d0*/  @P6 STG.E desc[UR4][R16.64], R147 ;  /* 0x0000009310006986 */ /* 0x0107e2000c101904 */
[----:B------:R-:W-:Y:S01]  /*d32e0*/  LOP3.LUT P6, RZ, R154, 0x40000, RZ, 0xc0, !PT ;  /* 0x000400009aff7812 */ /* 0x000fe200078cc0ff */
[----:B---3--:R-:W-:-:S04]  /*d32f0*/  IMAD.WIDE R16, R144, 0x4, R2 ;  /* 0x0000000490107825 */ /* 0x008fc800078e0202 */
[----:B------:R-:W-:-:S08]  /*d3300*/  IMAD.WIDE R18, R144, 0x4, R4 ;  /* 0x0000000490127825 */ /* 0x000fd000078e0204 */
[----:B------:R1:W-:Y:S02]  /*d3310*/  @P6 STG.E desc[UR4][R16.64], R145 ;  /* 0x0000009110006986 */ /* 0x0003e4000c101904 */
[C---:B-1----:R-:W-:Y:S02]  /*d3320*/  IMAD.WIDE R16, R144.reuse, 0x4, R6 ;  /* 0x0000000490107825 */ /* 0x042fe400078e0206 */
[----:B------:R1:W-:Y:S02]  /*d3330*/  @P0 STG.E desc[UR4][R18.64], R146 ;  /* 0x0000009212000986 */ /* 0x0003e4000c101904 */
[----:B-1----:R-:W-:Y:S02]  /*d3340*/  IMAD.WIDE R18, R144, 0x4, R8 ;  /* 0x0000000490127825 */ /* 0x002fe400078e0208 */
[----:B------:R-:W-:Y:S04]  /*d3350*/  @P2 STG.E desc[UR4][R16.64], R143 ;  /* 0x0000008f10002986 */ /* 0x000fe8000c101904 */
[----:B------:R1:W-:Y:S04]  /*d3360*/  @P3 STG.E desc[UR4][R18.64], R81 ;  /* 0x0000005112003986 */ /* 0x0003e8000c101904 */
[----:B-1----:R-:W3:Y:S01]  /*d3370*/  LDL.LU R81, [R1+0x31b8] ;  /* 0x0031b80001517983 */ /* 0x002ee20000300800 */
[----:B------:R-:W-:-:S05]  /*d3380*/  VIADD R0, R10, 0x183 ;  /* 0x000001830a007836 */ /* 0x000fca0000000000 */
[----:B------:R-:W-:Y:S01]  /*d3390*/  ISETP.GE.AND P0, PT, R0, UR7, PT ;  /* 0x0000000700007c0c */ /* 0x000fe2000bf06270 */
[----:B------:R-:W-:Y:S01]  /*d33a0*/  VIADD R0, R10, 0x184 ;  /* 0x000001840a007836 */ /* 0x000fe20000000000 */
[C---:B------:R-:W-:Y:S02]  /*d33b0*/  LOP3.LUT P1, RZ, R152.reuse, 0x4, RZ, 0xc0, !PT ;  /* 0x0000000498ff7812 */ /* 0x040fe4000782c0ff */
[----:B------:R-:W-:Y:S02]  /*d33c0*/  LOP3.LUT R152, R152, 0xfffffffd, RZ, 0xc0, !PT ;  /* 0xfffffffd98987812 */ /* 0x000fe400078ec0ff */
[----:B------:R-:W-:Y:S02]  /*d33d0*/  ISETP.GE.AND P2, PT, R0, UR7, PT ;  /* 0x0000000700007c0c */ /* 0x000fe4000bf46270 */
[----:B------:R-:W-:Y:S01]  /*d33e0*/  ISETP.LT.AND P1, PT, R13, R15, !P1 ;  /* 0x0000000f0d00720c */ /* 0x000fe20004f21270 */
[----:B------:R-:W-:-:S04]  /*d33f0*/  VIADD R15, R10, 0x185 ;  /* 0x000001850a0f7836 */ /* 0x000fc80000000000 */
[----:B------:R-:W-:Y:S02]  /*d3400*/  @P0 LOP3.LUT R152, R152, 0x2, RZ, 0xfc, !PT ;  /* 0x0000000298980812 */ /* 0x000fe400078efcff */
[----:B------:R-:W-:Y:S01]  /*d3410*/  ISETP.GE.AND P0, PT, R15, UR7, PT ;  /* 0x000000070f007c0c */ /* 0x000fe2000bf06270 */
[----:B------:R-:W-:Y:S01]  /*d3420*/  VIADD R15, R10, 0x186 ;  /* 0x000001860a0f7836 */ /* 0x000fe20000000000 */
[----:B------:R-:W-:-:S04]  /*d3430*/  LOP3.LUT R152, R152, 0xfffffffe, RZ, 0xc0, !PT ;  /* 0xfffffffe98987812 */ /* 0x000fc800078ec0ff */
[----:B------:R-:W-:Y:S02]  /*d3440*/  @P2 LOP3.LUT R152, R152, 0x1, RZ, 0xfc, !PT ;  /* 0x0000000198982812 */ /* 0x000fe400078efcff */
[----:B------:R-:W-:Y:S02]  /*d3450*/  ISETP.GE.AND P2, PT, R15, UR7, PT ;  /* 0x000000070f007c0c */ /* 0x000fe4000bf46270 */
[C---:B------:R-:W-:Y:S02]  /*d3460*/  LOP3.LUT P4, RZ, R156.reuse, 0x800, RZ, 0xc0, !PT ;  /* 0x000008009cff7812 */ /* 0x040fe4000788c0ff */
[----:B------:R-:W-:Y:S01]  /*d3470*/  LOP3.LUT P5, RZ, R156, 0x10000, RZ, 0xc0, !PT ;  /* 0x000100009cff7812 */ /* 0x000fe200078ac0ff */
[----:B------:R-:W-:Y:S01]  /*d3480*/  VIADD R0, R10, 0x187 ;  /* 0x000001870a007836 */ /* 0x000fe20000000000 */
[----:B------:R-:W-:Y:S01]  /*d3490*/  LOP3.LUT R152, R152, 0xfffffff7, RZ, 0xc0, !PT ;  /* 0xfffffff798987812 */ /* 0x000fe200078ec0ff */
[----:B------:R-:W-:-:S04]  /*d34a0*/  IMAD.WIDE R20, R142, 0x4, R2 ;  /* 0x000000048e147825 */ /* 0x000fc800078e0202 */
[----:B------:R-:W-:Y:S02]  /*d34b0*/  IMAD.WIDE R16, R142, 0x4, R4 ;  /* 0x000000048e107825 */ /* 0x000fe400078e0204 */
[----:B------:R-:W-:Y:S02]  /*d34c0*/  @P2 LOP3.LUT R152, R152, 0x8, RZ, 0xfc, !PT ;  /* 0x0000000898982812 */ /* 0x000fe400078efcff */
[----:B------:R-:W-:Y:S01]  /*d34d0*/  ISETP.GE.AND P2, PT, R0, UR7, PT ;  /* 0x0000000700007c0c */ /* 0x000fe2000bf46270 */
[----:B------:R-:W-:Y:S01]  /*d34e0*/  IMAD.WIDE R18, R142, 0x4, R6 ;  /* 0x000000048e127825 */ /* 0x000fe200078e0206 */
[----:B------:R-:W-:Y:S03]  /*d34f0*/  @P4 STG.E desc[UR4][R20.64], R141 ;  /* 0x0000008d14004986 */ /* 0x000fe6000c101904 */
[----:B------:R-:W-:Y:S01]  /*d3500*/  VIADD R15, R10, 0x188 ;  /* 0x000001880a0f7836 */ /* 0x000fe20000000000 */
[----:B------:R-:W-:-:S07]  /*d3510*/  LOP3.LUT R152, R152, 0xffffffef, RZ, 0xc0, !PT ;  /* 0xffffffef98987812 */ /* 0x000fce00078ec0ff */
[----:B------:R-:W-:-:S04]  /*d3520*/  @P2 LOP3.LUT R152, R152, 0x10, RZ, 0xfc, !PT ;  /* 0x0000001098982812 */ /* 0x000fc800078efcff */
[----:B------:R-:W-:Y:S01]  /*d3530*/  LOP3.LUT R152, R152, 0xffffffdf, RZ, 0xc0, !PT ;  /* 0xffffffdf98987812 */ /* 0x000fe200078ec0ff */
[C---:B------:R-:W-:Y:S02]  /*d3540*/  VIADD R82, R10.reuse, 0x18a ;  /* 0x0000018a0a527836 */ /* 0x040fe40000000000 */
[----:B------:R-:W-:-:S03]  /*d3550*/  VIADD R83, R10, 0x18b ;  /* 0x0000018b0a537836 */ /* 0x000fc60000000000 */
[----:B------:R-:W-:Y:S02]  /*d3560*/  ISETP.GE.AND P2, PT, R82, UR7, PT ;  /* 0x0000000752007c0c */ /* 0x000fe4000bf46270 */
[----:B------:R-:W-:Y:S01]  /*d3570*/  ISETP.GE.AND P3, PT, R83, UR7, PT ;  /* 0x0000000753007c0c */ /* 0x000fe2000bf66270 */
[C---:B------:R-:W-:Y:S02]  /*d3580*/  VIADD R80, R10.reuse, 0x18d ;  /* 0x0000018d0a507836 */ /* 0x040fe40000000000 */
[C---:B------:R-:W-:Y:S02]  /*d3590*/  VIADD R79, R10.reuse, 0x18e ;  /* 0x0000018e0a4f7836 */ /* 0x040fe40000000000 */
[C---:B------:R-:W-:Y:S02]  /*d35a0*/  VIADD R78, R10.reuse, 0x18f ;  /* 0x0000018f0a4e7836 */ /* 0x040fe40000000000 */
[C---:B------:R-:W-:Y:S02]  /*d35b0*/  VIADD R77, R10.reuse, 0x190 ;  /* 0x000001900a4d7836 */ /* 0x040fe40000000000 */
[----:B------:R-:W-:-:S02]  /*d35c0*/  VIADD R76, R10, 0x191 ;  /* 0x000001910a4c7836 */ /* 0x000fc40000000000 */
[C---:B------:R-:W-:Y:S02]  /*d35d0*/  VIADD R31, R10.reuse, 0x192 ;  /* 0x000001920a1f7836 */ /* 0x040fe40000000000 */
[C---:B------:R-:W-:Y:S01]  /*d35e0*/  VIADD R30, R10.reuse, 0x193 ;  /* 0x000001930a1e7836 */ /* 0x040fe20000000000 */
[C---:B------:R-:W-:Y:S01]  /*d35f0*/  IADD3 R29, R10.reuse, 0x194, RZ ;  /* 0x000001940a1d7810 */ /* 0x040fe20007ffe0ff */
[----:B--2---:R1:W-:Y:S02]  /*d3600*/  @P5 STG.E desc[UR4][R16.64], R140 ;  /* 0x0000008c10005986 */ /* 0x0043e4000c101904 */
[C---:B-1----:R-:W-:Y:S02]  /*d3610*/  VIADD R140, R10.reuse, 0x18c ;  /* 0x0000018c0a8c7836 */ /* 0x042fe40000000000 */
[----:B---3--:R1:W-:Y:S01]  /*d3620*/  @P1 STG.E desc[UR4][R18.64], R81 ;  /* 0x0000005112001986 */ /* 0x0083e2000c101904 */
[----:B------:R-:W-:Y:S01]  /*d3630*/  ISETP.GE.AND P1, PT, R15, UR7, PT ;  /* 0x000000070f007c0c */ /* 0x000fe2000bf26270 */
[----:B-1----:R-:W-:-:S12]  /*d3640*/  VIADD R81, R10, 0x189 ;  /* 0x000001890a517836 */ /* 0x002fd80000000000 */
[----:B------:R-:W-:Y:S02]  /*d3650*/  @P1 LOP3.LUT R152, R152, 0x20, RZ, 0xfc, !PT ;  /* 0x0000002098981812 */ /* 0x000fe400078efcff */
[----:B------:R-:W-:Y:S02]  /*d3660*/  ISETP.GE.AND P1, PT, R81, UR7, PT ;  /* 0x0000000751007c0c */ /* 0x000fe4000bf26270 */
[----:B------:R-:W-:-:S11]  /*d3670*/  LOP3.LUT R152, R152, 0xffffffbf, RZ, 0xc0, !PT ;  /* 0xffffffbf98987812 */ /* 0x000fd600078ec0ff */
[----:B------:R-:W-:-:S04]  /*d3680*/  @P1 LOP3.LUT R152, R152, 0x40, RZ, 0xfc, !PT ;  /* 0x0000004098981812 */ /* 0x000fc800078efcff */
[----:B------:R-:W-:-:S04]  /*d3690*/  LOP3.LUT R152, R152, 0xffffff7f, RZ, 0xc0, !PT ;  /* 0xffffff7f98987812 */ /* 0x000fc800078ec0ff */
[----:B------:R-:W-:Y:S02]  /*d36a0*/  @P2 LOP3.LUT R152, R152, 0x80, RZ, 0xfc, !PT ;  /* 0x0000008098982812 */ /* 0x000fe400078efcff */
[----:B------:R-:W-:Y:S02]  /*d36b0*/  ISETP.GE.AND P1, PT, R140, UR7, PT ;  /* 0x000000078c007c0c */ /* 0x000fe4000bf26270 */
        /* <DEDUP_REMOVED lines=24> */
[----:B------:R-:W-:Y:S01]  /*d3840*/  LOP3.LUT R152, R152, 0xfffeffff, RZ, 0xc0, !PT ;  /* 0xfffeffff98987812 */ /* 0x000fe200078ec0ff */
[----:B------:R-:W-:-:S03]  /*d3850*/  VIADD R28, R10, 0x195 ;  /* 0x000001950a1c7836 */ /* 0x000fc60000000000 */
        /* <DEDUP_REMOVED lines=34> */
[----:B------:R-:W-:-:S04]  /*d3a80*/  LOP3.LUT R152, R152, 0xfdffffff, RZ, 0xc0, !PT ;  /* 0xfdffffff98987812 */ /* 0x000fc800078ec0ff */
[----:B------:R-:W-:Y:S01]  /*d3a90*/  @P2 LOP3.LUT R152, R152, 0x2000000, RZ, 0xfc, !PT ;  /* 0x0200000098982812 */ /* 0x000fe200078efcff */
[C---:B------:R-:W-:Y:S01]  /*d3aa0*/  VIADD R15, R10.reuse, 0x1a2 ;  /* 0x000001a20a0f7836 */ /* 0x040fe20000000000 */
[C---:B------:R-:W-:Y:S01]  /*d3ab0*/  IADD3 R0, R10.reuse, 0x1a3, RZ ;  /* 0x000001a30a007810 */ /* 0x040fe20007ffe0ff */
[----:B------:R-:W-:Y:S01]  /*d3ac0*/  VIADD R16, R10, 0x1a1 ;  /* 0x000001a10a107836 */ /* 0x000fe20000000000 */
[----:B------:R-:W-:Y:S01]  /*d3ad0*/  LOP3.LUT R152, R152, 0xfbffffff, RZ, 0xc0, !PT ;  /* 0xfbffffff98987812 */ /* 0x000fe200078ec0ff */
[C---:B------:R-:W-:Y:S02]  /*d3ae0*/  VIADD R17, R10.reuse, 0x1a0 ;  /* 0x000001a00a117836 */ /* 0x040fe40000000000 */
[C---:B------:R-:W-:Y:S02]  /*d3af0*/  VIADD R18, R10.reuse, 0x19f ;  /* 0x0000019f0a127836 */ /* 0x040fe40000000000 */
[----:B------:R-:W-:Y:S01]  /*d3b00*/  VIADD R19, R10, 0x19e ;  /* 0x0000019e0a137836 */ /* 0x000fe20000000000 */
[----:B------:R-:W-:-:S02]  /*d3b10*/  @P3 LOP3.LUT R152, R152, 0x4000000, RZ, 0xfc, !PT ;  /* 0x0400000098983812 */ /* 0x000fc400078efcff */
[----:B------:R-:W-:Y:S02]  /*d3b20*/  ISETP.GE.AND P2, PT, R18, UR7, PT ;  /* 0x0000000712007c0c */ /* 0x000fe4000bf46270 */
[----:B------:R-:W-:Y:S02]  /*d3b30*/  ISETP.GE.AND P1, PT, R19, UR7, PT ;  /* 0x0000000713007c0c */ /* 0x000fe4000bf26270 */
[----:B------:R-:W-:Y:S02]  /*d3b40*/  ISETP.GE.AND P3, PT, R17, UR7, PT ;  /* 0x0000000711007c0c */ /* 0x000fe4000bf66270 */
[----:B------:R-:W-:Y:S02]  /*d3b50*/  ISETP.GE.AND P4, PT, R16, UR7, PT ;  /* 0x0000000710007c0c */ /* 0x000fe4000bf86270 */
[----:B------:R-:W-:Y:S02]  /*d3b60*/  ISETP.GE.AND P5, PT, R15, UR7, PT ;  /* 0x000000070f007c0c */ /* 0x000fe4000bfa6270 */
[----:B------:R-:W-:Y:S01]  /*d3b70*/  ISETP.GE.AND P6, PT, R0, UR7, PT ;  /* 0x0000000700007c0c */ /* 0x000fe2000bfc6270 */
[----:B------:R-:W2:Y:S04]  /*d3b80*/  LDL.LU R150, [R1+0x12f4] ;  /* 0x0012f40001967983 */ /* 0x000ea80000300800 */
[----:B------:R-:W3:Y:S04]  /*d3b90*/  LDL.LU R147, [R1+0xf04] ;  /* 0x000f040001937983 */ /* 0x000ee80000300800 */
[----:B------:R-:W4:Y:S04]  /*d3ba0*/  LDL.LU R141, [R1+0xb04] ;  /* 0x000b0400018d7983 */ /* 0x000f280000300800 */
[----:B------:R-:W4:Y:S04]  /*d3bb0*/  LDL.LU R146, [R1+0x704] ;  /* 0x0007040001927983 */ /* 0x000f280000300800 */
[----:B------:R-:W3:Y:S04]  /*d3bc0*/  LDL.LU R144, [R1+0x267c] ;  /* 0x00267c0001907983 */ /* 0x000ee80000300800 */
[----:B------:R-:W4:Y:S04]  /*d3bd0*/  LDL.LU R151, [R1+0x304] ;  /* 0x0003040001977983 */ /* 0x000f280000300800 */
[----:B------:R-:W4:Y:S04]  /*d3be0*/  LDL.LU R149, [R1+0x1fe8] ;  /* 0x001fe80001957983 */ /* 0x000f280000300800 */
[----:B------:R-:W4:Y:S04]  /*d3bf0*/  LDL.LU R143, [R1+0x1af8] ;  /* 0x001af800018f7983 */ /* 0x000f280000300800 */
[----:B------:R-:W4:Y:S01]  /*d3c00*/  LDL.LU R145, [R1+0x2680] ;  /* 0x0026800001917983 */ /* 0x000f220000300800 */
[----:B------:R-:W-:Y:S01]  /*d3c10*/  LOP3.LUT R154, R154, 0xffdfffff, RZ, 0xc0, !PT ;  /* 0xffdfffff9a9a7812 */ /* 0x000fe200078ec0ff */
[----:B------:R-:W-:-:S02]  /*d3c20*/  IMAD.WIDE R16, R142, 0x4, R8 ;  /* 0x000000048e107825 */ /* 0x000fc400078e0208 */
[----:B------:R-:W4:Y:S01]  /*d3c30*/  LDL.LU R148, [R1+0x16f8] ;  /* 0x0016f80001947983 */ /* 0x000f220000300800 */
[----:B------:R-:W-:Y:S02]  /*d3c40*/  @P3 LOP3.LUT R154, R154, 0x200000, RZ, 0xfc, !PT ;  /* 0x002000009a9a3812 */ /* 0x000fe400078efcff */
[----:B------:R-:W-:Y:S01]  /*d3c50*/  LOP3.LUT P3, RZ, R152, 0x1, RZ, 0xc0, !PT ;  /* 0x0000000198ff7812 */ /* 0x000fe2000786c0ff */
[----:B------:R-:W4:Y:S01]  /*d3c60*/  LDL.LU R142, [R1+0x2684] ;  /* 0x00268400018e7983 */ /* 0x000f220000300800 */
[----:B------:R-:W-:-:S04]  /*d3c70*/  LOP3.LUT R154, R154, 0xffefffff, RZ, 0xc0, !PT ;  /* 0xffefffff9a9a7812 */ /* 0x000fc800078ec0ff */
[----:B------:R-:W-:Y:S02]  /*d3c80*/  @P4 LOP3.LUT R154, R154, 0x100000, RZ, 0xfc, !PT ;  /* 0x001000009a9a4812 */ /* 0x000fe400078efcff */
[----:B------:R-:W-:Y:S02]  /*d3c90*/  LOP3.LUT P4, RZ, R152, 0x2, RZ, 0xc0, !PT ;  /* 0x0000000298ff7812 */ /* 0x000fe4000788c0ff */
[----:B------:R-:W-:-:S04]  /*d3ca0*/  LOP3.LUT R154, R154, 0xfff7ffff, RZ, 0xc0, !PT ;  /* 0xfff7ffff9a9a7812 */ /* 0x000fc800078ec0ff */
[----:B------:R-:W-:Y:S02]  /*d3cb0*/  @P5 LOP3.LUT R154, R154, 0x80000, RZ, 0xfc, !PT ;  /* 0x000800009a9a5812 */ /* 0x000fe400078efcff */
[----:B------:R-:W-:Y:S02]  /*d3cc0*/  LOP3.LUT P5, RZ, R152, 0x4, RZ, 0xc0, !PT ;  /* 0x0000000498ff7812 */ /* 0x000fe400078ac0ff */
[----:B------:R-:W-:Y:S02]  /*d3cd0*/  LOP3.LUT R154, R154, 0xfffbffff, RZ, 0xc0, !PT ;  /* 0xfffbffff9a9a7812 */ /* 0x000fe400078ec0ff */
[----:B------:R-:W-:Y:S02]  /*d3ce0*/  ISETP.LT.AND P5, PT, R14, UR6, !P5 ;  /* 0x000000060e007c0c */ /* 0x000fe4000efa1270 */
[----:B------:R-:W-:-:S11]  /*d3cf0*/  @P6 LOP3.LUT R154, R154, 0x40000, RZ, 0xfc, !PT ;  /* 0x000400009a9a6812 */ /* 0x000fd600078efcff */
[----:B--2---:R1:W-:Y:S01]  /*d3d00*/  @P5 STG.E desc[UR4][R16.64], R150 ;  /* 0x0000009610005986 */ /* 0x0043e2000c101904 */
[----:B------:R-:W-:-:S03]  /*d3d10*/  ISETP.LT.AND P5, PT, R11, UR6, !P4 ;  /* 0x000000060b007c0c */ /* 0x000fc6000e7a1270 */
[----:B-1----:R-:W2:Y:S01]  /*d3d20*/  LDL.LU R150, [R1+0x12f8] ;  /* 0x0012f80001967983 */ /* 0x002ea20000300800 */
[----:B---3--:R-:W-:-:S09]  /*d3d30*/  IMAD.WIDE R16, R144, 0x4, R2 ;  /* 0x0000000490107825 */ /* 0x008fd200078e0202 */
[----:B------:R1:W-:Y:S01]  /*d3d40*/  @P5 STG.E desc[UR4][R16.64], R147 ;  /* 0x0000009310005986 */ /* 0x0003e2000c101904 */
[----:B------:R-:W-:Y:S01]  /*d3d50*/  ISETP.LT.AND P5, PT, R12, UR6, !P4 ;  /* 0x000000060c007c0c */ /* 0x000fe2000e7a1270 */
[----:B-1----:R-:W-:-:S12]  /*d3d60*/  IMAD.WIDE R16, R144, 0x4, R4 ;  /* 0x0000000490107825 */ /* 0x002fd800078e0204 */
[----:B----4-:R1:W-:Y:S04]  /*d3d70*/  @P5 STG.E desc[UR4][R16.64], R141 ;  /* 0x0000008d10005986 */ /* 0x0103e8000c101904 */
[----:B-1----:R-:W3:Y:S01]  /*d3d80*/  LDL.LU R141, [R1+0xf08] ;  /* 0x000f0800018d7983 */ /* 0x002ee20000300800 */
[----:B------:R-:W-:Y:S01]  /*d3d90*/  ISETP.LT.AND P5, PT, R13, UR6, !P4 ;  /* 0x000000060d007c0c */ /* 0x000fe2000e7a1270 */
[----:B------:R-:W-:-:S12]  /*d3da0*/  IMAD.WIDE R16, R144, 0x4, R6 ;  /* 0x0000000490107825 */ /* 0x000fd800078e0206 */
[----:B------:R1:W-:Y:S04]  /*d3db0*/  @P5 STG.E desc[UR4][R16.64], R146 ;  /* 0x0000009210005986 */ /* 0x0003e8000c101904 */
[----:B-1----:R-:W4:Y:S01]  /*d3dc0*/  LDL.LU R146, [R1+0xb08] ;  /* 0x000b080001927983 */ /* 0x002f220000300800 */
[----:B------:R-:W-:-:S03]  /*d3dd0*/  IMAD.WIDE R16, R144, 0x4, R8 ;  /* 0x0000000490107825 */ /* 0x000fc600078e0208 */
[----:B------:R-:W4:Y:S01]  /*d3de0*/  LDL.LU R144, [R1+0x708] ;  /* 0x0007080001907983 */ /* 0x000f220000300800 */
[----:B------:R-:W-:-:S03]  /*d3df0*/  ISETP.LT.AND P4, PT, R14, UR6, !P4 ;  /* 0x000000060e007c0c */ /* 0x000fc6000e781270 */
[----:B------:R-:W4:Y:S10]  /*d3e00*/  LDL.LU R147, [R1+0x2688] ;  /* 0x0026880001937983 */ /* 0x000f340000300800 */
[----:B------:R1:W-:Y:S01]  /*d3e10*/  @P4 STG.E desc[UR4][R16.64], R151 ;  /* 0x0000009710004986 */ /* 0x0003e2000c101904 */
[----:B------:R-:W-:Y:S01]  /*d3e20*/  ISETP.LT.AND P4, PT, R11, UR6, !P3 ;  /* 0x000000060b007c0c */ /* 0x000fe2000df81270 */
[----:B-1----:R-:W-:-:S12]  /*d3e30*/  IMAD.WIDE R16, R145, 0x4, R2 ;  /* 0x0000000491107825 */ /* 0x002fd800078e0202 */
[----:B------:R1:W-:Y:S01]  /*d3e40*/  @P4 STG.E desc[UR4][R16.64], R149 ;  /* 0x0000009510004986 */ /* 0x0003e2000c101904 */
[----:B------:R-:W-:-:S03]  /*d3e50*/  ISETP.LT.AND P4, PT, R12, UR6, !P3 ;  /* 0x000000060c007c0c */ /* 0x000fc6000df81270 */
[----:B-1----:R-:W4:Y:S01]  /*d3e60*/  LDL.LU R149, [R1+0x308] ;  /* 0x0003080001957983 */ /* 0x002f220000300800 */
[----:B------:R-:W-:-:S09]  /*d3e70*/  IMAD.WIDE R16, R145, 0x4, R4 ;  /* 0x0000000491107825 */ /* 0x000fd200078e0204 */
[----:B------:R1:W-:Y:S01]  /*d3e80*/  @P4 STG.E desc[UR4][R16.64], R143 ;  /* 0x0000008f10004986 */ /* 0x0003e2000c101904 */
[----:B------:R-:W-:-:S03]  /*d3e90*/  ISETP.LT.AND P4, PT, R13, UR6, !P3 ;  /* 0x000000060d007c0c */ /* 0x000fc6000df81270 */
[----:B-1----:R-:W4:Y:S01]  /*d3ea0*/  LDL.LU R143, [R1+0x1fec] ;  /* 0x001fec00018f7983 */ /* 0x002f220000300800 */
[----:B------:R-:W-:-:S09]  /*d3eb0*/  IMAD.WIDE R16, R145, 0x4, R6 ;  /* 0x0000000491107825 */ /* 0x000fd200078e0206 */
[----:B------:R1:W-:Y:S04]  /*d3ec0*/  @P4 STG.E desc[UR4][R16.64], R148 ;  /* 0x0000009410004986 */ /* 0x0003e8000c101904 */
[----:B-1----:R-:W4:Y:S01]  /*d3ed0*/  LDL.LU R148, [R1+0x1afc] ;  /* 0x001afc0001947983 */ /* 0x002f220000300800 */
[----:B------:R-:W-:Y:S01]  /*d3ee0*/  ISETP.LT.AND P3, PT, R14, UR6, !P3 ;  /* 0x000000060e007c0c */ /* 0x000fe2000df61270 */
[----:B------:R-:W-:Y:S02]  /*d3ef0*/  IMAD.WIDE R16, R145, 0x4, R8 ;  /* 0x0000000491107825 */ /* 0x000fe400078e0208 */
[----:B------:R-:W4:Y:S04]  /*d3f00*/  LDL.LU R145, [R1+0x16fc] ;  /* 0x0016fc0001917983 */ /* 0x000f280000300800 */
[----:B------:R-:W4:Y:S06]  /*d3f10*/  LDL.LU R151, [R1+0x268c] ;  /* 0x00268c0001977983 */ /* 0x000f2c0000300800 */
[----:B--2---:R1:W-:Y:S01]  /*d3f20*/  @P3 STG.E desc[UR4][R16.64], R150 ;  /* 0x0000009610003986 */ /* 0x0043e2000c101904 */
[----:B------:R-:W-:Y:S01]  /*d3f30*/  ISETP.LT.AND P3, PT, R11, UR6, !P0 ;  /* 0x000000060b007c0c */ /* 0x000fe2000c761270 */
[----:B-1----:R-:W-:-:S12]  /*d3f40*/  IMAD.WIDE R16, R142, 0x4, R2 ;  /* 0x000000048e107825 */ /* 0x002fd800078e0202 */
[----:B---3--:R1:W-:Y:S04]  /*d3f50*/  @P3 STG.E desc[UR4][R16.64], R141 ;  /* 0x0000008d10003986 */ /* 0x0083e8000c101904 */
[----:B-1----:R-:W2:Y:S01]  /*d3f60*/  LDL.LU R141, [R1+0x12fc] ;  /* 0x0012fc00018d7983 */ /* 0x002ea20000300800 */
[----:B------:R-:W-:-:S03]  /*d3f70*/  ISETP.LT.AND P3, PT, R12, UR6, !P0 ;  /* 0x000000060c007c0c */ /* 0x000fc6000c761270 */
[----:B------:R-:W3:Y:S01]  /*d3f80*/  LDL.LU R150, [R1+0xf0c] ;  /* 0x000f0c0001967983 */ /* 0x000ee20000300800 */
[----:B------:R-:W-:-:S09]  /*d3f90*/  IMAD.WIDE R16, R142, 0x4, R4 ;  /* 0x000000048e107825 */ /* 0x000fd200078e0204 */
[----:B----4-:R1:W-:Y:S04]  /*d3fa0*/  @P3 STG.E desc[UR4][R16.64], R146 ;  /* 0x0000009210003986 */ /* 0x0103e8000c101904 */
[----:B-1----:R-:W4:Y:S01]  /*d3fb0*/  LDL.LU R146, [R1+0xb0c] ;  /* 0x000b0c0001927983 */ /* 0x002f220000300800 */
[----:B------:R-:W-:Y:S01]  /*d3fc0*/  ISETP.LT.AND P3, PT, R13, UR6, !P0 ;  /* 0x000000060d007c0c */ /* 0x000fe2000c761270 */
[----:B------:R-:W-:-:S12]  /*d3fd0*/  IMAD.WIDE R16, R142, 0x4, R6 ;  /* 0x000000048e107825 */ /* 0x000fd800078e0206 */
[----:B------:R1:W-:Y:S04]  /*d3fe0*/  @P3 STG.E desc[UR4][R16.64], R144 ;  /* 0x0000009010003986 */ /* 0x0003e8000c101904 */
[----:B-1----:R-:W4:Y:S01]  /*d3ff0*/  LDL.LU R144, [R1+0x70c] ;  /* 0x00070c0001907983 */ /* 0x002f220000300800 */
[----:B------:R-:W-:Y:S01]  /*d4000*/  ISETP.LT.AND P0, PT, R14, UR6, !P0 ;  /* 0x000000060e007c0c */ /* 0x000fe2000c701270 */
[----:B------:R-:W-:Y:S01]  /*d4010*/  IMAD.WIDE R16, R142, 0x4, R8 ;  /* 0x000000048e107825 */ /* 0x000fe200078e0208 */
[----:B------:R-:W-:Y:S01]  /*d4020*/  LOP3.LUT P5, RZ, R152, 0x8, RZ, 0xc0, !PT ;  /* 0x0000000898ff7812 */ /* 0x000fe200078ac0ff */
        /* <DEDUP_REMOVED lines=16> */
[----:B------:R-:W4:Y:S01]  /*d4130*/  LDL.LU R147, [R1+0x1700] ;  /* 0x0017000001937983 */ /* 0x000f220000300800 */
[----:B------:R-:W-:-:S09]  /*d4140*/  LOP3.LUT P4, RZ, R152, 0x10, RZ, 0xc0, !PT ;  /* 0x0000001098ff7812 */ /* 0x000fd2000788c0ff */
[----:B--2---:R1:W-:Y:S01]  /*d4150*/  @P0 STG.E desc[UR4][R16.64], R141 ;  /* 0x0000008d10000986 */ /* 0x0043e2000c101904 */
[----:B------:R-:W-:-:S03]  /*d4160*/  ISETP.LT.AND P0, PT, R11, UR6, !P4 ;  /* 0x000000060b007c0c */ /* 0x000fc6000e701270 */
[----:B-1----:R-:W2:Y:S04]  /*d4170*/  LDL.LU R141, [R1+0x2694] ;  /* 0x00269400018d7983 */ /* 0x002ea80000300800 */
[----:B------:R-:W2:Y:S01]  /*d4180*/  LDL.LU R149, [R1+0x1300] ;  /* 0x0013000001957983 */ /* 0x000ea20000300800 */
[----:B------:R-:W-:-:S05]  /*d4190*/  IMAD.WIDE R16, R151, 0x4, R2 ;  /* 0x0000000497107825 */ /* 0x000fca00078e0202 */
[----:B---3--:R1:W-:Y:S01]  /*d41a0*/  @P0 STG.E desc[UR4][R16.64], R150 ;  /* 0x0000009610000986 */ /* 0x0083e2000c101904 */
[----:B------:R-:W-:-:S03]  /*d41b0*/  ISETP.LT.AND P0, PT, R12, UR6, !P4 ;  /* 0x000000060c007c0c */ /* 0x000fc6000e701270 */
[----:B-1----:R-:W3:Y:S01]  /*d41c0*/  LDL.LU R150, [R1+0xf10] ;  /* 0x000f100001967983 */ /* 0x002ee20000300800 */
        /* <DEDUP_REMOVED lines=9> */
[----:B------:R-:W-:-:S11]  /*d4260*/  LOP3.LUT P6, RZ, R152, 0x20, RZ, 0xc0, !PT ;  /* 0x0000002098ff7812 */ /* 0x000fd600078cc0ff */
[----:B------:R1:W-:Y:S01]  /*d4270*/  @P0 STG.E desc[UR4][R16.64], R143 ;  /* 0x0000008f10000986 */ /* 0x0003e2000c101904 */
[----:B------:R-:W-:-:S03]  /*d4280*/  ISETP.LT.AND P0, PT, R11, UR6, !P6 ;  /* 0x000000060b007c0c */ /* 0x000fc6000f701270 */
[----:B-1----:R-:W4:Y:S04]  /*d4290*/  LDL.LU R143, [R1+0x2698] ;  /* 0x00269800018f7983 */ /* 0x002f280000300800 */
[----:B------:R-:W4:Y:S01]  /*d42a0*/  LDL.LU R151, [R1+0x310] ;  /* 0x0003100001977983 */ /* 0x000f220000300800 */
[----:B------:R-:W-:-:S05]  /*d42b0*/  IMAD.WIDE R16, R142, 0x4, R2 ;  /* 0x000000048e107825 */ /* 0x000fca00078e0202 */
        /* <DEDUP_REMOVED lines=8> */
[----:B------:R1:W-:Y:S01]  /*d4340*/  @P0 STG.E desc[UR4][R16.64], R147 ;  /* 0x0000009310000986 */ /* 0x0003e2000c101904 */
[----:B------:R-:W-:Y:S02]  /*d4350*/  ISETP.LT.AND P0, PT, R14, UR6, !P6 ;  /* 0x000000060e007c0c */ /* 0x000fe4000f701270 */
[----:B------:R-:W-:Y:S01]  /*d4360*/  LOP3.LUT P3, RZ, R152, 0x40, RZ, 0xc0, !PT ;  /* 0x0000004098ff7812 */ /* 0x000fe2000786c0ff */
[----:B-1----:R-:W-:Y:S01]  /*d4370*/  IMAD.WIDE R16, R142, 0x4, R8 ;  /* 0x000000048e107825 */ /* 0x002fe200078e0208 */
[----:B------:R-:W4:Y:S04]  /*d4380*/  LDL.LU R147, [R1+0x1704] ;  /* 0x0017040001937983 */ /* 0x000f280000300800 */
[----:B------:R-:W4:Y:S05]  /*d4390*/  LDL.LU R142, [R1+0x269c] ;  /* 0x00269c00018e7983 */ /* 0x000f2a0000300800 */
[----:B--2---:R1:W-:Y:S01]  /*d43a0*/  @P0 STG.E desc[UR4][R16.64], R149 ;  /* 0x0000009510000986 */ /* 0x0043e2000c101904 */
[----:B------:R-:W-:Y:S01]  /*d43b0*/  ISETP.LT.AND P0, PT, R11, UR6, !P3 ;  /* 0x000000060b007c0c */ /* 0x000fe2000df01270 */
[----:B-1----:R-:W-:-:S02]  /*d43c0*/  IMAD.WIDE R16, R141, 0x4, R2 ;  /* 0x000000048d107825 */ /* 0x002fc400078e0202 */
[----:B------:R-:W2:Y:S10]  /*d43d0*/  LDL.LU R149, [R1+0x1304] ;  /* 0x0013040001957983 */ /* 0x000eb40000300800 */
[----:B---3--:R1:W-:Y:S01]  /*d43e0*/  @P0 STG.E desc[UR4][R16.64], R150 ;  /* 0x0000009610000986 */ /* 0x0083e2000c101904 */
[----:B------:R-:W-:Y:S01]  /*d43f0*/  ISETP.LT.AND P0, PT, R12, UR6, !P3 ;  /* 0x000000060c007c0c */ /* 0x000fe2000df01270 */
[----:B-1----:R-:W-:-:S12]  /*d4400*/  IMAD.WIDE R16, R141, 0x4, R4 ;  /* 0x000000048d107825 */ /* 0x002fd800078e0204 */
[----:B----4-:R1:W-:Y:S04]  /*d4410*/  @P0 STG.E desc[UR4][R16.64], R146 ;  /* 0x0000009210000986 */ /* 0x0103e8000c101904 */
[----:B-1----:R-:W3:Y:S01]  /*d4420*/  LDL.LU R146, [R1+0xf14] ;  /* 0x000f140001927983 */ /* 0x002ee20000300800 */
[----:B------:R-:W-:-:S03]  /*d4430*/  ISETP.LT.AND P0, PT, R13, UR6, !P3 ;  /* 0x000000060d007c0c */ /* 0x000fc6000df01270 */
[----:B------:R-:W4:Y:S01]  /*d4440*/  LDL.LU R150, [R1+0xb14] ;  /* 0x000b140001967983 */ /* 0x000f220000300800 */
[----:B------:R-:W-:-:S09]  /*d4450*/  IMAD.WIDE R16, R141, 0x4, R6 ;  /* 0x000000048d107825 */ /* 0x000fd200078e0206 */
[----:B------:R1:W-:Y:S02]  /*d4460*/  @P0 STG.E desc[UR4][R16.64], R144 ;  /* 0x0000009010000986 */ /* 0x0003e4000c101904 */
[----:B-1----:R-:W-:Y:S02]  /*d4470*/  IMAD.WIDE R16, R141, 0x4, R8 ;  /* 0x000000048d107825 */ /* 0x002fe400078e0208 */
[----:B------:R-:W4:Y:S01]  /*d4480*/  LDL.LU R141, [R1+0x714] ;  /* 0x00071400018d7983 */ /* 0x000f220000300800 */
[----:B------:R-:W-:Y:S02]  /*d4490*/  ISETP.LT.AND P0, PT, R14, UR6, !P3 ;  /* 0x000000060e007c0c */ /* 0x000fe4000df01270 */
[----:B------:R-:W-:Y:S01]  /*d44a0*/  LOP3.LUT P5, RZ, R152, 0x80, RZ, 0xc0, !PT ;  /* 0x0000008098ff7812 */ /* 0x000fe200078ac0ff */
[----:B------:R-:W4:Y:S10]  /*d44b0*/  LDL.LU R144, [R1+0x26a0] ;  /* 0x0026a00001907983 */ /* 0x000f340000300800 */
[----:B------:R1:W-:Y:S01]  /*d44c0*/  @P0 STG.E desc[UR4][R16.64], R151 ;  /* 0x0000009710000986 */ /* 0x0003e2000c101904 */
[----:B------:R-:W-:Y:S01]  /*d44d0*/  ISETP.LT.AND P0, PT, R11, UR6, !P5 ;  /* 0x000000060b007c0c */ /* 0x000fe2000ef01270 */
[----:B-1----:R-:W-:-:S02]  /*d44e0*/  IMAD.WIDE R16, R143, 0x4, R2 ;  /* 0x000000048f107825 */ /* 0x002fc400078e0202 */
[----:B------:R-:W4:Y:S10]  /*d44f0*/  LDL.LU R151, [R1+0x314] ;  /* 0x0003140001977983 */ /* 0x000f340000300800 */
[----:B------:R1:W-:Y:S01]  /*d4500*/  @P0 STG.E desc[UR4][R16.64], R148 ;  /* 0x0000009410000986 */ /* 0x0003e2000c101904 */
[----:B------:R-:W-:Y:S01]  /*d4510*/  ISETP.LT.AND P0, PT, R12, UR6, !P5 ;  /* 0x000000060c007c0c */ /* 0x000fe2000ef01270 */
[----:B-1----:R-:W-:-:S12]  /*d4520*/  IMAD.WIDE R16, R143, 0x4, R4 ;  /* 0x000000048f107825 */ /* 0x002fd800078e0204 */
[----:B------:R1:W-:Y:S04]  /*d4530*/  @P0 STG.E desc[UR4][R16.64], R145 ;  /* 0x0000009110000986 */ /* 0x0003e8000c101904 */
[----:B-1----:R-:W4:Y:S01]  /*d4540*/  LDL.LU R145, [R1+0x1ff8] ;  /* 0x001ff80001917983 */ /* 0x002f220000300800 */
[----:B------:R-:W-:-:S03]  /*d4550*/  ISETP.LT.AND P0, PT, R13, UR6, !P5 ;  /* 0x000000060d007c0c */ /* 0x000fc6000ef01270 */
[----:B------:R-:W4:Y:S01]  /*d4560*/  LDL.LU R148, [R1+0x1b08] ;  /* 0x001b080001947983 */ /* 0x000f220000300800 */
[----:B------:R-:W-:-:S09]  /*d4570*/  IMAD.WIDE R16, R143, 0x4, R6 ;  /* 0x000000048f107825 */ /* 0x000fd200078e0206 */
[----:B------:R1:W-:Y:S01]  /*d4580*/  @P0 STG.E desc[UR4][R16.64], R147 ;  /* 0x0000009310000986 */ /* 0x0003e2000c101904 */
[----:B------:R-:W-:Y:S01]  /*d4590*/  ISETP.LT.AND P0, PT, R14, UR6, !P5 ;  /* 0x000000060e007c0c */ /* 0x000fe2000ef01270 */
[----:B-1----:R-:W-:Y:S02]  /*d45a0*/  IMAD.WIDE R16, R143, 0x4, R8 ;  /* 0x000000048f107825 */ /* 0x002fe400078e0208 */
[----:B------:R-:W4:Y:S01]  /*d45b0*/  LDL.LU R143, [R1+0x1708] ;  /* 0x00170800018f7983 */ /* 0x000f220000300800 */
[----:B------:R-:W-:-:S03]  /*d45c0*/  LOP3.LUT P4, RZ, R152, 0x100, RZ, 0xc0, !PT ;  /* 0x0000010098ff7812 */ /* 0x000fc6000788c0ff */
        /* <DEDUP_REMOVED lines=9> */
[----:B----4-:R1:W-:Y:S01]  /*d4660*/  @P0 STG.E desc[UR4][R16.64], R150 ;  /* 0x0000009610000986 */ /* 0x0103e2000c101904 */
[----:B------:R-:W-:-:S03]  /*d4670*/  ISETP.LT.AND P0, PT, R13, UR6, !P4 ;  /* 0x000000060d007c0c */ /* 0x000fc6000e701270 */
[----:B-1----:R-:W4:Y:S01]  /*d4680*/  LDL.LU R150, [R1+0xb18] ;  /* 0x000b180001967983 */ /* 0x002f220000300800 */
        /* <DEDUP_REMOVED lines=20> */
[----:B------:R-:W-:-:S03]  /*d47d0*/  ISETP.LT.AND P0, PT, R14, UR6, !P3 ;  /* 0x000000060e007c0c */ /* 0x000fc6000df01270 */
[----:B------:R-:W4:Y:S01]  /*d47e0*/  LDL.LU R151, [R1+0x170c] ;  /* 0x00170c0001977983 */ /* 0x000f220000300800 */
[----:B------:R-:W-:Y:S01]  /*d47f0*/  IMAD.WIDE R16, R144, 0x4, R8 ;  /* 0x0000000490107825 */ /* 0x000fe200078e0208 */
[----:B------:R-:W-:Y:S02]  /*d4800*/  LOP3.LUT P5, RZ, R152, 0x400, RZ, 0xc0, !PT ;  /* 0x0000040098ff7812 */ /* 0x000fe400078ac0ff */
[----:B------:R-:W4:Y:S06]  /*d4810*/  LDL.LU R144, [R1+0x26ac] ;  /* 0x0026ac0001907983 */ /* 0x000f2c0000300800 */
[----:B--2---:R1:W-:Y:S01]  /*d4820*/  @P0 STG.E desc[UR4][R16.64], R146 ;  /* 0x0000009210000986 */ /* 0x0043e2000c101904 */
[----:B------:R-:W-:-:S03]  /*d4830*/  ISETP.LT.AND P0, PT, R11, UR6, !P5 ;  /* 0x000000060b007c0c */ /* 0x000fc6000ef01270 */
[----:B-1----:R-:W2:Y:S01]  /*d4840*/  LDL.LU R146, [R1+0x130c] ;  /* 0x00130c0001927983 */ /* 0x002ea20000300800 */
[----:B------:R-:W-:-:S09]  /*d4850*/  IMAD.WIDE R16, R147, 0x4, R2 ;  /* 0x0000000493107825 */ /* 0x000fd200078e0202 */
[----:B---3--:R1:W-:Y:S01]  /*d4860*/  @P0 STG.E desc[UR4][R16.64], R149 ;  /* 0x0000009510000986 */ /* 0x0083e2000c101904 */
[----:B------:R-:W-:-:S03]  /*d4870*/  ISETP.LT.AND P0, PT, R12, UR6, !P5 ;  /* 0x000000060c007c0c */ /* 0x000fc6000ef01270 */
[----:B-1----:R-:W3:Y:S01]  /*d4880*/  LDL.LU R149, [R1+0xf1c] ;  /* 0x000f1c0001957983 */ /* 0x002ee20000300800 */
[----:B------:R-:W-:-:S09]  /*d4890*/  IMAD.WIDE R16, R147, 0x4, R4 ;  /* 0x0000000493107825 */ /* 0x000fd200078e0204 */
[----:B----4-:R1:W-:Y:S01]  /*d48a0*/  @P0 STG.E desc[UR4][R16.64], R150 ;  /* 0x0000009610000986 */ /* 0x0103e2000c101904 */
[----:B------:R-:W-:-:S03]  /*d48b0*/  ISETP.LT.AND P0, PT, R13, UR6, !P5 ;  /* 0x000000060d007c0c */ /* 0x000fc6000ef01270 */
[----:B-1----:R-:W4:Y:S01]  /*d48c0*/  LDL.LU R150, [R1+0xb1c] ;  /* 0x000b1c0001967983 */ /* 0x002f220000300800 */
[----:B------:R-:W-:-:S09]  /*d48d0*/  IMAD.WIDE R16, R147, 0x4, R6 ;  /* 0x0000000493107825 */ /* 0x000fd200078e0206 */
        /* <DEDUP_REMOVED lines=19> */
[----:B------:R-:W-:-:S02]  /*d4a10*/  ISETP.LT.AND P0, PT, R14, UR6, !P6 ;  /* 0x000000060e007c0c */ /* 0x000fc4000f701270 */
[----:B------:R-:W-:Y:S01]  /*d4a20*/  LOP3.LUT P4, RZ, R152, 0x1000, RZ, 0xc0, !PT ;  /* 0x0000100098ff7812 */ /* 0x000fe2000788c0ff */
[----:B-1----:R-:W-:Y:S02]  /*d4a30*/  IMAD.WIDE R16, R141, 0x4, R8 ;  /* 0x000000048d107825 */ /* 0x002fe400078e0208 */
[----:B------:R-:W4:Y:S08]  /*d4a40*/  LDL.LU R141, [R1+0x1b10] ;  /* 0x001b1000018d7983 */ /* 0x000f300000300800 */
[----:B--2---:R1:W-:Y:S01]  /*d4a50*/  @P0 STG.E desc[UR4][R16.64], R146 ;  /* 0x0000009210000986 */ /* 0x0043e2000c101904 */
[----:B------:R-:W-:Y:S01]  /*d4a60*/  ISETP.LT.AND P0, PT, R11, UR6, !P4 ;  /* 0x000000060b007c0c */ /* 0x000fe2000e701270 */
[----:B-1----:R-:W-:-:S02]  /*d4a70*/  IMAD.WIDE R16, R144, 0x4, R2 ;  /* 0x0000000490107825 */ /* 0x002fc400078e0202 */
[----:B------:R-:W2:Y:S04]  /*d4a80*/  LDL.LU R146, [R1+0x26b4] ;  /* 0x0026b40001927983 */ /* 0x000ea80000300800 */
[----:B------:R-:W2:Y:S06]  /*d4a90*/  LDL.LU R151, [R1+0x1710] ;  /* 0x0017100001977983 */ /* 0x000eac0000300800 */
[----:B---3--:R1:W-:Y:S01]  /*d4aa0*/  @P0 STG.E desc[UR4][R16.64], R149 ;  /* 0x0000009510000986 */ /* 0x0083e2000c101904 */
[----:B------:R-:W-:Y:S01]  /*d4ab0*/  ISETP.LT.AND P0, PT, R12, UR6, !P4 ;  /* 0x000000060c007c0c */ /* 0x000fe2000e701270 */
[----:B-1----:R-:W-:-:S12]  /*d4ac0*/  IMAD.WIDE R16, R144, 0x4, R4 ;  /* 0x0000000490107825 */ /* 0x002fd800078e0204 */
[----:B----4-:R1:W-:Y:S01]  /*d4ad0*/  @P0 STG.E desc[UR4][R16.64], R150 ;  /* 0x0000009610000986 */ /* 0x0103e2000c101904 */
[----:B------:R-:W-:-:S03]  /*d4ae0*/  ISETP.LT.AND P0, PT, R13, UR6, !P4 ;  /* 0x000000060d007c0c */ /* 0x000fc6000e701270 */
[----:B-1----:R-:W3:Y:S01]  /*d4af0*/  LDL.LU R150, [R1+0x1310] ;  /* 0x0013100001967983 */ /* 0x002ee20000300800 */
[----:B------:R-:W-:-:S09]  /*d4b00*/  IMAD.WIDE R16, R144, 0x4, R6 ;  /* 0x0000000490107825 */ /* 0x000fd200078e0206 */
[----:B------:R1:W-:Y:S04]  /*d4b10*/  @P0 STG.E desc[UR4][R16.64], R142 ;  /* 0x0000008e10000986 */ /* 0x0003e8000c101904 */
[----:B-1----:R-:W4:Y:S01]  /*d4b20*/  LDL.LU R142, [R1+0xf20] ;  /* 0x000f2000018e7983 */ /* 0x002f220000300800 */
[----:B------:R-:W-:Y:S01]  /*d4b30*/  ISETP.LT.AND P0, PT, R14, UR6, !P4 ;  /* 0x000000060e007c0c */ /* 0x000fe2000e701270 */
[----:B------:R-:W-:Y:S02]  /*d4b40*/  IMAD.WIDE R16, R144, 0x4, R8 ;  /* 0x0000000490107825 */ /* 0x000fe400078e0208 */
[----:B------:R-:W4:Y:S01]  /*d4b50*/  LDL.LU R144, [R1+0xb20] ;  /* 0x000b200001907983 */ /* 0x000f220000300800 */
[----:B------:R-:W-:-:S09]  /*d4b60*/  LOP3.LUT P3, RZ, R152, 0x2000, RZ, 0xc0, !PT ;  /* 0x0000200098ff7812 */ /* 0x000fd2000786c0ff */
[----:B------:R1:W-:Y:S01]  /*d4b70*/  @P0 STG.E desc[UR4][R16.64], R145 ;  /* 0x0000009110000986 */ /* 0x0003e2000c101904 */
[----:B------:R-:W-:Y:S01]  /*d4b80*/  ISETP.LT.AND P0, PT, R11, UR6, !P3 ;  /* 0x000000060b007c0c */ /* 0x000fe2000df01270 */
[----:B-1----:R-:W-:Y:S02]  /*d4b90*/  IMAD.WIDE R16, R147, 0x4, R2 ;  /* 0x0000000493107825 */ /* 0x002fe400078e0202 */
[----:B------:R-:W4:Y:S10]  /*d4ba0*/  LDL.LU R145, [R1+0x26b8] ;  /* 0x0026b80001917983 */ /* 0x000f340000300800 */
        /* <DEDUP_REMOVED lines=9> */
[----:B------:R-:W-:-:S03]  /*d4c40*/  ISETP.LT.AND P0, PT, R14, UR6, !P3 ;  /* 0x000000060e007c0c */ /* 0x000fc6000df01270 */
[----:B-1----:R-:W4:Y:S01]  /*d4c50*/  LDL.LU R141, [R1+0x2004] ;  /* 0x00200400018d7983 */ /* 0x002f220000300800 */
[----:B------:R-:W-:Y:S01]  /*d4c60*/  IMAD.WIDE R16, R147, 0x4, R8 ;  /* 0x0000000493107825 */ /* 0x000fe200078e0208 */
[----:B------:R-:W-:Y:S02]  /*d4c70*/  LOP3.LUT P5, RZ, R152, 0x4000, RZ, 0xc0, !PT ;  /* 0x0000400098ff7812 */ /* 0x000fe400078ac0ff */
[----:B------:R-:W4:Y:S04]  /*d4c80*/  LDL.LU R147, [R1+0x1b14] ;  /* 0x001b140001937983 */ /* 0x000f280000300800 */
[----:B------:R-:W4:Y:S04]  /*d4c90*/  LDL.LU R149, [R1+0x26bc] ;  /* 0x0026bc0001957983 */ /* 0x000f280000300800 */
        /* <DEDUP_REMOVED lines=13> */
[----:B------:R-:W-:Y:S01]  /*d4d70*/  ISETP.LT.AND P0, PT, R14, UR6, !P5 ;  /* 0x000000060e007c0c */ /* 0x000fe2000ef01270 */
[----:B------:R-:W-:Y:S01]  /*d4d80*/  IMAD.WIDE R16, R146, 0x4, R8 ;  /* 0x0000000492107825 */ /* 0x000fe200078e0208 */
[----:B------:R-:W-:Y:S01]  /*d4d90*/  LOP3.LUT P4, RZ, R152, 0x8000, RZ, 0xc0, !PT ;  /* 0x0000800098ff7812 */ /* 0x000fe2000788c0ff */
[----:B------:R-:W4:Y:S04]  /*d4da0*/  LDL.LU R150, [R1+0xb24] ;  /* 0x000b240001967983 */ /* 0x000f280000300800 */
[----:B------:R-:W4:Y:S06]  /*d4db0*/  LDL.LU R146, [R1+0x26c0] ;  /* 0x0026c00001927983 */ /* 0x000f2c0000300800 */
        /* <DEDUP_REMOVED lines=10> */
[----:B------:R-:W-:-:S03]  /*d4e60*/  IMAD.WIDE R16, R145, 0x4, R6 ;  /* 0x0000000491107825 */ /* 0x000fc600078e0206 */
[----:B------:R-:W4:Y:S06]  /*d4e70*/  LDL.LU R148, [R1+0x2008] ;  /* 0x0020080001947983 */ /* 0x000f2c0000300800 */
[----:B------:R1:W-:Y:S01]  /*d4e80*/  @P0 STG.E desc[UR4][R16.64], R147 ;  /* 0x0000009310000986 */ /* 0x0003e2000c101904 */
[----:B------:R-:W-:Y:S02]  /*d4e90*/  ISETP.LT.AND P0, PT, R14, UR6, !P4 ;  /* 0x000000060e007c0c */ /* 0x000fe4000e701270 */
[----:B------:R-:W-:Y:S01]  /*d4ea0*/  LOP3.LUT P3, RZ, R152, 0x10000, RZ, 0xc0, !PT ;  /* 0x0001000098ff7812 */ /* 0x000fe2000786c0ff */
[----:B-1----:R-:W-:-:S02]  /*d4eb0*/  IMAD.WIDE R16, R145, 0x4, R8 ;  /* 0x0000000491107825 */ /* 0x002fc400078e0208 */
[----:B------:R-:W4:Y:S04]  /*d4ec0*/  LDL.LU R145, [R1+0x1b18] ;  /* 0x001b180001917983 */ /* 0x000f280000300800 */
[----:B------:R-:W4:Y:S04]  /*d4ed0*/  LDL.LU R147, [R1+0x26c4] ;  /* 0x0026c40001937983 */ /* 0x000f280000300800 */
[----:B--2---:R1:W-:Y:S01]  /*d4ee0*/  @P0 STG.E desc[UR4][R16.64], R151 ;  /* 0x0000009710000986 */ /* 0x0043e2000c101904 */
[----:B------:R-:W-:Y:S01]  /*d4ef0*/  ISETP.LT.AND P0, PT, R11, UR6, !P3 ;  /* 0x000000060b007c0c */ /* 0x000fe2000df01270 */
[----:B-1----:R-:W-:-:S12]  /*d4f00*/  IMAD.WIDE R16, R149, 0x4, R2 ;  /* 0x0000000495107825 */ /* 0x002fd800078e0202 */
[----:B---3--:R1:W-:Y:S04]  /*d4f10*/  @P0 STG.E desc[UR4][R16.64], R142 ;  /* 0x0000008e10000986 */ /* 0x0083e8000c101904 */
[----:B-1----:R-:W2:Y:S01]  /*d4f20*/  LDL.LU R142, [R1+0x1718] ;  /* 0x00171800018e7983 */ /* 0x002ea20000300800 */
[----:B------:R-:W-:Y:S01]  /*d4f30*/  ISETP.LT.AND P0, PT, R12, UR6, !P3 ;  /* 0x000000060c007c0c */ /* 0x000fe2000df01270 */
[----:B------:R-:W-:-:S12]  /*d4f40*/  IMAD.WIDE R16, R149, 0x4, R4 ;  /* 0x0000000495107825 */ /* 0x000fd800078e0204 */
[----:B----4-:R1:W-:Y:S04]  /*d4f50*/  @P0 STG.E desc[UR4][R16.64], R144 ;  /* 0x0000009010000986 */ /* 0x0103e8000c101904 */
[----:B-1----:R-:W3:Y:S01]  /*d4f60*/  LDL.LU R144, [R1+0x1318] ;  /* 0x0013180001907983 */ /* 0x002ee20000300800 */
[----:B------:R-:W-:-:S03]  /*d4f70*/  ISETP.LT.AND P0, PT, R13, UR6, !P3 ;  /* 0x000000060d007c0c */ /* 0x000fc6000df01270 */
[----:B------:R-:W4:Y:S01]  /*d4f80*/  LDL.LU R151, [R1+0xf28] ;  /* 0x000f280001977983 */ /* 0x000f220000300800 */
[----:B------:R-:W-:-:S09]  /*d4f90*/  IMAD.WIDE R16, R149, 0x4, R6 ;  /* 0x0000000495107825 */ /* 0x000fd200078e0206 */
[----:B------:R1:W-:Y:S01]  /*d4fa0*/  @P0 STG.E desc[UR4][R16.64], R150 ;  /* 0x0000009610000986 */ /* 0x0003e2000c101904 */
[----:B------:R-:W-:Y:S02]  /*d4fb0*/  ISETP.LT.AND P0, PT, R14, UR6, !P3 ;  /* 0x000000060e007c0c */ /* 0x000fe4000df01270 */
[----:B------:R-:W-:Y:S01]  /*d4fc0*/  LOP3.LUT P6, RZ, R152, 0x20000, RZ, 0xc0, !PT ;  /* 0x0002000098ff7812 */ /* 0x000fe200078cc0ff */
[----:B-1----:R-:W4:Y:S01]  /*d4fd0*/  LDL.LU R150, [R1+0xb28] ;  /* 0x000b280001967983 */ /* 0x002f220000300800 */
[----:B------:R-:W-:-:S03]  /*d4fe0*/  IMAD.WIDE R16, R149, 0x4, R8 ;  /* 0x0000000495107825 */ /* 0x000fc600078e0208 */
[----:B------:R-:W4:Y:S06]  /*d4ff0*/  LDL.LU R149, [R1+0x26c8] ;  /* 0x0026c80001957983 */ /* 0x000f2c0000300800 */
        /* <DEDUP_REMOVED lines=13> */
[----:B------:R-:W-:Y:S01]  /*d50d0*/  ISETP.LT.AND P0, PT, R14, UR6, !P6 ;  /* 0x000000060e007c0c */ /* 0x000fe2000f701270 */
[----:B-1----:R-:W-:Y:S02]  /*d50e0*/  IMAD.WIDE R16, R146, 0x4, R8 ;  /* 0x0000000492107825 */ /* 0x002fe400078e0208 */
[----:B------:R-:W4:Y:S04]  /*d50f0*/  LDL.LU R146, [R1+0x1b1c] ;  /* 0x001b1c0001927983 */ /* 0x000f280000300800 */
[----:B------:R-:W4:Y:S06]  /*d5100*/  LDL.LU R145, [R1+0x26cc] ;  /* 0x0026cc0001917983 */ /* 0x000f2c0000300800 */
[----:B--2---:R1:W-:Y:S04]  /*d5110*/  @P0 STG.E desc[UR4][R16.64], R142 ;  /* 0x0000008e10000986 */ /* 0x0043e8000c101904 */
[----:B-1----:R-:W2:Y:S01]  /*d5120*/  LDL.LU R142, [R1+0x171c] ;  /* 0x00171c00018e7983 */ /* 0x002ea20000300800 */
[----:B------:R-:W-:-:S04]  /*d5130*/  LOP3.LUT P5, RZ, R152, 0x40000, RZ, 0xc0, !PT ;  /* 0x0004000098ff7812 */ /* 0x000fc800078ac0ff */
[----:B------:R-:W-:Y:S01]  /*d5140*/  ISETP.LT.AND P0, PT, R11, UR6, !P5 ;  /* 0x000000060b007c0c */ /* 0x000fe2000ef01270 */
[----:B------:R-:W-:-:S12]  /*d5150*/  IMAD.WIDE R16, R147, 0x4, R2 ;  /* 0x0000000493107825 */ /* 0x000fd800078e0202 */
[----:B---3--:R1:W-:Y:S01]  /*d5160*/  @P0 STG.E desc[UR4][R16.64], R144 ;  /* 0x0000009010000986 */ /* 0x0083e2000c101904 */
[----:B------:R-:W-:Y:S01]  /*d5170*/  ISETP.LT.AND P0, PT, R12, UR6, !P5 ;  /* 0x000000060c007c0c */ /* 0x000fe2000ef01270 */
[----:B-1----:R-:W-:Y:S02]  /*d5180*/  IMAD.WIDE R16, R147, 0x4, R4 ;  /* 0x0000000493107825 */ /* 0x002fe400078e0204 */
[----:B------:R-:W3:Y:S10]  /*d5190*/  LDL.LU R144, [R1+0x131c] ;  /* 0x00131c0001907983 */ /* 0x000ef40000300800 */
[----:B----4-:R1:W-:Y:S01]  /*d51a0*/  @P0 STG.E desc[UR4][R16.64], R151 ;  /* 0x0000009710000986 */ /* 0x0103e2000c101904 */
[----:B------:R-:W-:Y:S01]  /*d51b0*/  ISETP.LT.AND P0, PT, R13, UR6, !P5 ;  /* 0x000000060d007c0c */ /* 0x000fe2000ef01270 */
[----:B-1----:R-:W-:-:S12]  /*d51c0*/  IMAD.WIDE R16, R147, 0x4, R6 ;  /* 0x0000000493107825 */ /* 0x002fd800078e0206 */
[----:B------:R1:W-:Y:S01]  /*d51d0*/  @P0 STG.E desc[UR4][R16.64], R150 ;  /* 0x0000009610000986 */ /* 0x0003e2000c101904 */
[----:B------:R-:W-:-:S03]  /*d51e0*/  ISETP.LT.AND P0, PT, R14, UR6, !P5 ;  /* 0x000000060e007c0c */ /* 0x000fc6000ef01270 */
[----:B-1----:R-:W4:Y:S01]  /*d51f0*/  LDL.LU R150, [R1+0xf2c] ;  /* 0x000f2c0001967983 */ /* 0x002f220000300800 */
[----:B------:R-:W-:Y:S01]  /*d5200*/  IMAD.WIDE R16, R147, 0x4, R8 ;  /* 0x0000000493107825 */ /* 0x000fe200078e0208 */
[----:B------:R-:W-:Y:S02]  /*d5210*/  LOP3.LUT P4, RZ, R152, 0x80000, RZ, 0xc0, !PT ;  /* 0x0008000098ff7812 */ /* 0x000fe4000788c0ff */
[----:B------:R-:W4:Y:S06]  /*d5220*/  LDL.LU R147, [R1+0xb2c] ;  /* 0x000b2c0001937983 */ /* 0x000f2c0000300800 */
        /* <DEDUP_REMOVED lines=16> */
[----:B--2---:R1:W-:Y:S04]  /*d5330*/  @P0 STG.E desc[UR4][R16.64], R142 ;  /* 0x0000008e10000986 */ /* 0x0043e8000c101904 */
[----:B-1----:R-:W2:Y:S01]  /*d5340*/  LDL.LU R142, [R1+0x1720] ;  /* 0x00172000018e7983 */ /* 0x002ea20000300800 */
[----:B------:R-:W-:Y:S01]  /*d5350*/  LOP3.LUT P3, RZ, R152, 0x100000, RZ, 0xc0, !PT ;  /* 0x0010000098ff7812 */ /* 0x000fe2000786c0ff */
[----:B------:R-:W-:Y:S02]  /*d5360*/  IMAD.WIDE R16, R145, 0x4, R2 ;  /* 0x0000000491107825 */ /* 0x000fe400078e0202 */
[----:B------:R-:W2:Y:S01]  /*d5370*/  LDL.LU R149, [R1+0x1320] ;  /* 0x0013200001957983 */ /* 0x000ea20000300800 */
[----:B------:R-:W-:-:S13]  /*d5380*/  ISETP.LT.AND P0, PT, R11, UR6, !P3 ;  /* 0x000000060b007c0c */ /* 0x000fda000df01270 */
[----:B---3--:R1:W-:Y:S01]  /*d5390*/  @P0 STG.E desc[UR4][R16.64], R144 ;  /* 0x0000009010000986 */ /* 0x0083e2000c101904 */
[----:B------:R-:W-:Y:S01]  /*d53a0*/  ISETP.LT.AND P0, PT, R12, UR6, !P3 ;  /* 0x000000060c007c0c */ /* 0x000fe2000df01270 */
[----:B-1----:R-:W-:Y:S02]  /*d53b0*/  IMAD.WIDE R16, R145, 0x4, R4 ;  /* 0x0000000491107825 */ /* 0x002fe400078e0204 */
[----:B------:R-:W3:Y:S10]  /*d53c0*/  LDL.LU R144, [R1+0x26d4] ;  /* 0x0026d40001907983 */ /* 0x000ef40000300800 */
[----:B----4-:R1:W-:Y:S01]  /*d53d0*/  @P0 STG.E desc[UR4][R16.64], R150 ;  /* 0x0000009610000986 */ /* 0x0103e2000c101904 */
        /* <DEDUP_REMOVED lines=14> */
[----:B------:R-:W-:-:S03]  /*d54c0*/  ISETP.LT.AND P0, PT, R12, UR6, !P5 ;  /* 0x000000060c007c0c */ /* 0x000fc6000ef01270 */
[----:B------:R-:W4:Y:S01]  /*d54d0*/  LDL.LU R151, [R1+0x320] ;  /* 0x0003200001977983 */ /* 0x000f220000300800 */
[----:B-1----:R-:W-:-:S03]  /*d54e0*/  IMAD.WIDE R16, R141, 0x4, R4 ;  /* 0x000000048d107825 */ /* 0x002fc600078e0204 */
[----:B------:R-:W4:Y:S06]  /*d54f0*/  LDL.LU R148, [R1+0x2024] ;  /* 0x0020240001947983 */ /* 0x000f2c0000300800 */
[----:B------:R1:W-:Y:S01]  /*d5500*/  @P0 STG.E desc[UR4][R16.64], R146 ;  /* 0x0000009210000986 */ /* 0x0003e2000c101904 */
[----:B------:R-:W-:Y:S01]  /*d5510*/  ISETP.LT.AND P0, PT, R13, UR6, !P5 ;  /* 0x000000060d007c0c */ /* 0x000fe2000ef01270 */
[----:B-1----:R-:W-:-:S12]  /*d5520*/  IMAD.WIDE R16, R141, 0x4, R6 ;  /* 0x000000048d107825 */ /* 0x002fd800078e0206 */
[----:B--2---:R1:W-:Y:S04]  /*d5530*/  @P0 STG.E desc[UR4][R16.64], R142 ;  /* 0x0000008e10000986 */ /* 0x0043e8000c101904 */
[----:B-1----:R-:W2:Y:S04]  /*d5540*/  LDL.LU R142, [R1+0x1b24] ;  /* 0x001b2400018e7983 */ /* 0x002ea80000300800 */
[----:B------:R-:W2:Y:S01]  /*d5550*/  LDL.LU R146, [R1+0x1724] ;  /* 0x0017240001927983 */ /* 0x000ea20000300800 */
[----:B------:R-:W-:Y:S01]  /*d5560*/  ISETP.LT.AND P0, PT, R14, UR6, !P5 ;  /* 0x000000060e007c0c */ /* 0x000fe2000ef01270 */
[----:B------:R-:W-:Y:S01]  /*d5570*/  IMAD.WIDE R16, R141, 0x4, R8 ;  /* 0x000000048d107825 */ /* 0x000fe200078e0208 */
[----:B------:R-:W-:Y:S01]  /*d5580*/  LOP3.LUT P6, RZ, R152, 0x400000, RZ, 0xc0, !PT ;  /* 0x0040000098ff7812 */ /* 0x000fe200078cc0ff */
[----:B------:R-:W2:Y:S10]  /*d5590*/  LDL.LU R141, [R1+0x26dc] ;  /* 0x0026dc00018d7983 */ /* 0x000eb40000300800 */
[----:B------:R3:W-:Y:S01]  /*d55a0*/  @P0 STG.E desc[UR4][R16.64], R149 ;  /* 0x0000009510000986 */ /* 0x0007e2000c101904 */
[----:B------:R-:W-:Y:S01]  /*d55b0*/  ISETP.LT.AND P0, PT, R11, UR6, !P6 ;  /* 0x000000060b007c0c */ /* 0x000fe2000f701270 */
[----:B---3--:R-:W-:-:S02]  /*d55c0*/  IMAD.WIDE R16, R144, 0x4, R2 ;  /* 0x0000000490107825 */ /* 0x008fc400078e0202 */
[----:B------:R-:W3:Y:S10]  /*d55d0*/  LDL.LU R149, [R1+0x1324] ;  /* 0x0013240001957983 */ /* 0x000ef40000300800 */
[----:B----4-:R1:W-:Y:S01]  /*d55e0*/  @P0 STG.E desc[UR4][R16.64], R150 ;  /* 0x0000009610000986 */ /* 0x0103e2000c101904 */
        /* <DEDUP_REMOVED lines=20> */
[----:B--2---:R1:W-:Y:S01]  /*d5730*/  @P0 STG.E desc[UR4][R16.64], R142 ;  /* 0x0000008e10000986 */ /* 0x0043e2000c101904 */
[----:B------:R-:W-:-:S03]  /*d5740*/  ISETP.LT.AND P0, PT, R13, UR6, !P3 ;  /* 0x000000060d007c0c */ /* 0x000fc6000df01270 */
[----:B-1----:R-:W2:Y:S01]  /*d5750*/  LDL.LU R142, [R1+0x2028] ;  /* 0x00202800018e7983 */ /* 0x002ea20000300800 */
[----:B------:R-:W-:-:S09]  /*d5760*/  IMAD.WIDE R16, R143, 0x4, R6 ;  /* 0x000000048f107825 */ /* 0x000fd200078e0206 */
[----:B------:R1:W-:Y:S04]  /*d5770*/  @P0 STG.E desc[UR4][R16.64], R146 ;  /* 0x0000009210000986 */ /* 0x0003e8000c101904 */
[----:B-1----:R-:W2:Y:S01]  /*d5780*/  LDL.LU R146, [R1+0x1b28] ;  /* 0x001b280001927983 */ /* 0x002ea20000300800 */
[----:B------:R-:W-:-:S03]  /*d5790*/  IMAD.WIDE R16, R143, 0x4, R8 ;  /* 0x000000048f107825 */ /* 0x000fc600078e0208 */
[----:B------:R-:W2:Y:S01]  /*d57a0*/  LDL.LU R143, [R1+0x1728] ;  /* 0x00172800018f7983 */ /* 0x000ea20000300800 */
[----:B------:R-:W-:Y:S02]  /*d57b0*/  ISETP.LT.AND P0, PT, R14, UR6, !P3 ;  /* 0x000000060e007c0c */ /* 0x000fe4000df01270 */
[----:B------:R-:W-:Y:S01]  /*d57c0*/  LOP3.LUT P4, RZ, R152, 0x1000000, RZ, 0xc0, !PT ;  /* 0x0100000098ff7812 */ /* 0x000fe2000788c0ff */
[----:B------:R-:W2:Y:S10]  /*d57d0*/  LDL.LU R148, [R1+0x26e4] ;  /* 0x0026e40001947983 */ /* 0x000eb40000300800 */
[----:B---3--:R1:W-:Y:S01]  /*d57e0*/  @P0 STG.E desc[UR4][R16.64], R149 ;  /* 0x0000009510000986 */ /* 0x0083e2000c101904 */
[----:B------:R-:W-:Y:S01]  /*d57f0*/  ISETP.LT.AND P0, PT, R11, UR6, !P4 ;  /* 0x000000060b007c0c */ /* 0x000fe2000e701270 */
[----:B-1----:R-:W-:-:S02]  /*d5800*/  IMAD.WIDE R16, R141, 0x4, R2 ;  /* 0x000000048d107825 */ /* 0x002fc400078e0202 */
[----:B------:R-:W3:Y:S10]  /*d5810*/  LDL.LU R149, [R1+0x1328] ;  /* 0x0013280001957983 */ /* 0x000ef40000300800 */
[----:B----4-:R1:W-:Y:S01]  /*d5820*/  @P0 STG.E desc[UR4][R16.64], R150 ;  /* 0x0000009610000986 */ /* 0x0103e2000c101904 */
[----:B------:R-:W-:Y:S01]  /*d5830*/  ISETP.LT.AND P0, PT, R12, UR6, !P4 ;  /* 0x000000060c007c0c */ /* 0x000fe2000e701270 */
[----:B-1----:R-:W-:-:S02]  /*d5840*/  IMAD.WIDE R16, R141, 0x4, R4 ;  /* 0x000000048d107825 */ /* 0x002fc400078e0204 */
[----:B------:R-:W4:Y:S10]  /*d5850*/  LDL.LU R150, [R1+0xf38] ;  /* 0x000f380001967983 */ /* 0x000f340000300800 */
[----:B------:R1:W-:Y:S01]  /*d5860*/  @P0 STG.E desc[UR4][R16.64], R147 ;  /* 0x0000009310000986 */ /* 0x0003e2000c101904 */
        /* <DEDUP_REMOVED lines=9> */
[----:B------:R-:W-:-:S03]  /*d5900*/  ISETP.LT.AND P0, PT, R11, UR6, !P5 ;  /* 0x000000060b007c0c */ /* 0x000fc6000ef01270 */
[----:B------:R-:W4:Y:S01]  /*d5910*/  LDL.LU R141, [R1+0x26e8] ;  /* 0x0026e800018d7983 */ /* 0x000f220000300800 */
[----:B-1----:R-:W-:-:S09]  /*d5920*/  IMAD.WIDE R16, R145, 0x4, R2 ;  /* 0x0000000491107825 */ /* 0x002fd200078e0202 */
[----:B--2---:R1:W-:Y:S01]  /*d5930*/  @P0 STG.E desc[UR4][R16.64], R142 ;  /* 0x0000008e10000986 */ /* 0x0043e2000c101904 */
[----:B------:R-:W-:-:S03]  /*d5940*/  ISETP.LT.AND P0, PT, R12, UR6, !P5 ;  /* 0x000000060c007c0c */ /* 0x000fc6000ef01270 */
[----:B-1----:R-:W2:Y:S01]  /*d5950*/  LDL.LU R142, [R1+0x328] ;  /* 0x00032800018e7983 */ /* 0x002ea20000300800 */
[----:B------:R-:W-:-:S09]  /*d5960*/  IMAD.WIDE R16, R145, 0x4, R4 ;  /* 0x0000000491107825 */ /* 0x000fd200078e0204 */
[----:B------:R1:W-:Y:S01]  /*d5970*/  @P0 STG.E desc[UR4][R16.64], R146 ;  /* 0x0000009210000986 */ /* 0x0003e2000c101904 */
[----:B------:R-:W-:-:S03]  /*d5980*/  ISETP.LT.AND P0, PT, R13, UR6, !P5 ;  /* 0x000000060d007c0c */ /* 0x000fc6000ef01270 */
[----:B-1----:R-:W2:Y:S01]  /*d5990*/  LDL.LU R146, [R1+0x202c] ;  /* 0x00202c0001927983 */ /* 0x002ea20000300800 */
[----:B------:R-:W-:-:S09]  /*d59a0*/  IMAD.WIDE R16, R145, 0x4, R6 ;  /* 0x0000000491107825 */ /* 0x000fd200078e0206 */
[----:B------:R1:W-:Y:S04]  /*d59b0*/  @P0 STG.E desc[UR4][R16.64], R143 ;  /* 0x0000008f10000986 */ /* 0x0003e8000c101904 */
[----:B-1----:R-:W2:Y:S01]  /*d59c0*/  LDL.LU R143, [R1+0x1b2c] ;  /* 0x001b2c00018f7983 */ /* 0x002ea20000300800 */
[----:B------:R-:W-:Y:S01]  /*d59d0*/  ISETP.LT.AND P0, PT, R14, UR6, !P5 ;  /* 0x000000060e007c0c */ /* 0x000fe2000ef01270 */
[----:B------:R-:W-:Y:S01]  /*d59e0*/  IMAD.WIDE R16, R145, 0x4, R8 ;  /* 0x0000000491107825 */ /* 0x000fe200078e0208 */
        /* <DEDUP_REMOVED lines=17> */
[----:B------:R-:W4:Y:S04]  /*d5b00*/  LDL.LU R147, [R1+0x73c] ;  /* 0x00073c0001937983 */ /* 0x000f280000300800 */
[----:B------:R-:W4:Y:S04]  /*d5b10*/  LDL.LU R148, [R1+0x26f0] ;  /* 0x0026f00001947983 */ /* 0x000f280000300800 */
[----:B------:R-:W4:Y:S04]  /*d5b20*/  LDL.LU R151, [R1+0x33c] ;  /* 0x00033c0001977983 */ /* 0x000f280000300800 */
[----:B--2---:R1:W-:Y:S01]  /*d5b30*/  @P0 STG.E desc[UR4][R16.64], R142 ;  /* 0x0000008e10000986 */ /* 0x0043e2000c101904 */
[----:B------:R-:W-:Y:S01]  /*d5b40*/  ISETP.LT.AND P0, PT, R11, UR6, !P1 ;  /* 0x000000060b007c0c */ /* 0x000fe2000cf01270 */
[----:B-1----:R-:W-:-:S02]  /*d5b50*/  IMAD.WIDE R16, R141, 0x4, R2 ;  /* 0x000000048d107825 */ /* 0x002fc400078e0202 */
[----:B------:R-:W2:Y:S10]  /*d5b60*/  LDL.LU R142, [R1+0x32c] ;  /* 0x00032c00018e7983 */ /* 0x000eb40000300800 */
[----:B------:R1:W-:Y:S01]  /*d5b70*/  @P0 STG.E desc[UR4][R16.64], R146 ;  /* 0x0000009210000986 */ /* 0x0003e2000c101904 */
[----:B------:R-:W-:Y:S01]  /*d5b80*/  ISETP.LT.AND P0, PT, R12, UR6, !P1 ;  /* 0x000000060c007c0c */ /* 0x000fe2000cf01270 */
[----:B-1----:R-:W-:-:S02]  /*d5b90*/  IMAD.WIDE R16, R141, 0x4, R4 ;  /* 0x000000048d107825 */ /* 0x002fc400078e0204 */
[----:B------:R-:W2:Y:S10]  /*d5ba0*/  LDL.LU R146, [R1+0x1730] ;  /* 0x0017300001927983 */ /* 0x000eb40000300800 */
[----:B------:R1:W-:Y:S04]  /*d5bb0*/  @P0 STG.E desc[UR4][R16.64], R143 ;  /* 0x0000008f10000986 */ /* 0x0003e8000c101904 */
[----:B-1----:R-:W2:Y:S01]  /*d5bc0*/  LDL.LU R143, [R1+0x2030] ;  /* 0x00203000018f7983 */ /* 0x002ea20000300800 */
[----:B------:R-:W-:Y:S01]  /*d5bd0*/  ISETP.LT.AND P0, PT, R13, UR6, !P1 ;  /* 0x000000060d007c0c */ /* 0x000fe2000cf01270 */
[----:B------:R-:W-:Y:S01]  /*d5be0*/  IMAD.WIDE R16, R141, 0x4, R6 ;  /* 0x000000048d107825 */ /* 0x000fe200078e0206 */
[----:B------:R-:W-:-:S03]  /*d5bf0*/  ISETP.LT.AND P1, PT, R14, UR6, !P1 ;  /* 0x000000060e007c0c */ /* 0x000fc6000cf21270 */
[----:B------:R-:W-:-:S08]  /*d5c00*/  IMAD.WIDE R18, R145, 0x4, R2 ;  /* 0x0000000491127825 */ /* 0x000fd000078e0202 */
[----:B---3--:R1:W-:Y:S01]  /*d5c10*/  @P0 STG.E desc[UR4][R16.64], R149 ;  /* 0x0000009510000986 */ /* 0x0083e2000c101904 */
[----:B------:R-:W-:Y:S01]  /*d5c20*/  ISETP.LT.AND P0, PT, R11, UR6, !P2 ;  /* 0x000000060b007c0c */ /* 0x000fe2000d701270 */
[----:B-1----:R-:W-:Y:S02]  /*d5c30*/  IMAD.WIDE R16, R141, 0x4, R8 ;  /* 0x000000048d107825 */ /* 0x002fe400078e0208 */
[----:B------:R-:W3:Y:S04]  /*d5c40*/  LDL.LU R141, [R1+0x26f4] ;  /* 0x0026f400018d7983 */ /* 0x000ee80000300800 */
[----:B----4-:R1:W-:Y:S01]  /*d5c50*/  @P1 STG.E desc[UR4][R16.64], R150 ;  /* 0x0000009610001986 */ /* 0x0103e2000c101904 */
[----:B------:R-:W-:Y:S02]  /*d5c60*/  ISETP.LT.AND P1, PT, R12, UR6, !P2 ;  /* 0x000000060c007c0c */ /* 0x000fe4000d721270 */
[----:B------:R-:W-:Y:S01]  /*d5c70*/  LOP3.LUT P3, RZ, R154, 0x200000, RZ, 0xc0, !PT ;  /* 0x002000009aff7812 */ /* 0x000fe2000786c0ff */
[----:B------:R-:W4:Y:S01]  /*d5c80*/  LDL.LU R149, [R1+0x1b30] ;  /* 0x001b300001957983 */ /* 0x000f220000300800 */
[----:B-1----:R-:W-:-:S03]  /*d5c90*/  IMAD.WIDE R16, R145, 0x4, R4 ;  /* 0x0000000491107825 */ /* 0x002fc600078e0204 */
[----:B------:R1:W-:Y:S01]  /*d5ca0*/  @P0 STG.E desc[UR4][R18.64], R144 ;  /* 0x0000009012000986 */ /* 0x0003e2000c101904 */
[----:B------:R-:W-:Y:S02]  /*d5cb0*/  ISETP.LT.AND P0, PT, R13, UR6, !P2 ;  /* 0x000000060d007c0c */ /* 0x000fe4000d701270 */
[----:B------:R-:W-:Y:S01]  /*d5cc0*/  ISETP.LT.AND P2, PT, R14, UR6, !P2 ;  /* 0x000000060e007c0c */ /* 0x000fe2000d741270 */
[----:B-1----:R-:W-:Y:S01]  /*d5cd0*/  IMAD.WIDE R18, R145, 0x4, R6 ;  /* 0x0000000491127825 */ /* 0x002fe200078e0206 */
[----:B------:R-:W3:Y:S04]  /*d5ce0*/  LDL.LU R144, [R1+0x1330] ;  /* 0x0013300001907983 */ /* 0x000ee80000300800 */
[----:B------:R1:W-:Y:S01]  /*d5cf0*/  @P1 STG.E desc[UR4][R16.64], R147 ;  /* 0x0000009310001986 */ /* 0x0003e2000c101904 */
[----:B------:R-:W-:-:S03]  /*d5d00*/  ISETP.LT.AND P1, PT, R11, UR6, !P3 ;  /* 0x000000060b007c0c */ /* 0x000fc6000df21270 */
[----:B------:R-:W3:Y:S04]  /*d5d10*/  LDL.LU R150, [R1+0xf40] ;  /* 0x000f400001967983 */ /* 0x000ee80000300800 */
[----:B------:R1:W-:Y:S01]  /*d5d20*/  @P0 STG.E desc[UR4][R18.64], R151 ;  /* 0x0000009712000986 */ /* 0x0003e2000c101904 */
[----:B------:R-:W-:Y:S01]  /*d5d30*/  ISETP.LT.AND P0, PT, R12, UR6, !P3 ;  /* 0x000000060c007c0c */ /* 0x000fe2000df01270 */
[----:B-1----:R-:W-:Y:S02]  /*d5d40*/  IMAD.WIDE R16, R145, 0x4, R8 ;  /* 0x0000000491107825 */ /* 0x002fe400078e0208 */
[----:B------:R-:W3:Y:S02]  /*d5d50*/  LDL.LU R147, [R1+0xb30] ;  /* 0x000b300001937983 */ /* 0x000ee40000300800 */
[----:B------:R-:W-:-:S02]  /*d5d60*/  IMAD.WIDE R18, R148, 0x4, R4 ;  /* 0x0000000494127825 */ /* 0x000fc400078e0204 */
[----:B--2---:R1:W-:Y:S02]  /*d5d70*/  @P2 STG.E desc[UR4][R16.64], R142 ;  /* 0x0000008e10002986 */ /* 0x0043e4000c101904 */
[----:B-1----:R-:W-:Y:S02]  /*d5d80*/  IMAD.WIDE R16, R148, 0x4, R2 ;  /* 0x0000000494107825 */ /* 0x002fe400078e0202 */
[----:B------:R-:W2:Y:S04]  /*d5d90*/  LDL.LU R142, [R1+0x26f8] ;  /* 0x0026f800018e7983 */ /* 0x000ea80000300800 */
[----:B------:R-:W2:Y:S04]  /*d5da0*/  LDL.LU R145, [R1+0x340] ;  /* 0x0003400001917983 */ /* 0x000ea80000300800 */
[----:B------:R1:W-:Y:S04]  /*d5db0*/  @P1 STG.E desc[UR4][R16.64], R146 ;  /* 0x0000009210001986 */ /* 0x0003e8000c101904 */
[----:B-1----:R-:W2:Y:S04]  /*d5dc0*/  LDL.LU R146, [R1+0x740] ;  /* 0x0007400001927983 */ /* 0x002ea80000300800 */
[----:B------:R1:W-:Y:S04]  /*d5dd0*/  @P0 STG.E desc[UR4][R18.64], R143 ;  /* 0x0000008f12000986 */ /* 0x0003e8000c101904 */
[----:B-1----:R-:W2:Y:S01]  /*d5de0*/  LDL.LU R143, [R1+0x1734] ;  /* 0x00173400018f7983 */ /* 0x002ea20000300800 */
[----:B------:R-:W-:-:S02]  /*d5df0*/  ISETP.LT.AND P2, PT, R13, UR6, !P3 ;  /* 0x000000060d007c0c */ /* 0x000fc4000df41270 */
[----:B------:R-:W-:Y:S02]  /*d5e00*/  LOP3.LUT P4, RZ, R154, 0x100000, RZ, 0xc0, !PT ;  /* 0x001000009aff7812 */ /* 0x000fe4000788c0ff */
[----:B------:R-:W-:Y:S02]  /*d5e10*/  ISETP.LT.AND P3, PT, R14, UR6, !P3 ;  /* 0x000000060e007c0c */ /* 0x000fe4000df61270 */
[----:B------:R-:W-:Y:S01]  /*d5e20*/  ISETP.LT.AND P0, PT, R11, UR6, !P4 ;  /* 0x000000060b007c0c */ /* 0x000fe2000e701270 */
[----:B------:R-:W-:Y:S01]  /*d5e30*/  IMAD.WIDE R18, R148, 0x4, R6 ;  /* 0x0000000494127825 */ /* 0x000fe200078e0206 */
[----:B------:R-:W-:-:S03]  /*d5e40*/  ISETP.LT.AND P1, PT, R12, UR6, !P4 ;  /* 0x000000060c007c0c */ /* 0x000fc6000e721270 */
[----:B------:R-:W-:Y:S02]  /*d5e50*/  IMAD.WIDE R16, R148, 0x4, R8 ;  /* 0x0000000494107825 */ /* 0x000fe400078e0208 */
[----:B------:R-:W2:Y:S04]  /*d5e60*/  LDL.LU R148, [R1+0x26fc] ;  /* 0x0026fc0001947983 */ /* 0x000ea80000300800 */
[----:B------:R-:W2:Y:S01]  /*d5e70*/  LDL.LU R244, [R1+0x2034] ;  /* 0x0020340001f47983 */ /* 0x000ea20000300800 */
[----:B------:R-:W-:-:S03]  /*d5e80*/  LOP3.LUT P5, RZ, R154, 0x80000, RZ, 0xc0, !PT ;  /* 0x000800009aff7812 */ /* 0x000fc600078ac0ff */
[----:B------:R-:W2:Y:S04]  /*d5e90*/  LDL.LU R151, [R1+0x1b34] ;  /* 0x001b340001977983 */ /* 0x000ea80000300800 */
[----:B----4-:R1:W-:Y:S01]  /*d5ea0*/  @P2 STG.E desc[UR4][R18.64], R149 ;  /* 0x0000009512002986 */ /* 0x0103e2000c101904 */
[----:B------:R-:W-:Y:S02]  /*d5eb0*/  ISETP.LT.AND P2, PT, R13, UR6, !P4 ;  /* 0x000000060d007c0c */ /* 0x000fe4000e741270 */
[----:B------:R-:W-:Y:S01]  /*d5ec0*/  ISETP.LT.AND P4, PT, R14, UR6, !P4 ;  /* 0x000000060e007c0c */ /* 0x000fe2000e781270 */
[----:B---3--:R-:W-:-:S04]  /*d5ed0*/  IMAD.WIDE R20, R141, 0x4, R4 ;  /* 0x000000048d147825 */ /* 0x008fc800078e0204 */
[----:B-1----:R-:W-:Y:S01]  /*d5ee0*/  IMAD.WIDE R18, R141, 0x4, R2 ;  /* 0x000000048d127825 */ /* 0x002fe200078e0202 */
[----:B------:R1:W-:Y:S04]  /*d5ef0*/  @P3 STG.E desc[UR4][R16.64], R144 ;  /* 0x0000009010003986 */ /* 0x0003e8000c101904 */
[----:B------:R3:W-:Y:S01]  /*d5f00*/  @P0 STG.E desc[UR4][R18.64], R150 ;  /* 0x0000009612000986 */ /* 0x0007e2000c101904 */
[----:B------:R-:W-:-:S03]  /*d5f10*/  ISETP.LT.AND P0, PT, R11, UR6, !P5 ;  /* 0x000000060b007c0c */ /* 0x000fc6000ef01270 */
[----:B-1----:R-:W4:Y:S04]  /*d5f20*/  LDL.LU R144, [R1+0x1334] ;  /* 0x0013340001907983 */ /* 0x002f280000300800 */
[----:B------:R-:W4:Y:S04]  /*d5f30*/  LDL.LU R149, [R1+0xf44] ;  /* 0x000f440001957983 */ /* 0x000f280000300800 */
[----:B------:R1:W-:Y:S01]  /*d5f40*/  @P1 STG.E desc[UR4][R20.64], R147 ;  /* 0x0000009314001986 */ /* 0x0003e2000c101904 */
[----:B---3--:R-:W-:-:S03]  /*d5f50*/  IMAD.WIDE R18, R141, 0x4, R6 ;  /* 0x000000048d127825 */ /* 0x008fc600078e0206 */
[----:B------:R-:W3:Y:S01]  /*d5f60*/  LDL.LU R150, [R1+0xb34] ;  /* 0x000b340001967983 */ /* 0x000ee20000300800 */
[----:B-1----:R-:W-:-:S03]  /*d5f70*/  IMAD.WIDE R20, R141, 0x4, R8 ;  /* 0x000000048d147825 */ /* 0x002fc600078e0208 */
[----:B------:R-:W3:Y:S04]  /*d5f80*/  LDL.LU R141, [R1+0x2700] ;  /* 0x00270000018d7983 */ /* 0x000ee80000300800 */
[----:B------:R-:W3:Y:S01]  /*d5f90*/  LDL.LU R147, [R1+0x344] ;  /* 0x0003440001937983 */ /* 0x000ee20000300800 */
[----:B--2---:R-:W-:-:S03]  /*d5fa0*/  IMAD.WIDE R16, R142, 0x4, R2 ;  /* 0x000000048e107825 */ /* 0x004fc600078e0202 */
[----:B------:R1:W-:Y:S04]  /*d5fb0*/  @P2 STG.E desc[UR4][R18.64], R145 ;  /* 0x0000009112002986 */ /* 0x0003e8000c101904 */
[----:B-1----:R-:W2:Y:S04]  /*d5fc0*/  LDL.LU R145, [R1+0x744] ;  /* 0x0007440001917983 */ /* 0x002ea80000300800 */
[----:B------:R1:W-:Y:S04]  /*d5fd0*/  @P4 STG.E desc[UR4][R20.64], R146 ;  /* 0x0000009214004986 */ /* 0x0003e8000c101904 */
[----:B-1----:R-:W2:Y:S04]  /*d5fe0*/  LDL.LU R146, [R1+0x1738] ;  /* 0x0017380001927983 */ /* 0x002ea80000300800 */
[----:B------:R1:W-:Y:S04]  /*d5ff0*/  @P0 STG.E desc[UR4][R16.64], R143 ;  /* 0x0000008f10000986 */ /* 0x0003e8000c101904 */
[----:B-1----:R-:W2:Y:S01]  /*d6000*/  LDL.LU R143, [R1+0x2038] ;  /* 0x00203800018f7983 */ /* 0x002ea20000300800 */
[----:B------:R-:W-:-:S02]  /*d6010*/  ISETP.LT.AND P3, PT, R12, UR6, !P5 ;  /* 0x000000060c007c0c */ /* 0x000fc4000ef61270 */
[----:B------:R-:W-:Y:S01]  /*d6020*/  ISETP.LT.AND P1, PT, R13, UR6, !P5 ;  /* 0x000000060d007c0c */ /* 0x000fe2000ef21270 */
[----:B------:R-:W-:Y:S01]  /*d6030*/  IMAD.WIDE R18, R142, 0x4, R4 ;  /* 0x000000048e127825 */ /* 0x000fe200078e0204 */
[----:B------:R-:W-:Y:S02]  /*d6040*/  ISETP.LT.AND P5, PT, R14, UR6, !P5 ;  /* 0x000000060e007c0c */ /* 0x000fe4000efa1270 */
[----:B------:R-:W-:Y:S01]  /*d6050*/  LOP3.LUT P6, RZ, R154, 0x40000, RZ, 0xc0, !PT ;  /* 0x000400009aff7812 */ /* 0x000fe200078cc0ff */
[C---:B------:R-:W-:Y:S01]  /*d6060*/  VIADD R0, R10.reuse, 0x1a4 ;  /* 0x000001a40a007836 */ /* 0x040fe20000000000 */
[----:B------:R-:W-:Y:S01]  /*d6070*/  IADD3 R15, R10, 0x1a7, RZ ;  /* 0x000001a70a0f7810 */ /* 0x000fe20007ffe0ff */
[C---:B------:R-:W-:Y:S01]  /*d6080*/  IMAD.WIDE R16, R142.reuse, 0x4, R6 ;  /* 0x000000048e107825 */ /* 0x040fe200078e0206 */
[----:B------:R-:W-:Y:S01]  /*d6090*/  ISETP.LT.AND P0, PT, R11, UR6, !P6 ;  /* 0x000000060b007c0c */ /* 0x000fe2000f701270 */
[----:B------:R-:W1:Y:S02]  /*d60a0*/  LDS.128 R152, [R153] ;  /* 0x0000000099987984 */ /* 0x000e640000000c00 */
[----:B------:R-:W-:-:S02]  /*d60b0*/  IMAD.WIDE R20, R142, 0x4, R8 ;  /* 0x000000048e147825 */ /* 0x000fc400078e0208 */
[----:B------:R1:W-:Y:S01]  /*d60c0*/  @P3 STG.E desc[UR4][R18.64], R244 ;  /* 0x000000f412003986 */ /* 0x0003e2000c101904 */
[----:B------:R-:W-:Y:S02]  /*d60d0*/  ISETP.LT.AND P3, PT, R12, UR6, !P6 ;  /* 0x000000060c007c0c */ /* 0x000fe4000f761270 */
[----:B------:R-:W-:Y:S01]  /*d60e0*/  ISETP.GE.AND P2, PT, R0, UR7, PT ;  /* 0x0000000700007c0c */ /* 0x000fe2000bf46270 */
[----:B------:R1:W-:Y:S01]  /*d60f0*/  @P1 STG.E desc[UR4][R16.64], R151 ;  /* 0x0000009710001986 */ /* 0x0003e2000c101904 */
[----:B------:R-:W-:Y:S02]  /*d6100*/  ISETP.LT.AND P1, PT, R13, UR6, !P6 ;  /* 0x000000060d007c0c */ /* 0x000fe4000f721270 */
[----:B------:R-:W-:Y:S01]  /*d6110*/  ISETP.LT.AND P6, PT, R14, UR6, !P6 ;  /* 0x000000060e007c0c */ /* 0x000fe2000f7c1270 */
[----:B------:R-:W2:Y:S01]  /*d6120*/  LDL.LU R142, [R1+0x2704] ;  /* 0x00270400018e7983 */ /* 0x000ea20000300800 */
[----:B------:R-:W-:Y:S01]  /*d6130*/  ISETP.LT.AND P4, PT, R12, UR6, !P2 ;  /* 0x000000060c007c0c */ /* 0x000fe2000d781270 */
[----:B-1----:R-:W-:-:S04]  /*d6140*/  IMAD.WIDE R18, R148, 0x4, R4 ;  /* 0x0000000494127825 */ /* 0x002fc800078e0204 */
[----:B------:R-:W-:Y:S01]  /*d6150*/  IMAD.WIDE R16, R148, 0x4, R2 ;  /* 0x0000000494107825 */ /* 0x000fe200078e0202 */
[----:B----4-:R1:W-:Y:S01]  /*d6160*/  @P5 STG.E desc[UR4][R20.64], R144 ;  /* 0x0000009014005986 */ /* 0x0103e2000c101904 */
[----:B------:R-:W-:-:S03]  /*d6170*/  ISETP.LT.AND P5, PT, R11, UR6, !P2 ;  /* 0x000000060b007c0c */ /* 0x000fc6000d7a1270 */
[----:B------:R4:W-:Y:S04]  /*d6180*/  @P0 STG.E desc[UR4][R16.64], R149 ;  /* 0x0000009510000986 */ /* 0x0009e8000c101904 */
[----:B-1----:R-:W2:Y:S04]  /*d6190*/  LDL.LU R144, [R1+0x1b38] ;  /* 0x001b380001907983 */ /* 0x002ea80000300800 */
[----:B---3--:R1:W-:Y:S01]  /*d61a0*/  @P3 STG.E desc[UR4][R18.64], R150 ;  /* 0x0000009612003986 */ /* 0x0083e2000c101904 */
[----:B----4-:R-:W-:-:S03]  /*d61b0*/  IMAD.WIDE R16, R148, 0x4, R6 ;  /* 0x0000000494107825 */ /* 0x010fc600078e0206 */
[----:B------:R-:W3:Y:S01]  /*d61c0*/  LDL.LU R240, [R1+0x1338] ;  /* 0x0013380001f07983 */ /* 0x000ee20000300800 */
[----:B------:R-:W-:-:S03]  /*d61d0*/  IMAD.WIDE R20, R141, 0x4, R2 ;  /* 0x000000048d147825 */ /* 0x000fc600078e0202 */
[----:B------:R-:W4:Y:S01]  /*d61e0*/  LDL.LU R244, [R1+0xf48] ;  /* 0x000f480001f47983 */ /* 0x000f220000300800 */
[----:B------:R-:W-:-:S03]  /*d61f0*/  IMAD.WIDE R22, R141, 0x4, R4 ;  /* 0x000000048d167825 */ /* 0x000fc600078e0204 */
[----:B------:R-:W4:Y:S01]  /*d6200*/  LDL.LU R151, [R1+0xb38] ;  /* 0x000b380001977983 */ /* 0x000f220000300800 */
[----:B-1----:R-:W-:-:S03]  /*d6210*/  IMAD.WIDE R18, R148, 0x4, R8 ;  /* 0x0000000494127825 */ /* 0x002fc600078e0208 */
[----:B------:R-:W-:Y:S04]  /*d6220*/  @P1 STG.E desc[UR4][R16.64], R147 ;  /* 0x0000009310001986 */ /* 0x000fe8000c101904 */
[----:B------:R-:W4:Y:S04]  /*d6230*/  LDL.LU R150, [R1+0x348] ;  /* 0x0003480001967983 */ /* 0x000f280000300800 */
[----:B------:R-:W4:Y:S04]  /*d6240*/  LDL.LU R149, [R1+0x270c] ;  /* 0x00270c0001957983 */ /* 0x000f280000300800 */
[----:B------:R-:W4:Y:S04]  /*d6250*/  LDL.LU R148, [R1+0x748] ;  /* 0x0007480001947983 */ /* 0x000f280000300800 */
[----:B--2---:R-:W-:Y:S04]  /*d6260*/  @P6 STG.E desc[UR4][R18.64], R145 ;  /* 0x0000009112006986 */ /* 0x004fe8000c101904 */
[----:B------:R-:W-:Y:S04]  /*d6270*/  @P5 STG.E desc[UR4][R20.64], R146 ;  /* 0x0000009214005986 */ /* 0x000fe8000c101904 */
[----:B------:R1:W-:Y:S04]  /*d6280*/  @P4 STG.E desc[UR4][R22.64], R143 ;  /* 0x0000008f16004986 */ /* 0x0003e8000c101904 */
[----:B-1----:R-:W2:Y:S04]  /*d6290*/  LDL.LU R143, [R1+0x173c] ;  /* 0x00173c00018f7983 */ /* 0x002ea80000300800 */
[----:B------:R-:W2:Y:S01]  /*d62a0*/  LDL.LU R147, [R1+0x2708] ;  /* 0x0027080001937983 */ /* 0x000ea20000300800 */
[----:B------:R-:W-:Y:S01]  /*d62b0*/  ISETP.LT.AND P3, PT, R13, UR6, !P2 ;  /* 0x000000060d007c0c */ /* 0x000fe2000d761270 */
[----:B------:R-:W-:Y:S01]  /*d62c0*/  VIADD R0, R10, 0x1a5 ;  /* 0x000001a50a007836 */ /* 0x000fe20000000000 */
[----:B------:R-:W-:Y:S01]  /*d62d0*/  ISETP.LT.AND P2, PT, R14, UR6, !P2 ;  /* 0x000000060e007c0c */ /* 0x000fe2000d741270 */
[----:B------:R-:W-:Y:S01]  /*d62e0*/  IMAD.WIDE R16, R141, 0x4, R6 ;  /* 0x000000048d107825 */ /* 0x000fe200078e0206 */
[----:B------:R-:W2:Y:S02]  /*d62f0*/  LDL.LU R145, [R1+0x203c] ;  /* 0x00203c0001917983 */ /* 0x000ea40000300800 */
[----:B------:R-:W-:Y:S01]  /*d6300*/  ISETP.GE.AND P0, PT, R0, UR7, PT ;  /* 0x0000000700007c0c */ /* 0x000fe2000bf06270 */
[----:B------:R-:W-:Y:S01]  /*d6310*/  VIADD R0, R10, 0x1a6 ;  /* 0x000001a60a007836 */ /* 0x000fe20000000000 */
[----:B------:R-:W2:Y:S02]  /*d6320*/  LDL.LU R146, [R1+0x1b3c] ;  /* 0x001b3c0001927983 */ /* 0x000ea40000300800 */
[----:B------:R-:W-:-:S02]  /*d6330*/  ISETP.LT.AND P6, PT, R11, UR6, !P0 ;  /* 0x000000060b007c0c */ /* 0x000fc4000c7c1270 */
[----:B------:R-:W-:Y:S02]  /*d6340*/  ISETP.LT.AND P4, PT, R12, UR6, !P0 ;  /* 0x000000060c007c0c */ /* 0x000fe4000c781270 */
[----:B------:R-:W-:Y:S02]  /*d6350*/  ISETP.GE.AND P1, PT, R0, UR7, PT ;  /* 0x0000000700007c0c */ /* 0x000fe4000bf26270 */
[----:B------:R-:W-:Y:S02]  /*d6360*/  ISETP.LT.AND P5, PT, R13, UR6, !P0 ;  /* 0x000000060d007c0c */ /* 0x000fe4000c7a1270 */
[----:B------:R-:W-:Y:S01]  /*d6370*/  ISETP.LT.AND P0, PT, R14, UR6, !P0 ;  /* 0x000000060e007c0c */ /* 0x000fe2000c701270 */
[----:B------:R-:W-:-:S04]  /*d6380*/  IMAD.WIDE R18, R142, 0x4, R2 ;  /* 0x000000048e127825 */ /* 0x000fc800078e0202 */
[----:B------:R-:W-:-:S04]  /*d6390*/  IMAD.WIDE R20, R142, 0x4, R4 ;  /* 0x000000048e147825 */ /* 0x000fc800078e0204 */
[----:B------:R-:W-:Y:S01]  /*d63a0*/  IMAD.WIDE R22, R142, 0x4, R6 ;  /* 0x000000048e167825 */ /* 0x000fe200078e0206 */
[----:B------:R1:W-:Y:S03]  /*d63b0*/  @P3 STG.E desc[UR4][R16.64], R144 ;  /* 0x0000009010003986 */ /* 0x0003e6000c101904 */
[----:B-1----:R-:W-:Y:S01]  /*d63c0*/  IMAD.WIDE R16, R141, 0x4, R8 ;  /* 0x000000048d107825 */ /* 0x002fe200078e0208 */
[----:B------:R-:W2:Y:S04]  /*d63d0*/  LDL.LU R144, [R1+0x133c] ;  /* 0x00133c0001907983 */ /* 0x000ea80000300800 */
[----:B------:R-:W2:Y:S04]  /*d63e0*/  LDL.LU R141, [R1+0xf4c] ;  /* 0x000f4c00018d7983 */ /* 0x000ea80000300800 */
[----:B---3--:R-:W-:Y:S01]  /*d63f0*/  @P2 STG.E desc[UR4][R16.64], R240 ;  /* 0x000000f010002986 */ /* 0x008fe2000c101904 */
[----:B------:R-:W-:-:S03]  /*d6400*/  ISETP.LT.AND P2, PT, R11, UR6, !P1 ;  /* 0x000000060b007c0c */ /* 0x000fc6000cf41270 */
[----:B----4-:R1:W-:Y:S04]  /*d6410*/  @P6 STG.E desc[UR4][R18.64], R244 ;  /* 0x000000f412006986 */ /* 0x0103e8000c101904 */
[----:B------:R3:W-:Y:S04]  /*d6420*/  @P4 STG.E desc[UR4][R20.64], R151 ;  /* 0x0000009714004986 */ /* 0x0007e8000c101904 */
[----:B------:R-:W-:Y:S01]  /*d6430*/  @P5 STG.E desc[UR4][R22.64], R150 ;  /* 0x0000009616005986 */ /* 0x000fe2000c101904 */
[----:B-1----:R-:W-:-:S03]  /*d6440*/  IMAD.WIDE R18, R142, 0x4, R8 ;  /* 0x000000048e127825 */ /* 0x002fc600078e0208 */
[----:B---3--:R-:W3:Y:S04]  /*d6450*/  LDL.LU R151, [R1+0xb3c] ;  /* 0x000b3c0001977983 */ /* 0x008ee80000300800 */
[----:B------:R-:W4:Y:S04]  /*d6460*/  LDL.LU R142, [R1+0x2710] ;  /* 0x00271000018e7983 */ /* 0x000f280000300800 */
[----:B------:R1:W-:Y:S04]  /*d6470*/  @P0 STG.E desc[UR4][R18.64], R148 ;  /* 0x0000009412000986 */ /* 0x0003e8000c101904 */
[----:B-1----:R-:W4:Y:S01]  /*d6480*/  LDL.LU R148, [R1+0x34c] ;  /* 0x00034c0001947983 */ /* 0x002f220000300800 */
[----:B--2---:R-:W-:-:S05]  /*d6490*/  IMAD.WIDE R16, R147, 0x4, R2 ;  /* 0x0000000493107825 */ /* 0x004fca00078e0202 */
[----:B------:R1:W-:Y:S04]  /*d64a0*/  @P2 STG.E desc[UR4][R16.64], R143 ;  /* 0x0000008f10002986 */ /* 0x0003e8000c101904 */
[----:B-1----:R-:W2:Y:S01]  /*d64b0*/  LDL.LU R143, [R1+0x74c] ;  /* 0x00074c00018f7983 */ /* 0x002ea20000300800 */
[----:B------:R-:W-:Y:S02]  /*d64c0*/  ISETP.LT.AND P5, PT, R12, UR6, !P1 ;  /* 0x000000060c007c0c */ /* 0x000fe4000cfa1270 */
[----:B------:R-:W-:Y:S02]  /*d64d0*/  ISETP.GE.AND P3, PT, R15, UR7, PT ;  /* 0x000000070f007c0c */ /* 0x000fe4000bf66270 */
[----:B------:R-:W-:Y:S01]  /*d64e0*/  ISETP.LT.AND P4, PT, R13, UR6, !P1 ;  /* 0x000000060d007c0c */ /* 0x000fe2000cf81270 */
[----:B------:R-:W-:Y:S01]  /*d64f0*/  IMAD.WIDE R20, R147, 0x4, R4 ;  /* 0x0000000493147825 */ /* 0x000fe200078e0204 */
[----:B------:R-:W-:Y:S01]  /*d6500*/  ISETP.LT.AND P1, PT, R14, UR6, !P1 ;  /* 0x000000060e007c0c */ /* 0x000fe2000cf21270 */
[----:B------:R-:W2:Y:S01]  /*d6510*/  LDL.LU R150, [R1+0x1740] ;  /* 0x0017400001967983 */ /* 0x000ea20000300800 */
[----:B------:R-:W-:Y:S01]  /*d6520*/  ISETP.LT.AND P6, PT, R11, UR6, !P3 ;  /* 0x000000060b007c0c */ /* 0x000fe2000dfc1270 */
[----:B------:R-:W-:-:S04]  /*d6530*/  IMAD.WIDE R18, R147, 0x4, R6 ;  /* 0x0000000493127825 */ /* 0x000fc800078e0206 */
[----:B------:R-:W-:Y:S01]  /*d6540*/  IMAD.WIDE R16, R147, 0x4, R8 ;  /* 0x0000000493107825 */ /* 0x000fe200078e0208 */
[----:B------:R1:W-:Y:S04]  /*d6550*/  @P5 STG.E desc[UR4][R20.64], R145 ;  /* 0x0000009114005986 */ /* 0x0003e8000c101904 */
[----:B------:R-:W2:Y:S01]  /*d6560*/  LDL.LU R147, [R1+0x2040] ;  /* 0x0020400001937983 */ /* 0x000ea20000300800 */
[----:B------:R-:W-:-:S03]  /*d6570*/  ISETP.LT.AND P2, PT, R12, UR6, !P3 ;  /* 0x000000060c007c0c */ /* 0x000fc6000df41270 */
[----:B------:R1:W-:Y:S02]  /*d6580*/  @P4 STG.E desc[UR4][R18.64], R146 ;  /* 0x0000009212004986 */ /* 0x0003e4000c101904 */
[----:B-1----:R-:W-:Y:S02]  /*d6590*/  IMAD.WIDE R20, R149, 0x4, R2 ;  /* 0x0000000495147825 */ /* 0x002fe400078e0202 */
[----:B------:R-:W2:Y:S04]  /*d65a0*/  LDL.LU R145, [R1+0x1b40] ;  /* 0x001b400001917983 */ /* 0x000ea80000300800 */
[----:B------:R-:W2:Y:S01]  /*d65b0*/  LDL.LU R146, [R1+0x1340] ;  /* 0x0013400001927983 */ /* 0x000ea20000300800 */
[----:B------:R-:W-:-:S03]  /*d65c0*/  ISETP.LT.AND P4, PT, R13, UR6, !P3 ;  /* 0x000000060d007c0c */ /* 0x000fc6000df81270 */
[----:B------:R1:W-:Y:S04]  /*d65d0*/  @P1 STG.E desc[UR4][R16.64], R144 ;  /* 0x0000009010001986 */ /* 0x0003e8000c101904 */
[----:B------:R1:W-:Y:S01]  /*d65e0*/  @P6 STG.E desc[UR4][R20.64], R141 ;  /* 0x0000008d14006986 */ /* 0x0003e2000c101904 */
[----:B------:R-:W-:-:S03]  /*d65f0*/  ISETP.LT.AND P3, PT, R14, UR6, !P3 ;  /* 0x000000060e007c0c */ /* 0x000fc6000df61270 */
[----:B-1----:R-:W2:Y:S04]  /*d6600*/  LDL.LU R144, [R1+0xf50] ;  /* 0x000f500001907983 */ /* 0x002ea80000300800 */
[----:B------:R-:W2:Y:S01]  /*d6610*/  LDL.LU R141, [R1+0x2714] ;  /* 0x00271400018d7983 */ /* 0x000ea20000300800 */
[----:B------:R-:W-:-:S03]  /*d6620*/  IMAD.WIDE R18, R149, 0x4, R4 ;  /* 0x0000000495127825 */ /* 0x000fc600078e0204 */
[----:B------:R-:W2:Y:S01]  /*d6630*/  LDL.LU R244, [R1+0xb40] ;  /* 0x000b400001f47983 */ /* 0x000ea20000300800 */
[----:B------:R-:W-:-:S03]  /*d6640*/  IMAD.WIDE R16, R149, 0x4, R6 ;  /* 0x0000000495107825 */ /* 0x000fc600078e0206 */
[----:B---3--:R1:W-:Y:S02]  /*d6650*/  @P2 STG.E desc[UR4][R18.64], R151 ;  /* 0x0000009712002986 */ /* 0x0083e4000c101904 */
[----:B-1----:R-:W-:Y:S02]  /*d6660*/  IMAD.WIDE R18, R149, 0x4, R8 ;  /* 0x0000000495127825 */ /* 0x002fe400078e0208 */
[----:B------:R-:W3:Y:S04]  /*d6670*/  LDL.LU R151, [R1+0x750] ;  /* 0x0007500001977983 */ /* 0x000ee80000300800 */
[----:B----4-:R-:W-:Y:S04]  /*d6680*/  @P4 STG.E desc[UR4][R16.64], R148 ;  /* 0x0000009410004986 */ /* 0x010fe8000c101904 */
[----:B--2---:R1:W-:Y:S04]  /*d6690*/  @P3 STG.E desc[UR4][R18.64], R143 ;  /* 0x0000008f12003986 */ /* 0x0043e8000c101904 */
[----:B-1----:R-:W2:Y:S01]  /*d66a0*/  LDL.LU R143, [R1+0x350] ;  /* 0x00035000018f7983 */ /* 0x002ea20000300800 */
[----:B------:R-:W-:-:S02]  /*d66b0*/  VIADD R0, R10, 0x1a8 ;  /* 0x000001a80a007836 */ /* 0x000fc40000000000 */
[----:B------:R-:W-:Y:S01]  /*d66c0*/  VIADD R15, R10, 0x1a9 ;  /* 0x000001a90a0f7836 */ /* 0x000fe20000000000 */
[----:B------:R-:W4:Y:S02]  /*d66d0*/  LDL.LU R148, [R1+0x2718] ;  /* 0x0027180001947983 */ /* 0x000f240000300800 */
[----:B------:R-:W-:Y:S02]  /*d66e0*/  ISETP.GE.AND P0, PT, R0, UR7, PT ;  /* 0x0000000700007c0c */ /* 0x000fe4000bf06270 */
[----:B------:R-:W-:Y:S01]  /*d66f0*/  ISETP.GE.AND P1, PT, R15, UR7, PT ;  /* 0x000000070f007c0c */ /* 0x000fe2000bf26270 */
[----:B------:R-:W-:Y:S01]  /*d6700*/  IMAD.WIDE R16, R142, 0x4, R2 ;  /* 0x000000048e107825 */ /* 0x000fe200078e0202 */
[----:B------:R-:W-:Y:S01]  /*d6710*/  ISETP.LT.AND P5, PT, R11, UR6, !P0 ;  /* 0x000000060b007c0c */ /* 0x000fe2000c7a1270 */
[----:B------:R-:W4:Y:S01]  /*d6720*/  LDL.LU R149, [R1+0x1744] ;  /* 0x0017440001957983 */ /* 0x000f220000300800 */
[----:B------:R-:W-:Y:S02]  /*d6730*/  ISETP.LT.AND P6, PT, R12, UR6, !P0 ;  /* 0x000000060c007c0c */ /* 0x000fe4000c7c1270 */
[----:B------:R-:W-:-:S02]  /*d6740*/  ISETP.LT.AND P4, PT, R13, UR6, !P0 ;  /* 0x000000060d007c0c */ /* 0x000fc4000c781270 */
[----:B------:R-:W-:Y:S01]  /*d6750*/  ISETP.LT.AND P0, PT, R14, UR6, !P0 ;  /* 0x000000060e007c0c */ /* 0x000fe2000c701270 */
[----:B------:R-:W-:Y:S01]  /*d6760*/  IMAD.WIDE R20, R142, 0x4, R4 ;  /* 0x000000048e147825 */ /* 0x000fe200078e0204 */
[----:B------:R-:W-:-:S03]  /*d6770*/  ISETP.LT.AND P3, PT, R11, UR6, !P1 ;  /* 0x000000060b007c0c */ /* 0x000fc6000cf61270 */
[----:B------:R-:W-:Y:S02]  /*d6780*/  IMAD.WIDE R18, R142, 0x4, R6 ;  /* 0x000000048e127825 */ /* 0x000fe400078e0206 */
[----:B------:R1:W-:Y:S04]  /*d6790*/  @P5 STG.E desc[UR4][R16.64], R150 ;  /* 0x0000009610005986 */ /* 0x0003e8000c101904 */
[----:B------:R1:W-:Y:S01]  /*d67a0*/  @P6 STG.E desc[UR4][R20.64], R147 ;  /* 0x0000009314006986 */ /* 0x0003e2000c101904 */
[----:B------:R-:W-:-:S03]  /*d67b0*/  ISETP.LT.AND P6, PT, R12, UR6, !P1 ;  /* 0x000000060c007c0c */ /* 0x000fc6000cfc1270 */
[----:B------:R1:W-:Y:S04]  /*d67c0*/  @P4 STG.E desc[UR4][R18.64], R145 ;  /* 0x0000009112004986 */ /* 0x0003e8000c101904 */
[----:B-1----:R-:W4:Y:S01]  /*d67d0*/  LDL.LU R150, [R1+0x2044] ;  /* 0x0020440001967983 */ /* 0x002f220000300800 */
[----:B------:R-:W-:-:S03]  /*d67e0*/  IMAD.WIDE R20, R142, 0x4, R8 ;  /* 0x000000048e147825 */ /* 0x000fc600078e0208 */
[----:B------:R-:W4:Y:S01]  /*d67f0*/  LDL.LU R142, [R1+0x271c] ;  /* 0x00271c00018e7983 */ /* 0x000f220000300800 */
[----:B------:R-:W-:-:S03]  /*d6800*/  ISETP.LT.AND P5, PT, R13, UR6, !P1 ;  /* 0x000000060d007c0c */ /* 0x000fc6000cfa1270 */
[----:B------:R1:W-:Y:S01]  /*d6810*/  @P0 STG.E desc[UR4][R20.64], R146 ;  /* 0x0000009214000986 */ /* 0x0003e2000c101904 */
[----:B------:R-:W-:-:S03]  /*d6820*/  IMAD.WIDE R16, R141, 0x4, R2 ;  /* 0x000000048d107825 */ /* 0x000fc600078e0202 */
[----:B------:R-:W4:Y:S01]  /*d6830*/  LDL.LU R147, [R1+0x1b44] ;  /* 0x001b440001937983 */ /* 0x000f220000300800 */
[----:B------:R-:W-:Y:S01]  /*d6840*/  ISETP.LT.AND P1, PT, R14, UR6, !P1 ;  /* 0x000000060e007c0c */ /* 0x000fe2000cf21270 */
[C---:B------:R-:W-:Y:S02]  /*d6850*/  IMAD.WIDE R18, R141.reuse, 0x4, R4 ;  /* 0x000000048d127825 */ /* 0x040fe400078e0204 */
[----:B------:R3:W-:Y:S02]  /*d6860*/  @P3 STG.E desc[UR4][R16.64], R144 ;  /* 0x0000009010003986 */ /* 0x0007e4000c101904 */
[C---:B-1----:R-:W-:Y:S02]  /*d6870*/  IMAD.WIDE R20, R141.reuse, 0x4, R8 ;  /* 0x000000048d147825 */ /* 0x042fe400078e0208 */
[----:B------:R-:W4:Y:S02]  /*d6880*/  LDL.LU R145, [R1+0x1344] ;  /* 0x0013440001917983 */ /* 0x000f240000300800 */
[----:B---3--:R-:W-:-:S02]  /*d6890*/  IMAD.WIDE R16, R141, 0x4, R6 ;  /* 0x000000048d107825 */ /* 0x008fc400078e0206 */
[----:B------:R-:W3:Y:S04]  /*d68a0*/  LDL.LU R144, [R1+0xf54] ;  /* 0x000f540001907983 */ /* 0x000ee80000300800 */
[----:B------:R-:W3:Y:S04]  /*d68b0*/  LDL.LU R141, [R1+0xb44] ;  /* 0x000b4400018d7983 */ /* 0x000ee80000300800 */
[----:B------:R-:W-:Y:S04]  /*d68c0*/  @P6 STG.E desc[UR4][R18.64], R244 ;  /* 0x000000f412006986 */ /* 0x000fe8000c101904 */
[----:B------:R-:W-:Y:S04]  /*d68d0*/  @P5 STG.E desc[UR4][R16.64], R151 ;  /* 0x0000009710005986 */ /* 0x000fe8000c101904 */
[----:B------:R-:W3:Y:S04]  /*d68e0*/  LDL.LU R146, [R1+0x2720] ;  /* 0x0027200001927983 */ /* 0x000ee80000300800 */
[----:B--2---:R1:W-:Y:S04]  /*d68f0*/  @P1 STG.E desc[UR4][R20.64], R143 ;  /* 0x0000008f14001986 */ /* 0x0043e8000c101904 */
[----:B-1----:R-:W2:Y:S01]  /*d6900*/  LDL.LU R143, [R1+0x754] ;  /* 0x00075400018f7983 */ /* 0x002ea20000300800 */
[----:B------:R-:W-:-:S02]  /*d6910*/  VIADD R0, R10, 0x1aa ;  /* 0x000001aa0a007836 */ /* 0x000fc40000000000 */
[----:B----4-:R-:W-:Y:S01]  /*d6920*/  IMAD.WIDE R16, R148, 0x4, R2 ;  /* 0x0000000494107825 */ /* 0x010fe200078e0202 */
[----:B------:R-:W4:Y:S02]  /*d6930*/  LDL.LU R240, [R1+0x354] ;  /* 0x0003540001f07983 */ /* 0x000f240000300800 */
[----:B------:R-:W-:Y:S01]  /*d6940*/  ISETP.GE.AND P2, PT, R0, UR7, PT ;  /* 0x0000000700007c0c */ /* 0x000fe2000bf46270 */
[----:B------:R-:W-:Y:S01]  /*d6950*/  VIADD R0, R10, 0x1ab ;  /* 0x000001ab0a007836 */ /* 0x000fe20000000000 */
[----:B------:R-:W4:Y:S02]  /*d6960*/  LDL.LU R244, [R1+0x1748] ;  /* 0x0017480001f47983 */ /* 0x000f240000300800 */
[----:B------:R-:W-:Y:S02]  /*d6970*/  ISETP.LT.AND P0, PT, R11, UR6, !P2 ;  /* 0x000000060b007c0c */ /* 0x000fe4000d701270 */
[----:B------:R-:W-:Y:S01]  /*d6980*/  ISETP.LT.AND P3, PT, R12, UR6, !P2 ;  /* 0x000000060c007c0c */ /* 0x000fe2000d761270 */
[----:B------:R-:W-:Y:S01]  /*d6990*/  IMAD.WIDE R18, R148, 0x4, R4 ;  /* 0x0000000494127825 */ /* 0x000fe200078e0204 */
[----:B------:R-:W-:Y:S01]  /*d69a0*/  ISETP.GE.AND P4, PT, R0, UR7, PT ;  /* 0x0000000700007c0c */ /* 0x000fe2000bf86270 */
[----:B------:R-:W4:Y:S01]  /*d69b0*/  LDL.LU R151, [R1+0x2048] ;  /* 0x0020480001977983 */ /* 0x000f220000300800 */
[----:B------:R-:W-:-:S02]  /*d69c0*/  ISETP.LT.AND P1, PT, R13, UR6, !P2 ;  /* 0x000000060d007c0c */ /* 0x000fc4000d721270 */
[----:B------:R-:W-:Y:S02]  /*d69d0*/  ISETP.LT.AND P2, PT, R14, UR6, !P2 ;  /* 0x000000060e007c0c */ /* 0x000fe4000d741270 */
[----:B------:R-:W-:Y:S02]  /*d69e0*/  ISETP.LT.AND P6, PT, R11, UR6, !P4 ;  /* 0x000000060b007c0c */ /* 0x000fe4000e7c1270 */
[----:B------:R-:W-:Y:S01]  /*d69f0*/  ISETP.LT.AND P5, PT, R12, UR6, !P4 ;  /* 0x000000060c007c0c */ /* 0x000fe2000e7a1270 */
[----:B------:R1:W-:Y:S04]  /*d6a00*/  @P0 STG.E desc[UR4][R16.64], R149 ;  /* 0x0000009510000986 */ /* 0x0003e8000c101904 */
[----:B------:R1:W-:Y:S01]  /*d6a10*/  @P3 STG.E desc[UR4][R18.64], R150 ;  /* 0x0000009612003986 */ /* 0x0003e2000c101904 */
[----:B------:R-:W-:-:S04]  /*d6a20*/  IMAD.WIDE R20, R142, 0x4, R2 ;  /* 0x000000048e147825 */ /* 0x000fc800078e0202 */
[----:B-1----:R-:W-:-:S04]  /*d6a30*/  IMAD.WIDE R16, R148, 0x4, R6 ;  /* 0x0000000494107825 */ /* 0x002fc800078e0206 */
[----:B------:R-:W-:Y:S01]  /*d6a40*/  IMAD.WIDE R18, R148, 0x4, R8 ;  /* 0x0000000494127825 */ /* 0x000fe200078e0208 */
[----:B------:R-:W4:Y:S03]  /*d6a50*/  LDL.LU R150, [R1+0x1b48] ;  /* 0x001b480001967983 */ /* 0x000f260000300800 */
[----:B------:R-:W-:Y:S01]  /*d6a60*/  IMAD.WIDE R22, R142, 0x4, R4 ;  /* 0x000000048e167825 */ /* 0x000fe200078e0204 */
[----:B------:R-:W-:Y:S01]  /*d6a70*/  @P1 STG.E desc[UR4][R16.64], R147 ;  /* 0x0000009310001986 */ /* 0x000fe2000c101904 */
[----:B------:R-:W-:-:S03]  /*d6a80*/  ISETP.LT.AND P3, PT, R13, UR6, !P4 ;  /* 0x000000060d007c0c */ /* 0x000fc6000e761270 */
[----:B------:R1:W-:Y:S04]  /*d6a90*/  @P2 STG.E desc[UR4][R18.64], R145 ;  /* 0x0000009112002986 */ /* 0x0003e8000c101904 */
[----:B------:R-:W4:Y:S04]  /*d6aa0*/  LDL.LU R149, [R1+0x2728] ;  /* 0x0027280001957983 */ /* 0x000f280000300800 */
[----:B---3--:R-:W-:Y:S04]  /*d6ab0*/  @P6 STG.E desc[UR4][R20.64], R144 ;  /* 0x0000009014006986 */ /* 0x008fe8000c101904 */
[----:B------:R3:W-:Y:S04]  /*d6ac0*/  @P5 STG.E desc[UR4][R22.64], R141 ;  /* 0x0000008d16005986 */ /* 0x0007e8000c101904 */
[----:B-1----:R-:W4:Y:S04]  /*d6ad0*/  LDL.LU R145, [R1+0x1348] ;  /* 0x0013480001917983 */ /* 0x002f280000300800 */
[----:B---3--:R-:W3:Y:S04]  /*d6ae0*/  LDL.LU R141, [R1+0xf58] ;  /* 0x000f5800018d7983 */ /* 0x008ee80000300800 */
[----:B------:R-:W3:Y:S01]  /*d6af0*/  LDL.LU R148, [R1+0x2724] ;  /* 0x0027240001947983 */ /* 0x000ee20000300800 */
[----:B------:R-:W-:-:S03]  /*d6b00*/  IMAD.WIDE R16, R142, 0x4, R6 ;  /* 0x000000048e107825 */ /* 0x000fc600078e0206 */
[----:B------:R-:W3:Y:S04]  /*d6b10*/  LDL.LU R147, [R1+0xb48] ;  /* 0x000b480001937983 */ /* 0x000ee80000300800 */
[----:B------:R-:W3:Y:S04]  /*d6b20*/  LDL.LU R144, [R1+0x758] ;  /* 0x0007580001907983 */ /* 0x000ee80000300800 */
[----:B--2---:R1:W-:Y:S02]  /*d6b30*/  @P3 STG.E desc[UR4][R16.64], R143 ;  /* 0x0000008f10003986 */ /* 0x0043e4000c101904 */
[----:B-1----:R-:W-:-:S02]  /*d6b40*/  IMAD.WIDE R16, R142, 0x4, R8 ;  /* 0x000000048e107825 */ /* 0x002fc400078e0208 */
[----:B------:R-:W2:Y:S04]  /*d6b50*/  LDL.LU R143, [R1+0x358] ;  /* 0x00035800018f7983 */ /* 0x000ea80000300800 */
[----:B------:R-:W2:Y:S01]  /*d6b60*/  LDL.LU R142, [R1+0x174c] ;  /* 0x00174c00018e7983 */ /* 0x000ea20000300800 */
[----:B------:R-:W-:Y:S01]  /*d6b70*/  VIADD R0, R10, 0x1ac ;  /* 0x000001ac0a007836 */ /* 0x000fe20000000000 */
[----:B------:R-:W-:-:S04]  /*d6b80*/  ISETP.LT.AND P4, PT, R14, UR6, !P4 ;  /* 0x000000060e007c0c */ /* 0x000fc8000e781270 */
[----:B------:R-:W-:-:S04]  /*d6b90*/  ISETP.GE.AND P0, PT, R0, UR7, PT ;  /* 0x0000000700007c0c */ /* 0x000fc8000bf06270 */
[----:B------:R-:W-:Y:S02]  /*d6ba0*/  ISETP.LT.AND P6, PT, R11, UR6, !P0 ;  /* 0x000000060b007c0c */ /* 0x000fe4000c7c1270 */
[----:B------:R-:W-:Y:S02]  /*d6bb0*/  ISETP.LT.AND P2, PT, R12, UR6, !P0 ;  /* 0x000000060c007c0c */ /* 0x000fe4000c741270 */
[----:B------:R-:W-:Y:S01]  /*d6bc0*/  ISETP.LT.AND P5, PT, R13, UR6, !P0 ;  /* 0x000000060d007c0c */ /* 0x000fe2000c7a1270 */
[----:B------:R-:W-:Y:S01]  /*d6bd0*/  VIADD R0, R10, 0x1ad ;  /* 0x000001ad0a007836 */ /* 0x000fe20000000000 */
[----:B------:R-:W-:Y:S01]  /*d6be0*/  ISETP.LT.AND P0, PT, R14, UR6, !P0 ;  /* 0x000000060e007c0c */ /* 0x000fe2000c701270 */
[----:B------:R-:W-:-:S03]  /*d6bf0*/  IMAD.WIDE R18, R146, 0x4, R2 ;  /* 0x0000000492127825 */ /* 0x000fc600078e0202 */
[----:B------:R-:W-:Y:S01]  /*d6c00*/  ISETP.GE.AND P1, PT, R0, UR7, PT ;  /* 0x0000000700007c0c */ /* 0x000fe2000bf26270 */
[C---:B------:R-:W-:Y:S01]  /*d6c10*/  IMAD.WIDE R20, R146.reuse, 0x4, R4 ;  /* 0x0000000492147825 */ /* 0x040fe200078e0204 */
[----:B----4-:R-:W-:Y:S03]  /*d6c20*/  @P4 STG.E desc[UR4][R16.64], R240 ;  /* 0x000000f010004986 */ /* 0x010fe6000c101904 */
[----:B------:R-:W-:Y:S01]  /*d6c30*/  IMAD.WIDE R22, R146, 0x4, R6 ;  /* 0x0000000492167825 */ /* 0x000fe200078e0206 */
[----:B------:R1:W-:Y:S01]  /*d6c40*/  @P6 STG.E desc[UR4][R18.64], R244 ;  /* 0x000000f412006986 */ /* 0x0003e2000c101904 */
[----:B------:R-:W-:Y:S02]  /*d6c50*/  ISETP.LT.AND P4, PT, R11, UR6, !P1 ;  /* 0x000000060b007c0c */ /* 0x000fe4000cf81270 */
[----:B------:R-:W-:Y:S01]  /*d6c60*/  VIADD R15, R10, 0x1ae ;  /* 0x000001ae0a0f7836 */ /* 0x000fe20000000000 */
[----:B------:R4:W-:Y:S04]  /*d6c70*/  @P2 STG.E desc[UR4][R20.64], R151 ;  /* 0x0000009714002986 */ /* 0x0009e8000c101904 */
[----:B------:R-:W-:Y:S01]  /*d6c80*/  @P5 STG.E desc[UR4][R22.64], R150 ;  /* 0x0000009616005986 */ /* 0x000fe2000c101904 */
[----:B------:R-:W-:Y:S01]  /*d6c90*/  ISETP.LT.AND P5, PT, R12, UR6, !P1 ;  /* 0x000000060c007c0c */ /* 0x000fe2000cfa1270 */
[----:B-1----:R-:W-:Y:S01]  /*d6ca0*/  IMAD.WIDE R18, R146, 0x4, R8 ;  /* 0x0000000492127825 */ /* 0x002fe200078e0208 */
[----:B------:R-:W-:-:S02]  /*d6cb0*/  ISETP.GE.AND P3, PT, R15, UR7, PT ;  /* 0x000000070f007c0c */ /* 0x000fc4000bf66270 */
[----:B------:R-:W-:Y:S01]  /*d6cc0*/  ISETP.LT.AND P2, PT, R13, UR6, !P1 ;  /* 0x000000060d007c0c */ /* 0x000fe2000cf41270 */
[----:B----4-:R-:W4:Y:S01]  /*d6cd0*/  LDL.LU R151, [R1+0x204c] ;  /* 0x00204c0001977983 */ /* 0x010f220000300800 */
[----:B------:R-:W-:Y:S02]  /*d6ce0*/  ISETP.LT.AND P1, PT, R14, UR6, !P1 ;  /* 0x000000060e007c0c */ /* 0x000fe4000cf21270 */
[----:B------:R-:W-:Y:S01]  /*d6cf0*/  ISETP.LT.AND P6, PT, R11, UR6, !P3 ;  /* 0x000000060b007c0c */ /* 0x000fe2000dfc1270 */
[----:B------:R-:W4:Y:S04]  /*d6d00*/  LDL.LU R146, [R1+0x272c] ;  /* 0x00272c0001927983 */ /* 0x000f280000300800 */
[----:B------:R1:W-:Y:S01]  /*d6d10*/  @P0 STG.E desc[UR4][R18.64], R145 ;  /* 0x0000009112000986 */ /* 0x0003e2000c101904 */
[----:B---3--:R-:W-:-:S03]  /*d6d20*/  IMAD.WIDE R16, R148, 0x4, R2 ;  /* 0x0000000494107825 */ /* 0x008fc600078e0202 */
[----:B-1----:R-:W3:Y:S01]  /*d6d30*/  LDL.LU R145, [R1+0x1b4c] ;  /* 0x001b4c0001917983 */ /* 0x002ee20000300800 */
[----:B------:R-:W-:-:S03]  /*d6d40*/  IMAD.WIDE R20, R148, 0x4, R4 ;  /* 0x0000000494147825 */ /* 0x000fc600078e0204 */
[----:B------:R1:W-:Y:S01]  /*d6d50*/  @P4 STG.E desc[UR4][R16.64], R141 ;  /* 0x0000008d10004986 */ /* 0x0003e2000c101904 */
[----:B------:R-:W-:-:S03]  /*d6d60*/  IMAD.WIDE R18, R148, 0x4, R6 ;  /* 0x0000000494127825 */ /* 0x000fc600078e0206 */
[----:B------:R1:W-:Y:S04]  /*d6d70*/  @P5 STG.E desc[UR4][R20.64], R147 ;  /* 0x0000009314005986 */ /* 0x0003e8000c101904 */
[----:B-1----:R-:W3:Y:S01]  /*d6d80*/  LDL.LU R141, [R1+0x134c] ;  /* 0x00134c00018d7983 */ /* 0x002ee20000300800 */
[----:B------:R-:W-:-:S03]  /*d6d90*/  IMAD.WIDE R16, R148, 0x4, R8 ;  /* 0x0000000494107825 */ /* 0x000fc600078e0208 */
[----:B------:R-:W3:Y:S01]  /*d6da0*/  LDL.LU R150, [R1+0xf5c] ;  /* 0x000f5c0001967983 */ /* 0x000ee20000300800 */
[----:B------:R-:W-:-:S03]  /*d6db0*/  IMAD.WIDE R20, R149, 0x4, R2 ;  /* 0x0000000495147825 */ /* 0x000fc600078e0202 */
[----:B------:R-:W3:Y:S04]  /*d6dc0*/  LDL.LU R147, [R1+0xb4c] ;  /* 0x000b4c0001937983 */ /* 0x000ee80000300800 */
[----:B------:R1:W-:Y:S04]  /*d6dd0*/  @P2 STG.E desc[UR4][R18.64], R144 ;  /* 0x0000009012002986 */ /* 0x0003e8000c101904 */
[----:B------:R-:W3:Y:S04]  /*d6de0*/  LDL.LU R148, [R1+0x75c] ;  /* 0x00075c0001947983 */ /* 0x000ee80000300800 */
[----:B-1----:R-:W3:Y:S04]  /*d6df0*/  LDL.LU R144, [R1+0x35c] ;  /* 0x00035c0001907983 */ /* 0x002ee80000300800 */
[----:B--2---:R1:W-:Y:S04]  /*d6e00*/  @P1 STG.E desc[UR4][R16.64], R143 ;  /* 0x0000008f10001986 */ /* 0x0043e8000c101904 */
[----:B------:R2:W-:Y:S04]  /*d6e10*/  @P6 STG.E desc[UR4][R20.64], R142 ;  /* 0x0000008e14006986 */ /* 0x0005e8000c101904 */
[----:B-1----:R-:W3:Y:S04]  /*d6e20*/  LDL.LU R143, [R1+0x1b50] ;  /* 0x001b5000018f7983 */ /* 0x002ee80000300800 */
[----:B--2---:R-:W2:Y:S01]  /*d6e30*/  LDL.LU R142, [R1+0x2730] ;  /* 0x00273000018e7983 */ /* 0x004ea20000300800 */
[----:B------:R-:W-:-:S02]  /*d6e40*/  ISETP.LT.AND P4, PT, R12, UR6, !P3 ;  /* 0x000000060c007c0c */ /* 0x000fc4000df81270 */
[----:B------:R-:W-:Y:S01]  /*d6e50*/  ISETP.LT.AND P2, PT, R13, UR6, !P3 ;  /* 0x000000060d007c0c */ /* 0x000fe2000df41270 */
[----:B------:R-:W-:Y:S01]  /*d6e60*/  VIADD R0, R10, 0x1af ;  /* 0x000001af0a007836 */ /* 0x000fe20000000000 */
[----:B------:R-:W-:Y:S01]  /*d6e70*/  ISETP.LT.AND P3, PT, R14, UR6, !P3 ;  /* 0x000000060e007c0c */ /* 0x000fe2000df61270 */
[C---:B------:R-:W-:Y:S01]  /*d6e80*/  IMAD.WIDE R16, R149.reuse, 0x4, R4 ;  /* 0x0000000495107825 */ /* 0x040fe200078e0204 */
[----:B------:R-:W2:Y:S02]  /*d6e90*/  LDL.LU R244, [R1+0x1750] ;  /* 0x0017500001f47983 */ /* 0x000ea40000300800 */
[----:B------:R-:W-:Y:S01]  /*d6ea0*/  ISETP.GE.AND P0, PT, R0, UR7, PT ;  /* 0x0000000700007c0c */ /* 0x000fe2000bf06270 */
[----:B------:R-:W-:-:S03]  /*d6eb0*/  IMAD.WIDE R18, R149, 0x4, R6 ;  /* 0x0000000495127825 */ /* 0x000fc600078e0206 */
[----:B------:R-:W-:Y:S01]  /*d6ec0*/  ISETP.LT.AND P5, PT, R11, UR6, !P0 ;  /* 0x000000060b007c0c */ /* 0x000fe2000c7a1270 */
[----:B------:R-:W-:Y:S01]  /*d6ed0*/  VIADD R15, R10, 0x1b0 ;  /* 0x000001b00a0f7836 */ /* 0x000fe20000000000 */
[----:B------:R-:W-:-:S04]  /*d6ee0*/  ISETP.LT.AND P6, PT, R12, UR6, !P0 ;  /* 0x000000060c007c0c */ /* 0x000fc8000c7c1270 */
[----:B------:R-:W-:Y:S01]  /*d6ef0*/  ISETP.GE.AND P1, PT, R15, UR7, PT ;  /* 0x000000070f007c0c */ /* 0x000fe2000bf26270 */
[----:B----4-:R1:W-:Y:S01]  /*d6f00*/  @P4 STG.E desc[UR4][R16.64], R151 ;  /* 0x0000009710004986 */ /* 0x0103e2000c101904 */
[----:B------:R-:W-:-:S04]  /*d6f10*/  IMAD.WIDE R20, R146, 0x4, R4 ;  /* 0x0000000492147825 */ /* 0x000fc800078e0204 */
[----:B-1----:R-:W-:Y:S01]  /*d6f20*/  IMAD.WIDE R16, R149, 0x4, R8 ;  /* 0x0000000495107825 */ /* 0x002fe200078e0208 */
[----:B------:R-:W4:Y:S04]  /*d6f30*/  LDL.LU R151, [R1+0x2050] ;  /* 0x0020500001977983 */ /* 0x000f280000300800 */
[----:B---3--:R1:W-:Y:S01]  /*d6f40*/  @P2 STG.E desc[UR4][R18.64], R145 ;  /* 0x0000009112002986 */ /* 0x0083e2000c101904 */
[----:B------:R-:W-:Y:S02]  /*d6f50*/  ISETP.LT.AND P2, PT, R13, UR6, !P0 ;  /* 0x000000060d007c0c */ /* 0x000fe4000c741270 */
[----:B------:R-:W-:Y:S01]  /*d6f60*/  ISETP.LT.AND P0, PT, R14, UR6, !P0 ;  /* 0x000000060e007c0c */ /* 0x000fe2000c701270 */
[----:B-1----:R-:W3:Y:S01]  /*d6f70*/  LDL.LU R145, [R1+0x1350] ;  /* 0x0013500001917983 */ /* 0x002ee20000300800 */
[----:B------:R-:W-:-:S03]  /*d6f80*/  IMAD.WIDE R18, R146, 0x4, R2 ;  /* 0x0000000492127825 */ /* 0x000fc600078e0202 */
[----:B------:R1:W-:Y:S01]  /*d6f90*/  @P3 STG.E desc[UR4][R16.64], R141 ;  /* 0x0000008d10003986 */ /* 0x0003e2000c101904 */
[----:B------:R-:W-:-:S03]  /*d6fa0*/  ISETP.LT.AND P3, PT, R11, UR6, !P1 ;  /* 0x000000060b007c0c */ /* 0x000fc6000cf61270 */
[----:B------:R1:W-:Y:S04]  /*d6fb0*/  @P5 STG.E desc[UR4][R18.64], R150 ;  /* 0x0000009612005986 */ /* 0x0003e8000c101904 */
[----:B-1----:R-:W3:Y:S01]  /*d6fc0*/  LDL.LU R141, [R1+0x2734] ;  /* 0x00273400018d7983 */ /* 0x002ee20000300800 */
[----:B------:R-:W-:-:S03]  /*d6fd0*/  IMAD.WIDE R16, R146, 0x4, R6 ;  /* 0x0000000492107825 */ /* 0x000fc600078e0206 */
[----:B------:R-:W3:Y:S01]  /*d6fe0*/  LDL.LU R149, [R1+0xf60] ;  /* 0x000f600001957983 */ /* 0x000ee20000300800 */
[----:B------:R-:W-:-:S03]  /*d6ff0*/  IMAD.WIDE R18, R146, 0x4, R8 ;  /* 0x0000000492127825 */ /* 0x000fc600078e0208 */
[----:B------:R1:W-:Y:S04]  /*d7000*/  @P6 STG.E desc[UR4][R20.64], R147 ;  /* 0x0000009314006986 */ /* 0x0003e8000c101904 */
[----:B------:R-:W3:Y:S04]  /*d7010*/  LDL.LU R146, [R1+0xb50] ;  /* 0x000b500001927983 */ /* 0x000ee80000300800 */
[----:B------:R1:W-:Y:S04]  /*d7020*/  @P2 STG.E desc[UR4][R16.64], R148 ;  /* 0x0000009410002986 */ /* 0x0003e8000c101904 */
[----:B-1----:R-:W3:Y:S04]  /*d7030*/  LDL.LU R147, [R1+0x2738] ;  /* 0x0027380001937983 */ /* 0x002ee80000300800 */
[----:B------:R-:W-:Y:S04]  /*d7040*/  @P0 STG.E desc[UR4][R18.64], R144 ;  /* 0x0000009012000986 */ /* 0x000fe8000c101904 */
[----:B------:R-:W3:Y:S04]  /*d7050*/  LDL.LU R150, [R1+0x760] ;  /* 0x0007600001967983 */ /* 0x000ee80000300800 */
[----:B------:R-:W3:Y:S01]  /*d7060*/  LDL.LU R148, [R1+0x360] ;  /* 0x0003600001947983 */ /* 0x000ee20000300800 */
[----:B--2---:R-:W-:-:S05]  /*d7070*/  IMAD.WIDE R20, R142, 0x4, R2 ;  /* 0x000000048e147825 */ /* 0x004fca00078e0202 */
[----:B------:R1:W-:Y:S04]  /*d7080*/  @P3 STG.E desc[UR4][R20.64], R143 ;  /* 0x0000008f14003986 */ /* 0x0003e8000c101904 */
[----:B-1----:R-:W2:Y:S01]  /*d7090*/  LDL.LU R143, [R1+0x1b54] ;  /* 0x001b5400018f7983 */ /* 0x002ea20000300800 */
[----:B------:R-:W-:Y:S02]  /*d70a0*/  ISETP.LT.AND P6, PT, R12, UR6, !P1 ;  /* 0x000000060c007c0c */ /* 0x000fe4000cfc1270 */
[----:B------:R-:W-:Y:S02]  /*d70b0*/  ISETP.LT.AND P5, PT, R13, UR6, !P1 ;  /* 0x000000060d007c0c */ /* 0x000fe4000cfa1270 */
[----:B------:R-:W-:Y:S01]  /*d70c0*/  ISETP.LT.AND P1, PT, R14, UR6, !P1 ;  /* 0x000000060e007c0c */ /* 0x000fe2000cf21270 */
[----:B------:R-:W-:-:S02]  /*d70d0*/  VIADD R0, R10, 0x1b1 ;  /* 0x000001b10a007836 */ /* 0x000fc40000000000 */
[----:B------:R-:W-:-:S04]  /*d70e0*/  IMAD.WIDE R16, R142, 0x4, R4 ;  /* 0x000000048e107825 */ /* 0x000fc800078e0204 */
[----:B------:R-:W-:-:S04]  /*d70f0*/  IMAD.WIDE R18, R142, 0x4, R6 ;  /* 0x000000048e127825 */ /* 0x000fc800078e0206 */
[----:B------:R-:W-:Y:S02]  /*d7100*/  IMAD.WIDE R20, R142, 0x4, R8 ;  /* 0x000000048e147825 */ /* 0x000fe400078e0208 */
[----:B------:R-:W2:Y:S01]  /*d7110*/  LDL.LU R142, [R1+0x1754] ;  /* 0x00175400018e7983 */ /* 0x000ea20000300800 */
[----:B------:R-:W-:Y:S01]  /*d7120*/  ISETP.GE.AND P4, PT, R0, UR7, PT ;  /* 0x0000000700007c0c */ /* 0x000fe2000bf86270 */
[----:B------:R-:W-:Y:S02]  /*d7130*/  VIADD R0, R10, 0x1b2 ;  /* 0x000001b20a007836 */ /* 0x000fe40000000000 */
[----:B------:R-:W-:Y:S01]  /*d7140*/  @P6 STG.E desc[UR4][R16.64], R244 ;  /* 0x000000f410006986 */ /* 0x000fe2000c101904 */
[----:B------:R-:W-:Y:S02]  /*d7150*/  ISETP.LT.AND P0, PT, R11, UR6, !P4 ;  /* 0x000000060b007c0c */ /* 0x000fe4000e701270 */
[----:B------:R-:W-:Y:S01]  /*d7160*/  ISETP.LT.AND P3, PT, R12, UR6, !P4 ;  /* 0x000000060c007c0c */ /* 0x000fe2000e761270 */
[----:B----4-:R-:W-:Y:S01]  /*d7170*/  @P5 STG.E desc[UR4][R18.64], R151 ;  /* 0x0000009712005986 */ /* 0x010fe2000c101904 */
[----:B------:R-:W-:-:S03]  /*d7180*/  ISETP.GE.AND P2, PT, R0, UR7, PT ;  /* 0x0000000700007c0c */ /* 0x000fc6000bf46270 */
[----:B------:R-:W4:Y:S01]  /*d7190*/  LDL.LU R144, [R1+0x273c] ;  /* 0x00273c0001907983 */ /* 0x000f220000300800 */
[----:B------:R-:W-:-:S03]  /*d71a0*/  ISETP.LT.AND P6, PT, R11, UR6, !P2 ;  /* 0x000000060b007c0c */ /* 0x000fc6000d7c1270 */
[----:B---3--:R1:W-:Y:S01]  /*d71b0*/  @P1 STG.E desc[UR4][R20.64], R145 ;  /* 0x0000009114001986 */ /* 0x0083e2000c101904 */
[----:B------:R-:W-:Y:S02]  /*d71c0*/  ISETP.LT.AND P1, PT, R13, UR6, !P4 ;  /* 0x000000060d007c0c */ /* 0x000fe4000e721270 */
[----:B------:R-:W-:Y:S01]  /*d71d0*/  ISETP.LT.AND P4, PT, R14, UR6, !P4 ;  /* 0x000000060e007c0c */ /* 0x000fe2000e781270 */
[----:B-1----:R-:W3:Y:S01]  /*d71e0*/  LDL.LU R145, [R1+0x2054] ;  /* 0x0020540001917983 */ /* 0x002ee20000300800 */
[----:B------:R-:W-:-:S03]  /*d71f0*/  IMAD.WIDE R16, R141, 0x4, R2 ;  /* 0x000000048d107825 */ /* 0x000fc600078e0202 */
[----:B------:R-:W3:Y:S01]  /*d7200*/  LDL.LU R240, [R1+0x1354] ;  /* 0x0013540001f07983 */ /* 0x000ee20000300800 */
[----:B------:R-:W-:-:S03]  /*d7210*/  IMAD.WIDE R18, R141, 0x4, R4 ;  /* 0x000000048d127825 */ /* 0x000fc600078e0204 */
[----:B------:R1:W-:Y:S04]  /*d7220*/  @P0 STG.E desc[UR4][R16.64], R149 ;  /* 0x0000009510000986 */ /* 0x0003e8000c101904 */
[----:B------:R-:W3:Y:S04]  /*d7230*/  LDL.LU R244, [R1+0xf64] ;  /* 0x000f640001f47983 */ /* 0x000ee80000300800 */
[----:B------:R1:W-:Y:S02]  /*d7240*/  @P3 STG.E desc[UR4][R18.64], R146 ;  /* 0x0000009212003986 */ /* 0x0003e4000c101904 */
[----:B-1----:R-:W-:-:S02]  /*d7250*/  IMAD.WIDE R16, R141, 0x4, R6 ;  /* 0x000000048d107825 */ /* 0x002fc400078e0206 */
[----:B------:R-:W3:Y:S02]  /*d7260*/  LDL.LU R151, [R1+0xb54] ;  /* 0x000b540001977983 */ /* 0x000ee40000300800 */
[----:B------:R-:W-:-:S04]  /*d7270*/  IMAD.WIDE R20, R147, 0x4, R2 ;  /* 0x0000000493147825 */ /* 0x000fc800078e0202 */
[----:B------:R-:W-:Y:S01]  /*d7280*/  IMAD.WIDE R18, R141, 0x4, R8 ;  /* 0x000000048d127825 */ /* 0x000fe200078e0208 */
[----:B------:R-:W3:Y:S04]  /*d7290*/  LDL.LU R146, [R1+0x764] ;  /* 0x0007640001927983 */ /* 0x000ee80000300800 */
[----:B------:R-:W-:Y:S04]  /*d72a0*/  @P1 STG.E desc[UR4][R16.64], R150 ;  /* 0x0000009610001986 */ /* 0x000fe8000c101904 */
[----:B------:R-:W-:Y:S04]  /*d72b0*/  @P4 STG.E desc[UR4][R18.64], R148 ;  /* 0x0000009412004986 */ /* 0x000fe8000c101904 */
[----:B------:R-:W3:Y:S04]  /*d72c0*/  LDL.LU R141, [R1+0x2744] ;  /* 0x00274400018d7983 */ /* 0x000ee80000300800 */
[----:B--2---:R1:W-:Y:S04]  /*d72d0*/  @P6 STG.E desc[UR4][R20.64], R143 ;  /* 0x0000008f14006986 */ /* 0x0043e8000c101904 */
[----:B-1----:R-:W2:Y:S01]  /*d72e0*/  LDL.LU R143, [R1+0x364] ;  /* 0x00036400018f7983 */ /* 0x002ea20000300800 */
[----:B------:R-:W-:Y:S01]  /*d72f0*/  ISETP.LT.AND P5, PT, R12, UR6, !P2 ;  /* 0x000000060c007c0c */ /* 0x000fe2000d7a1270 */
[----:B------:R-:W-:Y:S01]  /*d7300*/  IMAD.WIDE R22, R147, 0x4, R4 ;  /* 0x0000000493167825 */ /* 0x000fe200078e0204 */
[----:B------:R-:W-:Y:S01]  /*d7310*/  ISETP.LT.AND P3, PT, R13, UR6, !P2 ;  /* 0x000000060d007c0c */ /* 0x000fe2000d761270 */
[----:B------:R-:W2:Y:S02]  /*d7320*/  LDL.LU R149, [R1+0x1b58] ;  /* 0x001b580001957983 */ /* 0x000ea40000300800 */
[----:B------:R-:W-:-:S02]  /*d7330*/  VIADD R0, R10, 0x1b3 ;  /* 0x000001b30a007836 */ /* 0x000fc40000000000 */
[----:B------:R-:W-:-:S06]  /*d7340*/  IMAD.WIDE R16, R147, 0x4, R6 ;  /* 0x0000000493107825 */ /* 0x000fcc00078e0206 */
[----:B------:R1:W-:Y:S01]  /*d7350*/  @P5 STG.E desc[UR4][R22.64], R142 ;  /* 0x0000008e16005986 */ /* 0x0003e2000c101904 */
[----:B------:R-:W-:Y:S02]  /*d7360*/  ISETP.GE.AND P0, PT, R0, UR7, PT ;  /* 0x0000000700007c0c */ /* 0x000fe4000bf06270 */
[----:B------:R-:W-:Y:S01]  /*d7370*/  ISETP.LT.AND P2, PT, R14, UR6, !P2 ;  /* 0x000000060e007c0c */ /* 0x000fe2000d741270 */
[----:B-1----:R-:W2:Y:S01]  /*d7380*/  LDL.LU R142, [R1+0x2740] ;  /* 0x00274000018e7983 */ /* 0x002ea20000300800 */
[----:B------:R-:W-:Y:S02]  /*d7390*/  ISETP.LT.AND P6, PT, R11, UR6, !P0 ;  /* 0x000000060b007c0c */ /* 0x000fe4000c7c1270 */
[----:B------:R-:W-:Y:S02]  /*d73a0*/  ISETP.LT.AND P4, PT, R12, UR6, !P0 ;  /* 0x000000060c007c0c */ /* 0x000fe4000c781270 */
[----:B------:R-:W-:Y:S02]  /*d73b0*/  ISETP.LT.AND P5, PT, R13, UR6, !P0 ;  /* 0x000000060d007c0c */ /* 0x000fe4000c7a1270 */
[----:B------:R-:W-:Y:S01]  /*d73c0*/  ISETP.LT.AND P0, PT, R14, UR6, !P0 ;  /* 0x000000060e007c0c */ /* 0x000fe2000c701270 */
[C---:B----4-:R-:W-:Y:S01]  /*d73d0*/  IMAD.WIDE R18, R144.reuse, 0x4, R2 ;  /* 0x0000000490127825 */ /* 0x050fe200078e0202 */
[----:B---3--:R1:W-:Y:S03]  /*d73e0*/  @P3 STG.E desc[UR4][R16.64], R145 ;  /* 0x0000009110003986 */ /* 0x0083e6000c101904 */
[C---:B------:R-:W-:Y:S01]  /*d73f0*/  IMAD.WIDE R20, R144.reuse, 0x4, R4 ;  /* 0x0000000490147825 */ /* 0x040fe200078e0204 */
[----:B-1----:R-:W3:Y:S03]  /*d7400*/  LDL.LU R145, [R1+0x1758] ;  /* 0x0017580001917983 */ /* 0x002ee60000300800 */
[----:B------:R-:W-:Y:S01]  /*d7410*/  IMAD.WIDE R16, R147, 0x4, R8 ;  /* 0x0000000493107825 */ /* 0x000fe200078e0208 */
[----:B------:R-:W4:Y:S03]  /*d7420*/  LDL.LU R150, [R1+0x2058] ;  /* 0x0020580001967983 */ /* 0x000f260000300800 */
[C---:B------:R-:W-:Y:S01]  /*d7430*/  IMAD.WIDE R22, R144.reuse, 0x4, R6 ;  /* 0x0000000490167825 */ /* 0x040fe200078e0206 */
[----:B------:R-:W4:Y:S04]  /*d7440*/  LDL.LU R148, [R1+0x1358] ;  /* 0x0013580001947983 */ /* 0x000f280000300800 */
[----:B------:R-:W4:Y:S04]  /*d7450*/  LDL.LU R147, [R1+0xf68] ;  /* 0x000f680001937983 */ /* 0x000f280000300800 */
[----:B------:R-:W-:Y:S04]  /*d7460*/  @P2 STG.E desc[UR4][R16.64], R240 ;  /* 0x000000f010002986 */ /* 0x000fe8000c101904 */
[----:B------:R1:W-:Y:S04]  /*d7470*/  @P6 STG.E desc[UR4][R18.64], R244 ;  /* 0x000000f412006986 */ /* 0x0003e8000c101904 */
[----:B------:R-:W-:Y:S04]  /*d7480*/  @P4 STG.E desc[UR4][R20.64], R151 ;  /* 0x0000009714004986 */ /* 0x000fe8000c101904 */
[----:B------:R1:W-:Y:S02]  /*d7490*/  @P5 STG.E desc[UR4][R22.64], R146 ;  /* 0x0000009216005986 */ /* 0x0003e4000c101904 */
[----:B-1----:R-:W-:-:S02]  /*d74a0*/  IMAD.WIDE R18, R144, 0x4, R8 ;  /* 0x0000000490127825 */ /* 0x002fc400078e0208 */
[----:B------:R-:W4:Y:S04]  /*d74b0*/  LDL.LU R144, [R1+0xb58] ;  /* 0x000b580001907983 */ /* 0x000f280000300800 */
[----:B------:R-:W4:Y:S04]  /*d74c0*/  LDL.LU R146, [R1+0x2748] ;  /* 0x0027480001927983 */ /* 0x000f280000300800 */
[----:B--2---:R1:W-:Y:S04]  /*d74d0*/  @P0 STG.E desc[UR4][R18.64], R143 ;  /* 0x0000008f12000986 */ /* 0x0043e8000c101904 */
[----:B-1----:R-:W2:Y:S01]  /*d74e0*/  LDL.LU R143, [R1+0x768] ;  /* 0x00076800018f7983 */ /* 0x002ea20000300800 */
[----:B------:R-:W-:-:S05]  /*d74f0*/  VIADD R0, R10, 0x1b4 ;  /* 0x000001b40a007836 */ /* 0x000fca0000000000 */
[----:B------:R-:W-:-:S04]  /*d7500*/  ISETP.GE.AND P1, PT, R0, UR7, PT ;  /* 0x0000000700007c0c */ /* 0x000fc8000bf26270 */
[----:B------:R-:W-:Y:S01]  /*d7510*/  ISETP.LT.AND P2, PT, R11, UR6, !P1 ;  /* 0x000000060b007c0c */ /* 0x000fe2000cf41270 */
[----:B------:R-:W-:Y:S01]  /*d7520*/  VIADD R15, R10, 0x1b5 ;  /* 0x000001b50a0f7836 */ /* 0x000fe20000000000 */
[----:B------:R-:W-:Y:S01]  /*d7530*/  ISETP.LT.AND P5, PT, R12, UR6, !P1 ;  /* 0x000000060c007c0c */ /* 0x000fe2000cfa1270 */
[C---:B------:R-:W-:Y:S01]  /*d7540*/  IMAD.WIDE R16, R142.reuse, 0x4, R2 ;  /* 0x000000048e107825 */ /* 0x040fe200078e0202 */
[----:B------:R-:W-:Y:S02]  /*d7550*/  ISETP.LT.AND P4, PT, R13, UR6, !P1 ;  /* 0x000000060d007c0c */ /* 0x000fe4000cf81270 */
[----:B------:R-:W-:Y:S01]  /*d7560*/  ISETP.GE.AND P3, PT, R15, UR7, PT ;  /* 0x000000070f007c0c */ /* 0x000fe2000bf66270 */
[----:B------:R-:W-:Y:S01]  /*d7570*/  IMAD.WIDE R20, R142, 0x4, R4 ;  /* 0x000000048e147825 */ /* 0x000fe200078e0204 */
[----:B------:R-:W-:-:S03]  /*d7580*/  ISETP.LT.AND P1, PT, R14, UR6, !P1 ;  /* 0x000000060e007c0c */ /* 0x000fc6000cf21270 */
[----:B------:R-:W-:Y:S02]  /*d7590*/  IMAD.WIDE R18, R142, 0x4, R6 ;  /* 0x000000048e127825 */ /* 0x000fe400078e0206 */
[----:B------:R1:W-:Y:S01]  /*d75a0*/  @P2 STG.E desc[UR4][R16.64], R149 ;  /* 0x0000009510002986 */ /* 0x0003e2000c101904 */
[----:B------:R-:W-:Y:S02]  /*d75b0*/  ISETP.LT.AND P6, PT, R11, UR6, !P3 ;  /* 0x000000060b007c0c */ /* 0x000fe4000dfc1270 */
[----:B------:R-:W-:Y:S01]  /*d75c0*/  ISETP.LT.AND P2, PT, R12, UR6, !P3 ;  /* 0x000000060c007c0c */ /* 0x000fe2000df41270 */
[----:B-1----:R-:W-:Y:S02]  /*d75d0*/  IMAD.WIDE R16, R142, 0x4, R8 ;  /* 0x000000048e107825 */ /* 0x002fe400078e0208 */
[----:B------:R-:W2:Y:S04]  /*d75e0*/  LDL.LU R142, [R1+0x274c] ;  /* 0x00274c00018e7983 */ /* 0x000ea80000300800 */
[----:B------:R-:W2:Y:S04]  /*d75f0*/  LDL.LU R244, [R1+0x368] ;  /* 0x0003680001f47983 */ /* 0x000ea80000300800 */
[----:B---3--:R1:W-:Y:S04]  /*d7600*/  @P5 STG.E desc[UR4][R20.64], R145 ;  /* 0x0000009114005986 */ /* 0x0083e8000c101904 */
[----:B------:R-:W3:Y:S04]  /*d7610*/  LDL.LU R149, [R1+0x1b5c] ;  /* 0x001b5c0001957983 */ /* 0x000ee80000300800 */
[----:B----4-:R4:W-:Y:S04]  /*d7620*/  @P4 STG.E desc[UR4][R18.64], R150 ;  /* 0x0000009612004986 */ /* 0x0109e8000c101904 */
[----:B-1----:R-:W3:Y:S01]  /*d7630*/  LDL.LU R145, [R1+0x175c] ;  /* 0x00175c0001917983 */ /* 0x002ee20000300800 */
[----:B------:R-:W-:Y:S01]  /*d7640*/  IMAD.WIDE R20, R141, 0x4, R2 ;  /* 0x000000048d147825 */ /* 0x000fe200078e0202 */
[----:B------:R-:W-:-:S02]  /*d7650*/  ISETP.LT.AND P4, PT, R13, UR6, !P3 ;  /* 0x000000060d007c0c */ /* 0x000fc4000df81270 */
[----:B------:R1:W-:Y:S04]  /*d7660*/  @P1 STG.E desc[UR4][R16.64], R148 ;  /* 0x0000009410001986 */ /* 0x0003e8000c101904 */
[----:B----4-:R-:W4:Y:S04]  /*d7670*/  LDL.LU R150, [R1+0x205c] ;  /* 0x00205c0001967983 */ /* 0x010f280000300800 */
[----:B------:R1:W-:Y:S04]  /*d7680*/  @P6 STG.E desc[UR4][R20.64], R147 ;  /* 0x0000009314006986 */ /* 0x0003e8000c101904 */
[----:B-1----:R-:W4:Y:S01]  /*d7690*/  LDL.LU R148, [R1+0x135c] ;  /* 0x00135c0001947983 */ /* 0x002f220000300800 */
[----:B------:R-:W-:-:S04]  /*d76a0*/  IMAD.WIDE R16, R141, 0x4, R4 ;  /* 0x000000048d107825 */ /* 0x000fc800078e0204 */
[C---:B------:R-:W-:Y:S01]  /*d76b0*/  IMAD.WIDE R18, R141.reuse, 0x4, R6 ;  /* 0x000000048d127825 */ /* 0x040fe200078e0206 */
[----:B------:R-:W4:Y:S04]  /*d76c0*/  LDL.LU R147, [R1+0xf6c] ;  /* 0x000f6c0001937983 */ /* 0x000f280000300800 */
[----:B------:R1:W-:Y:S02]  /*d76d0*/  @P2 STG.E desc[UR4][R16.64], R144 ;  /* 0x0000009010002986 */ /* 0x0003e4000c101904 */
[----:B-1----:R-:W-:Y:S02]  /*d76e0*/  IMAD.WIDE R16, R141, 0x4, R8 ;  /* 0x000000048d107825 */ /* 0x002fe400078e0208 */
[----:B------:R-:W4:Y:S04]  /*d76f0*/  LDL.LU R141, [R1+0x36c] ;  /* 0x00036c00018d7983 */ /* 0x000f280000300800 */
[----:B------:R-:W4:Y:S04]  /*d7700*/  LDL.LU R144, [R1+0x2750] ;  /* 0x0027500001907983 */ /* 0x000f280000300800 */
[----:B------:R-:W4:Y:S04]  /*d7710*/  LDL.LU R151, [R1+0xb5c] ;  /* 0x000b5c0001977983 */ /* 0x000f280000300800 */
[----:B--2---:R1:W-:Y:S04]  /*d7720*/  @P4 STG.E desc[UR4][R18.64], R143 ;  /* 0x0000008f12004986 */ /* 0x0043e8000c101904 */
[----:B-1----:R-:W2:Y:S01]  /*d7730*/  LDL.LU R143, [R1+0x76c] ;  /* 0x00076c00018f7983 */ /* 0x002ea20000300800 */
[----:B------:R-:W-:-:S02]  /*d7740*/  IADD3 R0, R10, 0x1b6, RZ ;  /* 0x000001b60a007810 */ /* 0x000fc40007ffe0ff */
[----:B------:R-:W-:Y:S02]  /*d7750*/  ISETP.LT.AND P3, PT, R14, UR6, !P3 ;  /* 0x000000060e007c0c */ /* 0x000fe4000df61270 */
[----:B------:R-:W-:Y:S01]  /*d7760*/  ISETP.GE.AND P0, PT, R0, UR7, PT ;  /* 0x0000000700007c0c */ /* 0x000fe2000bf06270 */
[----:B------:R-:W-:-:S03]  /*d7770*/  VIADD R15, R10, 0x1b7 ;  /* 0x000001b70a0f7836 */ /* 0x000fc60000000000 */
[----:B------:R-:W-:Y:S02]  /*d7780*/  ISETP.LT.AND P5, PT, R11, UR6, !P0 ;  /* 0x000000060b007c0c */ /* 0x000fe4000c7a1270 */
[----:B------:R-:W-:Y:S01]  /*d7790*/  ISETP.LT.AND P6, PT, R12, UR6, !P0 ;  /* 0x000000060c007c0c */ /* 0x000fe2000c7c1270 */
[C---:B------:R-:W-:Y:S01]  /*d77a0*/  IMAD.WIDE R18, R146.reuse, 0x4, R2 ;  /* 0x0000000492127825 */ /* 0x040fe200078e0202 */
[----:B------:R-:W-:Y:S02]  /*d77b0*/  ISETP.GE.AND P1, PT, R15, UR7, PT ;  /* 0x000000070f007c0c */ /* 0x000fe4000bf26270 */
[----:B------:R-:W-:Y:S01]  /*d77c0*/  ISETP.LT.AND P4, PT, R13, UR6, !P0 ;  /* 0x000000060d007c0c */ /* 0x000fe2000c781270 */
[----:B------:R-:W-:Y:S01]  /*d77d0*/  IMAD.WIDE R20, R146, 0x4, R4 ;  /* 0x0000000492147825 */ /* 0x000fe200078e0204 */
[----:B------:R-:W-:Y:S01]  /*d77e0*/  ISETP.LT.AND P0, PT, R14, UR6, !P0 ;  /* 0x000000060e007c0c */ /* 0x000fe2000c701270 */
[----:B------:R-:W-:Y:S01]  /*d77f0*/  @P3 STG.E desc[UR4][R16.64], R244 ;  /* 0x000000f410003986 */ /* 0x000fe2000c101904 */
[----:B------:R-:W-:-:S03]  /*d7800*/  ISETP.LT.AND P3, PT, R11, UR6, !P1 ;  /* 0x000000060b007c0c */ /* 0x000fc6000cf61270 */
[----:B---3--:R1:W-:Y:S01]  /*d7810*/  @P5 STG.E desc[UR4][R18.64], R149 ;  /* 0x0000009512005986 */ /* 0x0083e2000c101904 */
[----:B------:R-:W-:-:S03]  /*d7820*/  ISETP.LT.AND P5, PT, R13, UR6, !P1 ;  /* 0x000000060d007c0c */ /* 0x000fc6000cfa1270 */
[----:B------:R3:W-:Y:S04]  /*d7830*/  @P6 STG.E desc[UR4][R20.64], R145 ;  /* 0x0000009114006986 */ /* 0x0007e8000c101904 */
[----:B-1----:R-:W2:Y:S01]  /*d7840*/  LDL.LU R149, [R1+0x1b60] ;  /* 0x001b600001957983 */ /* 0x002ea20000300800 */
[----:B------:R-:W-:Y:S01]  /*d7850*/  IMAD.WIDE R18, R146, 0x4, R6 ;  /* 0x0000000492127825 */ /* 0x000fe200078e0206 */
[----:B------:R-:W-:Y:S02]  /*d7860*/  ISETP.LT.AND P6, PT, R12, UR6, !P1 ;  /* 0x000000060c007c0c */ /* 0x000fe4000cfc1270 */
[----:B---3--:R-:W3:Y:S01]  /*d7870*/  LDL.LU R145, [R1+0x2060] ;  /* 0x0020600001917983 */ /* 0x008ee20000300800 */
[----:B------:R-:W-:Y:S01]  /*d7880*/  IMAD.WIDE R20, R146, 0x4, R8 ;  /* 0x0000000492147825 */ /* 0x000fe200078e0208 */
[----:B------:R-:W-:-:S02]  /*d7890*/  ISETP.LT.AND P1, PT, R14, UR6, !P1 ;  /* 0x000000060e007c0c */ /* 0x000fc4000cf21270 */
[----:B------:R-:W3:Y:S01]  /*d78a0*/  LDL.LU R146, [R1+0x2754] ;  /* 0x0027540001927983 */ /* 0x000ee20000300800 */
[----:B------:R-:W-:-:S03]  /*d78b0*/  IMAD.WIDE R16, R142, 0x4, R2 ;  /* 0x000000048e107825 */ /* 0x000fc600078e0202 */
[----:B----4-:R1:W-:Y:S04]  /*d78c0*/  @P4 STG.E desc[UR4][R18.64], R150 ;  /* 0x0000009612004986 */ /* 0x0103e8000c101904 */
[----:B------:R4:W-:Y:S04]  /*d78d0*/  @P0 STG.E desc[UR4][R20.64], R148 ;  /* 0x0000009414000986 */ /* 0x0009e8000c101904 */
[----:B------:R4:W-:Y:S04]  /*d78e0*/  @P3 STG.E desc[UR4][R16.64], R147 ;  /* 0x0000009310003986 */ /* 0x0009e8000c101904 */
[----:B-1----:R-:W3:Y:S01]  /*d78f0*/  LDL.LU R150, [R1+0x1760] ;  /* 0x0017600001967983 */ /* 0x002ee20000300800 */
[----:B------:R-:W-:-:S03]  /*d7900*/  IMAD.WIDE R18, R142, 0x4, R4 ;  /* 0x000000048e127825 */ /* 0x000fc600078e0204 */
[----:B----4-:R-:W4:Y:S01]  /*d7910*/  LDL.LU R148, [R1+0x1360] ;  /* 0x0013600001947983 */ /* 0x010f220000300800 */
[----:B------:R-:W-:-:S03]  /*d7920*/  IMAD.WIDE R20, R142, 0x4, R8 ;  /* 0x000000048e147825 */ /* 0x000fc600078e0208 */
[----:B------:R-:W4:Y:S01]  /*d7930*/  LDL.LU R147, [R1+0xf70] ;  /* 0x000f700001937983 */ /* 0x000f220000300800 */
[----:B------:R-:W-:-:S03]  /*d7940*/  IMAD.WIDE R16, R142, 0x4, R6 ;  /* 0x000000048e107825 */ /* 0x000fc600078e0206 */
[----:B------:R-:W4:Y:S04]  /*d7950*/  LDL.LU R142, [R1+0x770] ;  /* 0x00077000018e7983 */ /* 0x000f280000300800 */
[----:B------:R-:W-:Y:S04]  /*d7960*/  @P6 STG.E desc[UR4][R18.64], R151 ;  /* 0x0000009712006986 */ /* 0x000fe8000c101904 */
[----:B--2---:R-:W-:Y:S04]  /*d7970*/  @P5 STG.E desc[UR4][R16.64], R143 ;  /* 0x0000008f10005986 */ /* 0x004fe8000c101904 */
[----:B------:R1:W-:Y:S04]  /*d7980*/  @P1 STG.E desc[UR4][R20.64], R141 ;  /* 0x0000008d14001986 */ /* 0x0003e8000c101904 */
[----:B-1----:R-:W2:Y:S01]  /*d7990*/  LDL.LU R141, [R1+0xb60] ;  /* 0x000b6000018d7983 */ /* 0x002ea20000300800 */
[----:B------:R-:W-:-:S02]  /*d79a0*/  VIADD R0, R10, 0x1b8 ;  /* 0x000001b80a007836 */ /* 0x000fc40000000000 */
[----:B------:R-:W-:Y:S01]  /*d79b0*/  IMAD.WIDE R16, R144, 0x4, R2 ;  /* 0x0000000490107825 */ /* 0x000fe200078e0202 */
[----:B------:R-:W2:Y:S02]  /*d79c0*/  LDL.LU R143, [R1+0x2758] ;  /* 0x00275800018f7983 */ /* 0x000ea40000300800 */
[----:B------:R-:W-:Y:S01]  /*d79d0*/  ISETP.GE.AND P2, PT, R0, UR7, PT ;  /* 0x0000000700007c0c */ /* 0x000fe2000bf46270 */
[----:B------:R-:W-:Y:S01]  /*d79e0*/  VIADD R0, R10, 0x1b9 ;  /* 0x000001b90a007836 */ /* 0x000fe20000000000 */
[----:B------:R-:W2:Y:S02]  /*d79f0*/  LDL.LU R240, [R1+0x370] ;  /* 0x0003700001f07983 */ /* 0x000ea40000300800 */
[----:B------:R-:W-:Y:S02]  /*d7a00*/  ISETP.LT.AND P0, PT, R11, UR6, !P2 ;  /* 0x000000060b007c0c */ /* 0x000fe4000d701270 */
[----:B------:R-:W-:Y:S01]  /*d7a10*/  ISETP.LT.AND P3, PT, R12, UR6, !P2 ;  /* 0x000000060c007c0c */ /* 0x000fe2000d761270 */
[----:B------:R-:W-:Y:S01]  /*d7a20*/  IMAD.WIDE R18, R144, 0x4, R4 ;  /* 0x0000000490127825 */ /* 0x000fe200078e0204 */
[----:B------:R-:W-:Y:S01]  /*d7a30*/  ISETP.GE.AND P4, PT, R0, UR7, PT ;  /* 0x0000000700007c0c */ /* 0x000fe2000bf86270 */
[----:B------:R-:W2:Y:S01]  /*d7a40*/  LDL.LU R244, [R1+0x1b64] ;  /* 0x001b640001f47983 */ /* 0x000ea20000300800 */
[----:B------:R-:W-:-:S02]  /*d7a50*/  ISETP.LT.AND P1, PT, R13, UR6, !P2 ;  /* 0x000000060d007c0c */ /* 0x000fc4000d721270 */
[----:B------:R-:W-:Y:S01]  /*d7a60*/  ISETP.LT.AND P2, PT, R14, UR6, !P2 ;  /* 0x000000060e007c0c */ /* 0x000fe2000d741270 */
[----:B------:R-:W2:Y:S01]  /*d7a70*/  LDL.LU R151, [R1+0x2064] ;  /* 0x0020640001977983 */ /* 0x000ea20000300800 */
[----:B------:R-:W-:Y:S02]  /*d7a80*/  ISETP.LT.AND P6, PT, R11, UR6, !P4 ;  /* 0x000000060b007c0c */ /* 0x000fe4000e7c1270 */
[----:B------:R-:W-:Y:S01]  /*d7a90*/  ISETP.LT.AND P5, PT, R12, UR6, !P4 ;  /* 0x000000060c007c0c */ /* 0x000fe2000e7a1270 */
[----:B------:R1:W-:Y:S04]  /*d7aa0*/  @P0 STG.E desc[UR4][R16.64], R149 ;  /* 0x0000009510000986 */ /* 0x0003e8000c101904 */
[----:B---3--:R3:W-:Y:S01]  /*d7ab0*/  @P3 STG.E desc[UR4][R18.64], R145 ;  /* 0x0000009112003986 */ /* 0x0087e2000c101904 */
[----:B-1----:R-:W-:Y:S01]  /*d7ac0*/  IMAD.WIDE R16, R144, 0x4, R6 ;  /* 0x0000000490107825 */ /* 0x002fe200078e0206 */
[----:B------:R-:W-:-:S03]  /*d7ad0*/  ISETP.LT.AND P3, PT, R13, UR6, !P4 ;  /* 0x000000060d007c0c */ /* 0x000fc6000e761270 */
[----:B------:R-:W-:Y:S01]  /*d7ae0*/  IMAD.WIDE R20, R146, 0x4, R2 ;  /* 0x0000000492147825 */ /* 0x000fe200078e0202 */
[----:B---3--:R-:W3:Y:S03]  /*d7af0*/  LDL.LU R145, [R1+0x1764] ;  /* 0x0017640001917983 */ /* 0x008ee60000300800 */
[----:B------:R-:W-:Y:S02]  /*d7b00*/  IMAD.WIDE R18, R144, 0x4, R8 ;  /* 0x0000000490127825 */ /* 0x000fe400078e0208 */
[----:B------:R-:W3:Y:S02]  /*d7b10*/  LDL.LU R144, [R1+0x2760] ;  /* 0x0027600001907983 */ /* 0x000ee40000300800 */
[C---:B------:R-:W-:Y:S02]  /*d7b20*/  IMAD.WIDE R22, R146.reuse, 0x4, R4 ;  /* 0x0000000492167825 */ /* 0x040fe400078e0204 */
[----:B------:R1:W-:Y:S04]  /*d7b30*/  @P1 STG.E desc[UR4][R16.64], R150 ;  /* 0x0000009610001986 */ /* 0x0003e8000c101904 */
[----:B----4-:R-:W-:Y:S04]  /*d7b40*/  @P2 STG.E desc[UR4][R18.64], R148 ;  /* 0x0000009412002986 */ /* 0x010fe8000c101904 */
[----:B------:R-:W-:Y:S04]  /*d7b50*/  @P6 STG.E desc[UR4][R20.64], R147 ;  /* 0x0000009314006986 */ /* 0x000fe8000c101904 */
[----:B------:R-:W4:Y:S04]  /*d7b60*/  LDL.LU R149, [R1+0x1364] ;  /* 0x0013640001957983 */ /* 0x000f280000300800 */
[----:B------:R1:W-:Y:S04]  /*d7b70*/  @P5 STG.E desc[UR4][R22.64], R142 ;  /* 0x0000008e16005986 */ /* 0x0003e8000c101904 */
[----:B-1----:R-:W4:Y:S01]  /*d7b80*/  LDL.LU R150, [R1+0xf74] ;  /* 0x000f740001967983 */ /* 0x002f220000300800 */
[----:B------:R-:W-:-:S03]  /*d7b90*/  IMAD.WIDE R16, R146, 0x4, R6 ;  /* 0x0000000492107825 */ /* 0x000fc600078e0206 */
[----:B------:R-:W4:Y:S04]  /*d7ba0*/  LDL.LU R142, [R1+0x275c] ;  /* 0x00275c00018e7983 */ /* 0x000f280000300800 */
[----:B--2---:R1:W-:Y:S04]  /*d7bb0*/  @P3 STG.E desc[UR4][R16.64], R141 ;  /* 0x0000008d10003986 */ /* 0x0043e8000c101904 */
[----:B-1----:R-:W2:Y:S01]  /*d7bc0*/  LDL.LU R141, [R1+0x774] ;  /* 0x00077400018d7983 */ /* 0x002ea20000300800 */
[----:B------:R-:W-:-:S03]  /*d7bd0*/  IMAD.WIDE R16, R146, 0x4, R8 ;  /* 0x0000000492107825 */ /* 0x000fc600078e0208 */
[----:B------:R-:W2:Y:S04]  /*d7be0*/  LDL.LU R148, [R1+0xb64] ;  /* 0x000b640001947983 */ /* 0x000ea80000300800 */
        /* <DEDUP_REMOVED lines=8> */
[C---:B------:R-:W-:Y:S01]  /*d7c70*/  IMAD.WIDE R18, R143.reuse, 0x4, R2 ;  /* 0x000000048f127825 */ /* 0x040fe200078e0202 */
[----:B------:R-:W-:Y:S03]  /*d7c80*/  @P4 STG.E desc[UR4][R16.64], R240 ;  /* 0x000000f010004986 */ /* 0x000fe6000c101904 */
[----:B------:R-:W-:Y:S02]  /*d7c90*/  VIADD R0, R10, 0x1bb ;  /* 0x000001bb0a007836 */ /* 0x000fe40000000000 */
[----:B------:R-:W-:-:S04]  /*d7ca0*/  IMAD.WIDE R20, R143, 0x4, R4 ;  /* 0x000000048f147825 */ /* 0x000fc800078e0204 */
[----:B------:R-:W-:Y:S01]  /*d7cb0*/  IMAD.WIDE R22, R143, 0x4, R6 ;  /* 0x000000048f167825 */ /* 0x000fe200078e0206 */
[----:B------:R1:W-:Y:S01]  /*d7cc0*/  @P6 STG.E desc[UR4][R18.64], R244 ;  /* 0x000000f412006986 */ /* 0x0003e2000c101904 */
[----:B------:R-:W-:Y:S02]  /*d7cd0*/  ISETP.GE.AND P1, PT, R0, UR7, PT ;  /* 0x0000000700007c0c */ /* 0x000fe4000bf26270 */
[----:B------:R-:W-:Y:S01]  /*d7ce0*/  ISETP.LT.AND P0, PT, R14, UR6, !P0 ;  /* 0x000000060e007c0c */ /* 0x000fe2000c701270 */
[----:B------:R-:W-:Y:S01]  /*d7cf0*/  @P2 STG.E desc[UR4][R20.64], R151 ;  /* 0x0000009714002986 */ /* 0x000fe2000c101904 */
[----:B------:R-:W-:-:S03]  /*d7d00*/  ISETP.LT.AND P4, PT, R11, UR6, !P1 ;  /* 0x000000060b007c0c */ /* 0x000fc6000cf81270 */
[----:B---3--:R3:W-:Y:S01]  /*d7d10*/  @P5 STG.E desc[UR4][R22.64], R145 ;  /* 0x0000009116005986 */ /* 0x0087e2000c101904 */
[----:B------:R-:W-:Y:S01]  /*d7d20*/  VIADD R15, R10, 0x1bc ;  /* 0x000001bc0a0f7836 */ /* 0x000fe20000000000 */
[----:B------:R-:W-:Y:S01]  /*d7d30*/  ISETP.LT.AND P5, PT, R12, UR6, !P1 ;  /* 0x000000060c007c0c */ /* 0x000fe2000cfa1270 */
[----:B-1----:R-:W-:Y:S01]  /*d7d40*/  IMAD.WIDE R18, R143, 0x4, R8 ;  /* 0x000000048f127825 */ /* 0x002fe200078e0208 */
[----:B---3--:R-:W3:Y:S02]  /*d7d50*/  LDL.LU R145, [R1+0x2068] ;  /* 0x0020680001917983 */ /* 0x008ee40000300800 */
[----:B------:R-:W-:Y:S02]  /*d7d60*/  ISETP.GE.AND P3, PT, R15, UR7, PT ;  /* 0x000000070f007c0c */ /* 0x000fe4000bf66270 */
[----:B------:R-:W-:Y:S01]  /*d7d70*/  ISETP.LT.AND P2, PT, R13, UR6, !P1 ;  /* 0x000000060d007c0c */ /* 0x000fe2000cf41270 */
[----:B------:R-:W3:Y:S01]  /*d7d80*/  LDL.LU R143, [R1+0x2764] ;  /* 0x00276400018f7983 */ /* 0x000ee20000300800 */
[----:B------:R-:W-:-:S03]  /*d7d90*/  ISETP.LT.AND P1, PT, R14, UR6, !P1 ;  /* 0x000000060e007c0c */ /* 0x000fc6000cf21270 */
[----:B----4-:R1:W-:Y:S01]  /*d7da0*/  @P0 STG.E desc[UR4][R18.64], R149 ;  /* 0x0000009512000986 */ /* 0x0103e2000c101904 */
[----:B------:R-:W-:Y:S01]  /*d7db0*/  ISETP.LT.AND P6, PT, R11, UR6, !P3 ;  /* 0x000000060b007c0c */ /* 0x000fe2000dfc1270 */
[C---:B------:R-:W-:Y:S02]  /*d7dc0*/  IMAD.WIDE R16, R142.reuse, 0x4, R2 ;  /* 0x000000048e107825 */ /* 0x040fe400078e0202 */
[----:B-1----:R-:W4:Y:S02]  /*d7dd0*/  LDL.LU R149, [R1+0x1768] ;  /* 0x0017680001957983 */ /* 0x002f240000300800 */
[C---:B------:R-:W-:Y:S02]  /*d7de0*/  IMAD.WIDE R20, R142.reuse, 0x4, R4 ;  /* 0x000000048e147825 */ /* 0x040fe400078e0204 */
[----:B------:R1:W-:Y:S02]  /*d7df0*/  @P4 STG.E desc[UR4][R16.64], R150 ;  /* 0x0000009610004986 */ /* 0x0003e4000c101904 */
[----:B------:R-:W-:-:S04]  /*d7e00*/  IMAD.WIDE R18, R142, 0x4, R6 ;  /* 0x000000048e127825 */ /* 0x000fc800078e0206 */
[----:B-1----:R-:W-:Y:S02]  /*d7e10*/  IMAD.WIDE R16, R142, 0x4, R8 ;  /* 0x000000048e107825 */ /* 0x002fe400078e0208 */
[----:B------:R-:W4:Y:S04]  /*d7e20*/  LDL.LU R142, [R1+0x2768] ;  /* 0x00276800018e7983 */ /* 0x000f280000300800 */
[----:B------:R-:W4:Y:S04]  /*d7e30*/  LDL.LU R244, [R1+0x1368] ;  /* 0x0013680001f47983 */ /* 0x000f280000300800 */
[----:B------:R-:W4:Y:S04]  /*d7e40*/  LDL.LU R150, [R1+0xf78] ;  /* 0x000f780001967983 */ /* 0x000f280000300800 */
[----:B--2---:R1:W-:Y:S04]  /*d7e50*/  @P5 STG.E desc[UR4][R20.64], R141 ;  /* 0x0000008d14005986 */ /* 0x0043e8000c101904 */
[----:B------:R-:W-:Y:S04]  /*d7e60*/  @P2 STG.E desc[UR4][R18.64], R148 ;  /* 0x0000009412002986 */ /* 0x000fe8000c101904 */
[----:B-1----:R-:W2:Y:S01]  /*d7e70*/  LDL.LU R141, [R1+0x778] ;  /* 0x00077800018d7983 */ /* 0x002ea20000300800 */
[----:B------:R-:W-:-:S03]  /*d7e80*/  IMAD.WIDE R20, R144, 0x4, R2 ;  /* 0x0000000490147825 */ /* 0x000fc600078e0202 */
[----:B------:R1:W-:Y:S04]  /*d7e90*/  @P1 STG.E desc[UR4][R16.64], R147 ;  /* 0x0000009310001986 */ /* 0x0003e8000c101904 */
[----:B------:R1:W-:Y:S04]  /*d7ea0*/  @P6 STG.E desc[UR4][R20.64], R146 ;  /* 0x0000009214006986 */ /* 0x0003e8000c101904 */
[----:B-1----:R-:W2:Y:S04]  /*d7eb0*/  LDL.LU R147, [R1+0xb68] ;  /* 0x000b680001937983 */ /* 0x002ea80000300800 */
[----:B------:R-:W2:Y:S01]  /*d7ec0*/  LDL.LU R146, [R1+0x378] ;  /* 0x0003780001927983 */ /* 0x000ea20000300800 */
[----:B------:R-:W-:Y:S01]  /*d7ed0*/  ISETP.LT.AND P4, PT, R12, UR6, !P3 ;  /* 0x000000060c007c0c */ /* 0x000fe2000df81270 */
[----:B------:R-:W-:Y:S01]  /*d7ee0*/  IMAD.WIDE R16, R144, 0x4, R4 ;  /* 0x0000000490107825 */ /* 0x000fe200078e0204 */
[----:B------:R-:W-:-:S03]  /*d7ef0*/  ISETP.LT.AND P2, PT, R13, UR6, !P3 ;  /* 0x000000060d007c0c */ /* 0x000fc6000df41270 */
[----:B------:R-:W-:Y:S01]  /*d7f00*/  VIADD R0, R10, 0x1bd ;  /* 0x000001bd0a007836 */ /* 0x000fe20000000000 */
[----:B------:R-:W-:-:S04]  /*d7f10*/  ISETP.LT.AND P3, PT, R14, UR6, !P3 ;  /* 0x000000060e007c0c */ /* 0x000fc8000df61270 */
[----:B------:R-:W-:Y:S01]  /*d7f20*/  ISETP.GE.AND P0, PT, R0, UR7, PT ;  /* 0x0000000700007c0c */ /* 0x000fe2000bf06270 */
[----:B------:R-:W-:-:S03]  /*d7f30*/  IMAD.WIDE R18, R144, 0x4, R6 ;  /* 0x0000000490127825 */ /* 0x000fc600078e0206 */
[----:B------:R-:W-:Y:S02]  /*d7f40*/  ISETP.LT.AND P5, PT, R11, UR6, !P0 ;  /* 0x000000060b007c0c */ /* 0x000fe4000c7a1270 */
[----:B------:R-:W-:Y:S01]  /*d7f50*/  ISETP.LT.AND P6, PT, R12, UR6, !P0 ;  /* 0x000000060c007c0c */ /* 0x000fe2000c7c1270 */
[----:B---3--:R1:W-:Y:S04]  /*d7f60*/  @P4 STG.E desc[UR4][R16.64], R145 ;  /* 0x0000009110004986 */ /* 0x0083e8000c101904 */
[----:B-1----:R-:W3:Y:S01]  /*d7f70*/  LDL.LU R145, [R1+0x1b6c] ;  /* 0x001b6c0001917983 */ /* 0x002ee20000300800 */
[----:B------:R-:W-:-:S03]  /*d7f80*/  IMAD.WIDE R16, R144, 0x4, R8 ;  /* 0x0000000490107825 */ /* 0x000fc600078e0208 */
[----:B------:R-:W3:Y:S04]  /*d7f90*/  LDL.LU R144, [R1+0x136c] ;  /* 0x00136c0001907983 */ /* 0x000ee80000300800 */
[----:B------:R-:W3:Y:S01]  /*d7fa0*/  LDL.LU R148, [R1+0x276c] ;  /* 0x00276c0001947983 */ /* 0x000ee20000300800 */
[----:B------:R-:W-:-:S03]  /*d7fb0*/  IMAD.WIDE R20, R143, 0x4, R4 ;  /* 0x000000048f147825 */ /* 0x000fc600078e0204 */
[----:B----4-:R1:W-:Y:S01]  /*d7fc0*/  @P2 STG.E desc[UR4][R18.64], R149 ;  /* 0x0000009512002986 */ /* 0x0103e2000c101904 */
[----:B------:R-:W-:-:S03]  /*d7fd0*/  ISETP.LT.AND P2, PT, R13, UR6, !P0 ;  /* 0x000000060d007c0c */ /* 0x000fc6000c741270 */
[----:B------:R-:W4:Y:S01]  /*d7fe0*/  LDL.LU R151, [R1+0x206c] ;  /* 0x00206c0001977983 */ /* 0x000f220000300800 */
[----:B------:R-:W-:-:S03]  /*d7ff0*/  ISETP.LT.AND P0, PT, R14, UR6, !P0 ;  /* 0x000000060e007c0c */ /* 0x000fc6000c701270 */
[----:B-1----:R-:W4:Y:S01]  /*d8000*/  LDL.LU R149, [R1+0x176c] ;  /* 0x00176c0001957983 */ /* 0x002f220000300800 */
[----:B------:R-:W-:-:S03]  /*d8010*/  IMAD.WIDE R18, R143, 0x4, R2 ;  /* 0x000000048f127825 */ /* 0x000fc600078e0202 */
[----:B------:R1:W-:Y:S04]  /*d8020*/  @P3 STG.E desc[UR4][R16.64], R244 ;  /* 0x000000f410003986 */ /* 0x0003e8000c101904 */
[----:B------:R-:W-:Y:S01]  /*d8030*/  @P5 STG.E desc[UR4][R18.64], R150 ;  /* 0x0000009612005986 */ /* 0x000fe2000c101904 */
[----:B-1----:R-:W-:-:S03]  /*d8040*/  IMAD.WIDE R16, R143, 0x4, R6 ;  /* 0x000000048f107825 */ /* 0x002fc600078e0206 */
[----:B--2---:R1:W-:Y:S04]  /*d8050*/  @P6 STG.E desc[UR4][R20.64], R141 ;  /* 0x0000008d14006986 */ /* 0x0043e8000c101904 */
[----:B-1----:R-:W2:Y:S01]  /*d8060*/  LDL.LU R141, [R1+0xf7c] ;  /* 0x000f7c00018d7983 */ /* 0x002ea20000300800 */
[----:B------:R-:W-:-:S03]  /*d8070*/  IMAD.WIDE R20, R143, 0x4, R8 ;  /* 0x000000048f147825 */ /* 0x000fc600078e0208 */
[----:B------:R-:W2:Y:S04]  /*d8080*/  LDL.LU R150, [R1+0x77c] ;  /* 0x00077c0001967983 */ /* 0x000ea80000300800 */
[----:B------:R-:W-:Y:S04]  /*d8090*/  @P2 STG.E desc[UR4][R16.64], R147 ;  /* 0x0000009310002986 */ /* 0x000fe8000c101904 */
[----:B------:R-:W2:Y:S04]  /*d80a0*/  LDL.LU R143, [R1+0x2770] ;  /* 0x00277000018f7983 */ /* 0x000ea80000300800 */
[----:B------:R1:W-:Y:S04]  /*d80b0*/  @P0 STG.E desc[UR4][R20.64], R146 ;  /* 0x0000009214000986 */ /* 0x0003e8000c101904 */
[----:B-1----:R-:W2:Y:S01]  /*d80c0*/  LDL.LU R146, [R1+0xb6c] ;  /* 0x000b6c0001927983 */ /* 0x002ea20000300800 */
[----:B------:R-:W-:-:S05]  /*d80d0*/  VIADD R15, R10, 0x1be ;  /* 0x000001be0a0f7836 */ /* 0x000fca0000000000 */
[----:B------:R-:W-:-:S04]  /*d80e0*/  ISETP.GE.AND P1, PT, R15, UR7, PT ;  /* 0x000000070f007c0c */ /* 0x000fc8000bf26270 */
[----:B------:R-:W-:Y:S01]  /*d80f0*/  ISETP.LT.AND P3, PT, R11, UR6, !P1 ;  /* 0x000000060b007c0c */ /* 0x000fe2000cf61270 */
[----:B------:R-:W-:Y:S01]  /*d8100*/  IMAD.WIDE R18, R142, 0x4, R2 ;  /* 0x000000048e127825 */ /* 0x000fe200078e0202 */
[----:B------:R-:W-:Y:S02]  /*d8110*/  ISETP.LT.AND P6, PT, R12, UR6, !P1 ;  /* 0x000000060c007c0c */ /* 0x000fe4000cfc1270 */
[----:B------:R-:W-:Y:S01]  /*d8120*/  ISETP.LT.AND P5, PT, R13, UR6, !P1 ;  /* 0x000000060d007c0c */ /* 0x000fe2000cfa1270 */
[----:B------:R-:W-:Y:S01]  /*d8130*/  VIADD R0, R10, 0x1bf ;  /* 0x000001bf0a007836 */ /* 0x000fe20000000000 */
[----:B------:R-:W-:Y:S01]  /*d8140*/  ISETP.LT.AND P1, PT, R14, UR6, !P1 ;  /* 0x000000060e007c0c */ /* 0x000fe2000cf21270 */
[----:B------:R-:W-:-:S03]  /*d8150*/  IMAD.WIDE R16, R142, 0x4, R4 ;  /* 0x000000048e107825 */ /* 0x000fc600078e0204 */
[----:B------:R-:W-:-:S03]  /*d8160*/  ISETP.GE.AND P4, PT, R0, UR7, PT ;  /* 0x0000000700007c0c */ /* 0x000fc6000bf86270 */
[----:B---3--:R1:W-:Y:S01]  /*d8170*/  @P3 STG.E desc[UR4][R18.64], R145 ;  /* 0x0000009112003986 */ /* 0x0083e2000c101904 */
[C---:B------:R-:W-:Y:S01]  /*d8180*/  IMAD.WIDE R20, R142.reuse, 0x4, R8 ;  /* 0x000000048e147825 */ /* 0x040fe200078e0208 */
[----:B------:R-:W-:Y:S02]  /*d8190*/  ISETP.LT.AND P0, PT, R11, UR6, !P4 ;  /* 0x000000060b007c0c */ /* 0x000fe4000e701270 */
[----:B-1----:R-:W3:Y:S01]  /*d81a0*/  LDL.LU R145, [R1+0x37c] ;  /* 0x00037c0001917983 */ /* 0x002ee20000300800 */
[----:B------:R-:W-:-:S03]  /*d81b0*/  IMAD.WIDE R18, R142, 0x4, R6 ;  /* 0x000000048e127825 */ /* 0x000fc600078e0206 */
[----:B------:R-:W3:Y:S04]  /*d81c0*/  LDL.LU R147, [R1+0x1b70] ;  /* 0x001b700001937983 */ /* 0x000ee80000300800 */
[----:B------:R-:W3:Y:S01]  /*d81d0*/  LDL.LU R142, [R1+0x1770] ;  /* 0x00177000018e7983 */ /* 0x000ee20000300800 */
[----:B------:R-:W-:-:S03]  /*d81e0*/  ISETP.LT.AND P3, PT, R12, UR6, !P4 ;  /* 0x000000060c007c0c */ /* 0x000fc6000e761270 */
[----:B----4-:R1:W-:Y:S04]  /*d81f0*/  @P6 STG.E desc[UR4][R16.64], R151 ;  /* 0x0000009710006986 */ /* 0x0103e8000c101904 */
[----:B------:R4:W-:Y:S04]  /*d8200*/  @P5 STG.E desc[UR4][R18.64], R149 ;  /* 0x0000009512005986 */ /* 0x0009e8000c101904 */
[----:B------:R4:W-:Y:S01]  /*d8210*/  @P1 STG.E desc[UR4][R20.64], R144 ;  /* 0x0000009014001986 */ /* 0x0009e2000c101904 */
[----:B------:R-:W-:Y:S01]  /*d8220*/  ISETP.LT.AND P1, PT, R13, UR6, !P4 ;  /* 0x000000060d007c0c */ /* 0x000fe2000e721270 */
[----:B-1----:R-:W-:-:S04]  /*d8230*/  IMAD.WIDE R16, R148, 0x4, R2 ;  /* 0x0000000494107825 */ /* 0x002fc800078e0202 */
[C---:B----4-:R-:W-:Y:S01]  /*d8240*/  IMAD.WIDE R18, R148.reuse, 0x4, R4 ;  /* 0x0000000494127825 */ /* 0x050fe200078e0204 */
[----:B------:R-:W4:Y:S04]  /*d8250*/  LDL.LU R144, [R1+0x2070] ;  /* 0x0020700001907983 */ /* 0x000f280000300800 */
[----:B--2---:R1:W-:Y:S04]  /*d8260*/  @P0 STG.E desc[UR4][R16.64], R141 ;  /* 0x0000008d10000986 */ /* 0x0043e8000c101904 */
[----:B------:R-:W-:Y:S04]  /*d8270*/  @P3 STG.E desc[UR4][R18.64], R150 ;  /* 0x0000009612003986 */ /* 0x000fe8000c101904 */
[----:B-1----:R-:W2:Y:S01]  /*d8280*/  LDL.LU R141, [R1+0x277c] ;  /* 0x00277c00018d7983 */ /* 0x002ea20000300800 */
[----:B------:R-:W-:-:S03]  /*d8290*/  IMAD.WIDE R16, R148, 0x4, R6 ;  /* 0x0000000494107825 */ /* 0x000fc600078e0206 */
[----:B------:R-:W2:Y:S04]  /*d82a0*/  LDL.LU R240, [R1+0x1370] ;  /* 0x0013700001f07983 */ /* 0x000ea80000300800 */
[----:B------:R-:W2:Y:S04]  /*d82b0*/  LDL.LU R244, [R1+0xb70] ;  /* 0x000b700001f47983 */ /* 0x000ea80000300800 */
[----:B------:R-:W2:Y:S04]  /*d82c0*/  LDL.LU R149, [R1+0x780] ;  /* 0x0007800001957983 */ /* 0x000ea80000300800 */
[----:B------:R1:W-:Y:S04]  /*d82d0*/  @P1 STG.E desc[UR4][R16.64], R146 ;  /* 0x0000009210001986 */ /* 0x0003e8000c101904 */
[----:B-1----:R-:W2:Y:S01]  /*d82e0*/  LDL.LU R146, [R1+0x380] ;  /* 0x0003800001927983 */ /* 0x002ea20000300800 */
[----:B------:R-:W-:Y:S01]  /*d82f0*/  VIADD R0, R10, 0x1c0 ;  /* 0x000001c00a007836 */ /* 0x000fe20000000000 */
[----:B------:R-:W-:-:S04]  /*d8300*/  ISETP.LT.AND P4, PT, R14, UR6, !P4 ;  /* 0x000000060e007c0c */ /* 0x000fc8000e781270 */
[----:B------:R-:W-:-:S04]  /*d8310*/  ISETP.GE.AND P2, PT, R0, UR7, PT ;  /* 0x0000000700007c0c */ /* 0x000fc8000bf46270 */
[----:B------:R-:W-:Y:S02]  /*d8320*/  ISETP.LT.AND P6, PT, R11, UR6, !P2 ;  /* 0x000000060b007c0c */ /* 0x000fe4000d7c1270 */
[----:B------:R-:W-:Y:S01]  /*d8330*/  ISETP.LT.AND P5, PT, R12, UR6, !P2 ;  /* 0x000000060c007c0c */ /* 0x000fe2000d7a1270 */
[----:B------:R-:W-:-:S04]  /*d8340*/  IMAD.WIDE R18, R148, 0x4, R8 ;  /* 0x0000000494127825 */ /* 0x000fc800078e0208 */
[----:B------:R-:W-:-:S04]  /*d8350*/  IMAD.WIDE R20, R143, 0x4, R2 ;  /* 0x000000048f147825 */ /* 0x000fc800078e0202 */
[----:B------:R-:W-:Y:S01]  /*d8360*/  IMAD.WIDE R22, R143, 0x4, R4 ;  /* 0x000000048f167825 */ /* 0x000fe200078e0204 */
[----:B---3--:R1:W-:Y:S01]  /*d8370*/  @P4 STG.E desc[UR4][R18.64], R145 ;  /* 0x0000009112004986 */ /* 0x0083e2000c101904 */
[----:B------:R-:W-:Y:S02]  /*d8380*/  ISETP.LT.AND P3, PT, R13, UR6, !P2 ;  /* 0x000000060d007c0c */ /* 0x000fe4000d761270 */
[----:B------:R-:W-:Y:S01]  /*d8390*/  VIADD R0, R10, 0x1c1 ;  /* 0x000001c10a007836 */ /* 0x000fe20000000000 */
[----:B------:R3:W-:Y:S04]  /*d83a0*/  @P6 STG.E desc[UR4][R20.64], R147 ;  /* 0x0000009314006986 */ /* 0x0007e8000c101904 */
[----:B------:R3:W-:Y:S04]  /*d83b0*/  @P5 STG.E desc[UR4][R22.64], R142 ;  /* 0x0000008e16005986 */ /* 0x0007e8000c101904 */
[----:B-1----:R-:W2:Y:S04]  /*d83c0*/  LDL.LU R145, [R1+0x278c] ;  /* 0x00278c0001917983 */ /* 0x002ea80000300800 */
[----:B------:R-:W2:Y:S04]  /*d83d0*/  LDL.LU R150, [R1+0x2b0] ;  /* 0x0002b00001967983 */ /* 0x000ea80000300800 */
[----:B---3--:R-:W3:Y:S04]  /*d83e0*/  LDL.LU R147, [R1+0x1b74] ;  /* 0x001b740001937983 */ /* 0x008ee80000300800 */
[----:B------:R-:W3:Y:S01]  /*d83f0*/  LDL.LU R142, [R1+0x2780] ;  /* 0x00278000018e7983 */ /* 0x000ee20000300800 */
[----:B------:R-:W-:Y:S01]  /*d8400*/  ISETP.GE.AND P0, PT, R0, UR7, PT ;  /* 0x0000000700007c0c */ /* 0x000fe2000bf06270 */
[----:B------:R-:W-:Y:S01]  /*d8410*/  IMAD.WIDE R16, R143, 0x4, R6 ;  /* 0x000000048f107825 */ /* 0x000fe200078e0206 */
[----:B------:R-:W-:-:S02]  /*d8420*/  ISETP.LT.AND P2, PT, R14, UR6, !P2 ;  /* 0x000000060e007c0c */ /* 0x000fc4000d741270 */
[----:B------:R-:W-:Y:S02]  /*d8430*/  ISETP.LT.AND P6, PT, R11, UR6, !P0 ;  /* 0x000000060b007c0c */ /* 0x000fe4000c7c1270 */
[----:B------:R-:W-:Y:S02]  /*d8440*/  ISETP.LT.AND P4, PT, R12, UR6, !P0 ;  /* 0x000000060c007c0c */ /* 0x000fe4000c781270 */
[----:B------:R-:W-:Y:S01]  /*d8450*/  ISETP.LT.AND P5, PT, R13, UR6, !P0 ;  /* 0x000000060d007c0c */ /* 0x000fe2000c7a1270 */
[----:B----4-:R1:W-:Y:S04]  /*d8460*/  @P3 STG.E desc[UR4][R16.64], R144 ;  /* 0x0000009010003986 */ /* 0x0103e8000c101904 */
[----:B-1----:R-:W4:Y:S01]  /*d8470*/  LDL.LU R144, [R1+0x1774] ;  /* 0x0017740001907983 */ /* 0x002f220000300800 */
[----:B------:R-:W-:-:S03]  /*d8480*/  IMAD.WIDE R16, R143, 0x4, R8 ;  /* 0x000000048f107825 */ /* 0x000fc600078e0208 */
[----:B------:R-:W4:Y:S04]  /*d8490*/  LDL.LU R151, [R1+0x2074] ;  /* 0x0020740001977983 */ /* 0x000f280000300800 */
[----:B------:R-:W4:Y:S04]  /*d84a0*/  LDL.LU R148, [R1+0x1374] ;  /* 0x0013740001947983 */ /* 0x000f280000300800 */
[----:B------:R-:W4:Y:S01]  /*d84b0*/  LDL.LU R143, [R1+0xb74] ;  /* 0x000b7400018f7983 */ /* 0x000f220000300800 */
[----:B--2---:R-:W-:-:S04]  /*d84c0*/  IMAD.WIDE R18, R141, 0x4, R2 ;  /* 0x000000048d127825 */ /* 0x004fc800078e0202 */
[C---:B------:R-:W-:Y:S01]  /*d84d0*/  IMAD.WIDE R20, R141.reuse, 0x4, R4 ;  /* 0x000000048d147825 */ /* 0x040fe200078e0204 */
[----:B------:R-:W-:Y:S03]  /*d84e0*/  @P2 STG.E desc[UR4][R16.64], R240 ;  /* 0x000000f010002986 */ /* 0x000fe6000c101904 */
[----:B------:R-:W-:Y:S01]  /*d84f0*/  IMAD.WIDE R22, R141, 0x4, R6 ;  /* 0x000000048d167825 */ /* 0x000fe200078e0206 */
[----:B------:R-:W-:Y:S04]  /*d8500*/  @P6 STG.E desc[UR4][R18.64], R244 ;  /* 0x000000f412006986 */ /* 0x000fe8000c101904 */
[----:B------:R-:W-:Y:S04]  /*d8510*/  @P4 STG.E desc[UR4][R20.64], R149 ;  /* 0x0000009514004986 */ /* 0x000fe8000c101904 */
[----:B------:R1:W-:Y:S04]  /*d8520*/  @P5 STG.E desc[UR4][R22.64], R146 ;  /* 0x0000009216005986 */ /* 0x0003e8000c101904 */
[----:B-1----:R-:W2:Y:S01]  /*d8530*/  LDL.LU R146, [R1+0x784] ;  /* 0x0007840001927983 */ /* 0x002ea20000300800 */
[----:B------:R-:W-:Y:S01]  /*d8540*/  VIADD R0, R10, 0x1c2 ;  /* 0x000001c20a007836 */ /* 0x000fe20000000000 */
[----:B------:R-:W-:-:S04]  /*d8550*/  ISETP.LT.AND P0, PT, R14, UR6, !P0 ;  /* 0x000000060e007c0c */ /* 0x000fc8000c701270 */
[----:B------:R-:W-:-:S04]  /*d8560*/  ISETP.GE.AND P1, PT, R0, UR7, PT ;  /* 0x0000000700007c0c */ /* 0x000fc8000bf26270 */
[----:B------:R-:W-:Y:S01]  /*d8570*/  ISETP.LT.AND P2, PT, R11, UR6, !P1 ;  /* 0x000000060b007c0c */ /* 0x000fe2000cf41270 */
[----:B------:R-:W-:Y:S01]  /*d8580*/  VIADD R15, R10, 0x1c3 ;  /* 0x000001c30a0f7836 */ /* 0x000fe20000000000 */
[----:B------:R-:W-:Y:S01]  /*d8590*/  ISETP.LT.AND P5, PT, R12, UR6, !P1 ;  /* 0x000000060c007c0c */ /* 0x000fe2000cfa1270 */
[----:B------:R-:W-:Y:S01]  /*d85a0*/  IMAD.WIDE R18, R141, 0x4, R8 ;  /* 0x000000048d127825 */ /* 0x000fe200078e0208 */
[----:B------:R-:W-:Y:S01]  /*d85b0*/  ISETP.LT.AND P4, PT, R13, UR6, !P1 ;  /* 0x000000060d007c0c */ /* 0x000fe2000cf81270 */
[----:B------:R-:W2:Y:S01]  /*d85c0*/  LDL.LU R141, [R1+0x2794] ;  /* 0x00279400018d7983 */ /* 0x000ea20000300800 */
[----:B------:R-:W-:Y:S02]  /*d85d0*/  ISETP.GE.AND P3, PT, R15, UR7, PT ;  /* 0x000000070f007c0c */ /* 0x000fe4000bf66270 */
[----:B------:R-:W-:Y:S01]  /*d85e0*/  ISETP.LT.AND P1, PT, R14, UR6, !P1 ;  /* 0x000000060e007c0c */ /* 0x000fe2000cf21270 */
[----:B------:R-:W2:Y:S01]  /*d85f0*/  LDL.LU R149, [R1+0x384] ;  /* 0x0003840001957983 */ /* 0x000ea20000300800 */
[----:B------:R-:W-:-:S03]  /*d8600*/  ISETP.LT.AND P6, PT, R11, UR6, !P3 ;  /* 0x000000060b007c0c */ /* 0x000fc6000dfc1270 */
[----:B------:R1:W-:Y:S01]  /*d8610*/  @P0 STG.E desc[UR4][R18.64], R150 ;  /* 0x0000009612000986 */ /* 0x0003e2000c101904 */
[----:B---3--:R-:W-:-:S05]  /*d8620*/  IMAD.WIDE R16, R142, 0x4, R2 ;  /* 0x000000048e107825 */ /* 0x008fca00078e0202 */
[----:B------:R3:W-:Y:S01]  /*d8630*/  @P2 STG.E desc[UR4][R16.64], R147 ;  /* 0x0000009310002986 */ /* 0x0007e2000c101904 */
[----:B------:R-:W-:Y:S01]  /*d8640*/  IMAD.WIDE R20, R142, 0x4, R4 ;  /* 0x000000048e147825 */ /* 0x000fe200078e0204 */
[----:B------:R-:W-:-:S03]  /*d8650*/  ISETP.LT.AND P2, PT, R12, UR6, !P3 ;  /* 0x000000060c007c0c */ /* 0x000fc6000df41270 */
[C---:B-1----:R-:W-:Y:S01]  /*d8660*/  IMAD.WIDE R18, R142.reuse, 0x4, R6 ;  /* 0x000000048e127825 */ /* 0x042fe200078e0206 */
[----:B---3--:R-:W3:Y:S03]  /*d8670*/  LDL.LU R147, [R1+0x2b4] ;  /* 0x0002b40001937983 */ /* 0x008ee60000300800 */
[----:B------:R-:W-:Y:S02]  /*d8680*/  IMAD.WIDE R16, R142, 0x4, R8 ;  /* 0x000000048e107825 */ /* 0x000fe400078e0208 */
[----:B------:R-:W3:Y:S04]  /*d8690*/  LDL.LU R142, [R1+0x27a4] ;  /* 0x0027a400018e7983 */ /* 0x000ee80000300800 */
[----:B----4-:R1:W-:Y:S04]  /*d86a0*/  @P5 STG.E desc[UR4][R20.64], R144 ;  /* 0x0000009014005986 */ /* 0x0103e8000c101904 */
[----:B------:R-:W4:Y:S04]  /*d86b0*/  LDL.LU R150, [R1+0x1b78] ;  /* 0x001b780001967983 */ /* 0x000f280000300800 */
[----:B------:R-:W-:Y:S04]  /*d86c0*/  @P4 STG.E desc[UR4][R18.64], R151 ;  /* 0x0000009712004986 */ /* 0x000fe8000c101904 */
[----:B-1----:R-:W4:Y:S01]  /*d86d0*/  LDL.LU R144, [R1+0x1778] ;  /* 0x0017780001907983 */ /* 0x002f220000300800 */
[----:B------:R-:W-:-:S03]  /*d86e0*/  IMAD.WIDE R20, R145, 0x4, R2 ;  /* 0x0000000491147825 */ /* 0x000fc600078e0202 */
[----:B------:R1:W-:Y:S04]  /*d86f0*/  @P1 STG.E desc[UR4][R16.64], R148 ;  /* 0x0000009410001986 */ /* 0x0003e8000c101904 */
[----:B------:R1:W-:Y:S04]  /*d8700*/  @P6 STG.E desc[UR4][R20.64], R143 ;  /* 0x0000008f14006986 */ /* 0x0003e8000c101904 */
[----:B-1----:R-:W4:Y:S01]  /*d8710*/  LDL.LU R148, [R1+0x2078] ;  /* 0x0020780001947983 */ /* 0x002f220000300800 */
[----:B------:R-:W-:-:S03]  /*d8720*/  IMAD.WIDE R16, R145, 0x4, R4 ;  /* 0x0000000491107825 */ /* 0x000fc600078e0204 */
[----:B------:R-:W4:Y:S04]  /*d8730*/  LDL.LU R143, [R1+0x1378] ;  /* 0x00137800018f7983 */ /* 0x000f280000300800 */
[----:B--2---:R1:W-:Y:S04]  /*d8740*/  @P2 STG.E desc[UR4][R16.64], R146 ;  /* 0x0000009210002986 */ /* 0x0043e8000c101904 */
[----:B-1----:R-:W2:Y:S01]  /*d8750*/  LDL.LU R146, [R1+0xb78] ;  /* 0x000b780001927983 */ /* 0x002ea20000300800 */
[----:B------:R-:W-:Y:S01]  /*d8760*/  VIADD R0, R10, 0x1c4 ;  /* 0x000001c40a007836 */ /* 0x000fe20000000000 */
[----:B------:R-:W-:-:S02]  /*d8770*/  ISETP.LT.AND P4, PT, R13, UR6, !P3 ;  /* 0x000000060d007c0c */ /* 0x000fc4000df81270 */
[----:B------:R-:W-:Y:S02]  /*d8780*/  ISETP.LT.AND P3, PT, R14, UR6, !P3 ;  /* 0x000000060e007c0c */ /* 0x000fe4000df61270 */
[----:B------:R-:W-:Y:S01]  /*d8790*/  ISETP.GE.AND P0, PT, R0, UR7, PT ;  /* 0x0000000700007c0c */ /* 0x000fe2000bf06270 */
[----:B------:R-:W-:-:S03]  /*d87a0*/  IMAD.WIDE R18, R145, 0x4, R6 ;  /* 0x0000000491127825 */ /* 0x000fc600078e0206 */
[----:B------:R-:W-:Y:S01]  /*d87b0*/  ISETP.LT.AND P5, PT, R11, UR6, !P0 ;  /* 0x000000060b007c0c */ /* 0x000fe2000c7a1270 */
[----:B------:R-:W-:Y:S01]  /*d87c0*/  IMAD.WIDE R16, R145, 0x4, R8 ;  /* 0x0000000491107825 */ /* 0x000fe200078e0208 */
[----:B------:R-:W-:Y:S01]  /*d87d0*/  ISETP.LT.AND P6, PT, R12, UR6, !P0 ;  /* 0x000000060c007c0c */ /* 0x000fe2000c7c1270 */
[----:B------:R-:W2:Y:S02]  /*d87e0*/  LDL.LU R145, [R1+0x27ac] ;  /* 0x0027ac0001917983 */ /* 0x000ea40000300800 */
[----:B------:R-:W-:Y:S02]  /*d87f0*/  VIADD R15, R10, 0x1c5 ;  /* 0x000001c50a0f7836 */ /* 0x000fe40000000000 */
[----:B------:R1:W-:Y:S01]  /*d8800*/  @P4 STG.E desc[UR4][R18.64], R149 ;  /* 0x0000009512004986 */ /* 0x0003e2000c101904 */
[----:B------:R-:W-:-:S03]  /*d8810*/  ISETP.LT.AND P4, PT, R13, UR6, !P0 ;  /* 0x000000060d007c0c */ /* 0x000fc6000c781270 */
[----:B------:R-:W2:Y:S01]  /*d8820*/  LDL.LU R244, [R1+0x788] ;  /* 0x0007880001f47983 */ /* 0x000ea20000300800 */
[----:B------:R-:W-:-:S03]  /*d8830*/  ISETP.LT.AND P0, PT, R14, UR6, !P0 ;  /* 0x000000060e007c0c */ /* 0x000fc6000c701270 */
[----:B------:R-:W2:Y:S01]  /*d8840*/  LDL.LU R151, [R1+0x388] ;  /* 0x0003880001977983 */ /* 0x000ea20000300800 */
[----:B------:R-:W-:Y:S01]  /*d8850*/  ISETP.GE.AND P1, PT, R15, UR7, PT ;  /* 0x000000070f007c0c */ /* 0x000fe2000bf26270 */
[----:B------:R-:W-:-:S04]  /*d8860*/  IMAD.WIDE R20, R141, 0x4, R4 ;  /* 0x000000048d147825 */ /* 0x000fc800078e0204 */
[----:B-1----:R-:W-:Y:S01]  /*d8870*/  IMAD.WIDE R18, R141, 0x4, R2 ;  /* 0x000000048d127825 */ /* 0x002fe200078e0202 */
[----:B---3--:R1:W-:Y:S01]  /*d8880*/  @P3 STG.E desc[UR4][R16.64], R147 ;  /* 0x0000009310003986 */ /* 0x0083e2000c101904 */
[----:B------:R-:W-:-:S03]  /*d8890*/  ISETP.LT.AND P3, PT, R11, UR6, !P1 ;  /* 0x000000060b007c0c */ /* 0x000fc6000cf61270 */
[----:B-1----:R-:W3:Y:S04]  /*d88a0*/  LDL.LU R147, [R1+0x2b8] ;  /* 0x0002b80001937983 */ /* 0x002ee80000300800 */
[----:B----4-:R1:W-:Y:S04]  /*d88b0*/  @P5 STG.E desc[UR4][R18.64], R150 ;  /* 0x0000009612005986 */ /* 0x0103e8000c101904 */
[----:B------:R4:W-:Y:S04]  /*d88c0*/  @P6 STG.E desc[UR4][R20.64], R144 ;  /* 0x0000009014006986 */ /* 0x0009e8000c101904 */
[----:B------:R-:W3:Y:S01]  /*d88d0*/  LDL.LU R149, [R1+0x1b7c] ;  /* 0x001b7c0001957983 */ /* 0x000ee20000300800 */
[----:B-1----:R-:W-:-:S03]  /*d88e0*/  IMAD.WIDE R18, R141, 0x4, R6 ;  /* 0x000000048d127825 */ /* 0x002fc600078e0206 */
[----:B------:R-:W3:Y:S01]  /*d88f0*/  LDL.LU R150, [R1+0x177c] ;  /* 0x00177c0001967983 */ /* 0x000ee20000300800 */
[----:B----4-:R-:W-:-:S03]  /*d8900*/  IMAD.WIDE R20, R141, 0x4, R8 ;  /* 0x000000048d147825 */ /* 0x010fc600078e0208 */
[----:B------:R-:W4:Y:S01]  /*d8910*/  LDL.LU R141, [R1+0x78c] ;  /* 0x00078c00018d7983 */ /* 0x000f220000300800 */
[----:B------:R-:W-:-:S03]  /*d8920*/  IMAD.WIDE R16, R142, 0x4, R2 ;  /* 0x000000048e107825 */ /* 0x000fc600078e0202 */
[----:B------:R-:W-:Y:S04]  /*d8930*/  @P4 STG.E desc[UR4][R18.64], R148 ;  /* 0x0000009412004986 */ /* 0x000fe8000c101904 */
[----:B------:R-:W4:Y:S04]  /*d8940*/  LDL.LU R144, [R1+0x27b4] ;  /* 0x0027b40001907983 */ /* 0x000f280000300800 */
[----:B------:R1:W-:Y:S04]  /*d8950*/  @P0 STG.E desc[UR4][R20.64], R143 ;  /* 0x0000008f14000986 */ /* 0x0003e8000c101904 */
[----:B-1----:R-:W4:Y:S04]  /*d8960*/  LDL.LU R143, [R1+0x207c] ;  /* 0x00207c00018f7983 */ /* 0x002f280000300800 */
[----:B------:R-:W4:Y:S04]  /*d8970*/  LDL.LU R148, [R1+0x137c] ;  /* 0x00137c0001947983 */ /* 0x000f280000300800 */
[----:B--2---:R1:W-:Y:S04]  /*d8980*/  @P3 STG.E desc[UR4][R16.64], R146 ;  /* 0x0000009210003986 */ /* 0x0043e8000c101904 */
[----:B-1----:R-:W2:Y:S01]  /*d8990*/  LDL.LU R146, [R1+0xb7c] ;  /* 0x000b7c0001927983 */ /* 0x002ea20000300800 */
[----:B------:R-:W-:-:S02]  /*d89a0*/  ISETP.LT.AND P6, PT, R12, UR6, !P1 ;  /* 0x000000060c007c0c */ /* 0x000fc4000cfc1270 */
[----:B------:R-:W-:Y:S02]  /*d89b0*/  ISETP.LT.AND P5, PT, R13, UR6, !P1 ;  /* 0x000000060d007c0c */ /* 0x000fe4000cfa1270 */
[----:B------:R-:W-:Y:S02]  /*d89c0*/  IADD3 R0, R10, 0x1c6, RZ ;  /* 0x000001c60a007810 */ /* 0x000fe40007ffe0ff */
[----:B------:R-:W-:Y:S02]  /*d89d0*/  ISETP.LT.AND P1, PT, R14, UR6, !P1 ;  /* 0x000000060e007c0c */ /* 0x000fe4000cf21270 */
[----:B------:R-:W-:Y:S01]  /*d89e0*/  ISETP.GE.AND P2, PT, R0, UR7, PT ;  /* 0x0000000700007c0c */ /* 0x000fe2000bf46270 */
[----:B------:R-:W-:-:S03]  /*d89f0*/  IMAD.WIDE R18, R142, 0x4, R4 ;  /* 0x000000048e127825 */ /* 0x000fc600078e0204 */
[----:B------:R-:W-:Y:S01]  /*d8a00*/  ISETP.LT.AND P0, PT, R11, UR6, !P2 ;  /* 0x000000060b007c0c */ /* 0x000fe2000d701270 */
[----:B------:R-:W-:Y:S01]  /*d8a10*/  IMAD.WIDE R16, R142, 0x4, R6 ;  /* 0x000000048e107825 */ /* 0x000fe200078e0206 */
[----:B------:R-:W-:-:S03]  /*d8a20*/  ISETP.LT.AND P3, PT, R12, UR6, !P2 ;  /* 0x000000060c007c0c */ /* 0x000fc6000d761270 */
[----:B------:R-:W-:Y:S01]  /*d8a30*/  IMAD.WIDE R20, R142, 0x4, R8 ;  /* 0x000000048e147825 */ /* 0x000fe200078e0208 */
[----:B------:R1:W-:Y:S03]  /*d8a40*/  @P6 STG.E desc[UR4][R18.64], R244 ;  /* 0x000000f412006986 */ /* 0x0003e6000c101904 */
[----:B------:R-:W-:Y:S01]  /*d8a50*/  VIADD R0, R10, 0x1c7 ;  /* 0x000001c70a007836 */ /* 0x000fe20000000000 */
[----:B------:R1:W-:Y:S04]  /*d8a60*/  @P5 STG.E desc[UR4][R16.64], R151 ;  /* 0x0000009710005986 */ /* 0x0003e8000c101904 */
[----:B------:R-:W-:Y:S01]  /*d8a70*/  ISETP.GE.AND P4, PT, R0, UR7, PT ;  /* 0x0000000700007c0c */ /* 0x000fe2000bf86270 */
[----:B------:R-:W2:Y:S01]  /*d8a80*/  LDL.LU R142, [R1+0x27bc] ;  /* 0x0027bc00018e7983 */ /* 0x000ea20000300800 */
[----:B-1----:R-:W-:-:S02]  /*d8a90*/  IMAD.WIDE R18, R145, 0x4, R4 ;  /* 0x0000000491127825 */ /* 0x002fc400078e0204 */
[----:B------:R-:W-:Y:S02]  /*d8aa0*/  ISETP.LT.AND P6, PT, R11, UR6, !P4 ;  /* 0x000000060b007c0c */ /* 0x000fe4000e7c1270 */
[----:B------:R-:W-:Y:S01]  /*d8ab0*/  IMAD.WIDE R16, R145, 0x4, R2 ;  /* 0x0000000491107825 */ /* 0x000fe200078e0202 */
[----:B---3--:R1:W-:Y:S01]  /*d8ac0*/  @P1 STG.E desc[UR4][R20.64], R147 ;  /* 0x0000009314001986 */ /* 0x0083e2000c101904 */
[----:B------:R-:W-:Y:S02]  /*d8ad0*/  ISETP.LT.AND P1, PT, R13, UR6, !P2 ;  /* 0x000000060d007c0c */ /* 0x000fe4000d721270 */
[----:B------:R-:W-:Y:S02]  /*d8ae0*/  ISETP.LT.AND P2, PT, R14, UR6, !P2 ;  /* 0x000000060e007c0c */ /* 0x000fe4000d741270 */
[----:B------:R-:W-:Y:S01]  /*d8af0*/  ISETP.LT.AND P5, PT, R12, UR6, !P4 ;  /* 0x000000060c007c0c */ /* 0x000fe2000e7a1270 */
[----:B-1----:R-:W3:Y:S04]  /*d8b00*/  LDL.LU R147, [R1+0x38c] ;  /* 0x00038c0001937983 */ /* 0x002ee80000300800 */
[----:B------:R1:W-:Y:S04]  /*d8b10*/  @P0 STG.E desc[UR4][R16.64], R149 ;  /* 0x0000009510000986 */ /* 0x0003e8000c101904 */
[----:B------:R1:W-:Y:S02]  /*d8b20*/  @P3 STG.E desc[UR4][R18.64], R150 ;  /* 0x0000009612003986 */ /* 0x0003e4000c101904 */
[----:B-1----:R-:W-:-:S04]  /*d8b30*/  IMAD.WIDE R16, R145, 0x4, R6 ;  /* 0x0000000491107825 */ /* 0x002fc800078e0206 */
[----:B------:R-:W-:Y:S02]  /*d8b40*/  IMAD.WIDE R18, R145, 0x4, R8 ;  /* 0x0000000491127825 */ /* 0x000fe400078e0208 */
[----:B------:R-:W3:Y:S02]  /*d8b50*/  LDL.LU R145, [R1+0x2bc] ;  /* 0x0002bc0001917983 */ /* 0x000ee40000300800 */
[C---:B----4-:R-:W-:Y:S02]  /*d8b60*/  IMAD.WIDE R20, R144.reuse, 0x4, R2 ;  /* 0x0000000490147825 */ /* 0x050fe400078e0202 */
[----:B------:R-:W4:Y:S02]  /*d8b70*/  LDL.LU R244, [R1+0x270] ;  /* 0x0002700001f47983 */ /* 0x000f240000300800 */
[----:B------:R-:W-:Y:S02]  /*d8b80*/  IMAD.WIDE R22, R144, 0x4, R4 ;  /* 0x0000000490167825 */ /* 0x000fe400078e0204 */
[----:B------:R-:W4:Y:S04]  /*d8b90*/  LDL.LU R149, [R1+0x230] ;  /* 0x0002300001957983 */ /* 0x000f280000300800 */
[----:B------:R1:W-:Y:S04]  /*d8ba0*/  @P1 STG.E desc[UR4][R16.64], R143 ;  /* 0x0000008f10001986 */ /* 0x0003e8000c101904 */
[----:B------:R-:W-:Y:S04]  /*d8bb0*/  @P2 STG.E desc[UR4][R18.64], R148 ;  /* 0x0000009412002986 */ /* 0x000fe8000c101904 */
[----:B-1----:R-:W4:Y:S04]  /*d8bc0*/  LDL.LU R143, [R1+0x210] ;  /* 0x00021000018f7983 */ /* 0x002f280000300800 */
[----:B------:R-:W4:Y:S04]  /*d8bd0*/  LDL.LU R150, [R1+0x1c0] ;  /* 0x0001c00001967983 */ /* 0x000f280000300800 */
[----:B--2---:R1:W-:Y:S04]  /*d8be0*/  @P6 STG.E desc[UR4][R20.64], R146 ;  /* 0x0000009214006986 */ /* 0x0043e8000c101904 */
[----:B------:R2:W-:Y:S04]  /*d8bf0*/  @P5 STG.E desc[UR4][R22.64], R141 ;  /* 0x0000008d16005986 */ /* 0x0005e8000c101904 */
[----:B-1----:R-:W4:Y:S04]  /*d8c00*/  LDL.LU R146, [R1+0x190] ;  /* 0x0001900001927983 */ /* 0x002f280000300800 */
[----:B--2---:R-:W2:Y:S01]  /*d8c10*/  LDL.LU R141, [R1+0x27c4] ;  /* 0x0027c400018d7983 */ /* 0x004ea20000300800 */
[----:B------:R-:W-:Y:S01]  /*d8c20*/  VIADD R0, R10, 0x1c8 ;  /* 0x000001c80a007836 */ /* 0x000fe20000000000 */
[----:B------:R-:W-:Y:S01]  /*d8c30*/  ISETP.LT.AND P3, PT, R13, UR6, !P4 ;  /* 0x000000060d007c0c */ /* 0x000fe2000e761270 */
[----:B------:R-:W-:Y:S01]  /*d8c40*/  IMAD.WIDE R16, R144, 0x4, R6 ;  /* 0x0000000490107825 */ /* 0x000fe200078e0206 */
[----:B------:R-:W2:Y:S02]  /*d8c50*/  LDL.LU R148, [R1+0x27d0] ;  /* 0x0027d00001947983 */ /* 0x000ea40000300800 */
[----:B------:R-:W-:-:S02]  /*d8c60*/  ISETP.GE.AND P0, PT, R0, UR7, PT ;  /* 0x0000000700007c0c */ /* 0x000fc4000bf06270 */
[----:B------:R-:W-:Y:S02]  /*d8c70*/  ISETP.LT.AND P4, PT, R14, UR6, !P4 ;  /* 0x000000060e007c0c */ /* 0x000fe4000e781270 */
[----:B------:R-:W-:Y:S02]  /*d8c80*/  ISETP.LT.AND P6, PT, R11, UR6, !P0 ;  /* 0x000000060b007c0c */ /* 0x000fe4000c7c1270 */
[----:B------:R-:W-:Y:S02]  /*d8c90*/  ISETP.LT.AND P2, PT, R12, UR6, !P0 ;  /* 0x000000060c007c0c */ /* 0x000fe4000c741270 */
[----:B------:R-:W-:Y:S01]  /*d8ca0*/  ISETP.LT.AND P5, PT, R13, UR6, !P0 ;  /* 0x000000060d007c0c */ /* 0x000fe2000c7a1270 */
[----:B------:R-:W-:Y:S02]  /*d8cb0*/  VIADD R0, R10, 0x1c9 ;  /* 0x000001c90a007836 */ /* 0x000fe40000000000 */
[----:B------:R-:W-:-:S03]  /*d8cc0*/  IMAD.WIDE R18, R142, 0x4, R2 ;  /* 0x000000048e127825 */ /* 0x000fc600078e0202 */
[----:B------:R-:W-:Y:S01]  /*d8cd0*/  ISETP.GE.AND P1, PT, R0, UR7, PT ;  /* 0x0000000700007c0c */ /* 0x000fe2000bf26270 */
[----:B------:R-:W-:Y:S01]  /*d8ce0*/  IMAD.WIDE R20, R142, 0x4, R4 ;  /* 0x000000048e147825 */ /* 0x000fe200078e0204 */
[----:B------:R-:W-:-:S03]  /*d8cf0*/  ISETP.LT.AND P0, PT, R14, UR6, !P0 ;  /* 0x000000060e007c0c */ /* 0x000fc6000c701270 */
[----:B------:R-:W-:Y:S01]  /*d8d00*/  IMAD.WIDE R22, R142, 0x4, R6 ;  /* 0x000000048e167825 */ /* 0x000fe200078e0206 */
[----:B---3--:R1:W-:Y:S03]  /*d8d10*/  @P3 STG.E desc[UR4][R16.64], R147 ;  /* 0x0000009310003986 */ /* 0x0083e6000c101904 */
[----:B-1----:R-:W-:Y:S02]  /*d8d20*/  IMAD.WIDE R16, R144, 0x4, R8 ;  /* 0x0000000490107825 */ /* 0x002fe400078e0208 */
[----:B------:R-:W3:Y:S04]  /*d8d30*/  LDL.LU R144, [R1+0x170] ;  /* 0x0001700001907983 */ /* 0x000ee80000300800 */
[----:B------:R-:W3:Y:S04]  /*d8d40*/  LDL.LU R151, [R1+0x130] ;  /* 0x0001300001977983 */ /* 0x000ee80000300800 */
[----:B------:R-:W3:Y:S04]  /*d8d50*/  LDL.LU R147, [R1+0x110] ;  /* 0x0001100001937983 */ /* 0x000ee80000300800 */
[----:B------:R1:W-:Y:S01]  /*d8d60*/  @P4 STG.E desc[UR4][R16.64], R145 ;  /* 0x0000009110004986 */ /* 0x0003e2000c101904 */
[----:B------:R-:W-:-:S03]  /*d8d70*/  ISETP.LT.AND P4, PT, R11, UR6, !P1 ;  /* 0x000000060b007c0c */ /* 0x000fc6000cf81270 */
[----:B----4-:R4:W-:Y:S04]  /*d8d80*/  @P6 STG.E desc[UR4][R18.64], R244 ;  /* 0x000000f412006986 */ /* 0x0109e8000c101904 */
[----:B------:R-:W-:Y:S04]  /*d8d90*/  @P2 STG.E desc[UR4][R20.64], R149 ;  /* 0x0000009514002986 */ /* 0x000fe8000c101904 */
[----:B-1----:R-:W3:Y:S04]  /*d8da0*/  LDL.LU R145, [R1+0x274] ;  /* 0x0002740001917983 */ /* 0x002ee80000300800 */
[----:B------:R1:W-:Y:S01]  /*d8db0*/  @P5 STG.E desc[UR4][R22.64], R143 ;  /* 0x0000008f16005986 */ /* 0x0003e2000c101904 */
[----:B----4-:R-:W-:-:S03]  /*d8dc0*/  IMAD.WIDE R18, R142, 0x4, R8 ;  /* 0x000000048e127825 */ /* 0x010fc600078e0208 */
[----:B-1----:R-:W4:Y:S04]  /*d8dd0*/  LDL.LU R143, [R1+0x234] ;  /* 0x00023400018f7983 */ /* 0x002f280000300800 */
[----:B------:R-:W4:Y:S04]  /*d8de0*/  LDL.LU R142, [R1+0x27e4] ;  /* 0x0027e400018e7983 */ /* 0x000f280000300800 */
[----:B------:R-:W-:Y:S04]  /*d8df0*/  @P0 STG.E desc[UR4][R18.64], R150 ;  /* 0x0000009612000986 */ /* 0x000fe8000c101904 */
[----:B------:R-:W4:Y:S01]  /*d8e00*/  LDL.LU R149, [R1+0x214] ;  /* 0x0002140001957983 */ /* 0x000f220000300800 */
[----:B--2---:R-:W-:-:S05]  /*d8e10*/  IMAD.WIDE R16, R141, 0x4, R2 ;  /* 0x000000048d107825 */ /* 0x004fca00078e0202 */
[----:B------:R1:W-:Y:S04]  /*d8e20*/  @P4 STG.E desc[UR4][R16.64], R146 ;  /* 0x0000009210004986 */ /* 0x0003e8000c101904 */
[----:B-1----:R-:W2:Y:S01]  /*d8e30*/  LDL.LU R146, [R1+0x1c4] ;  /* 0x0001c40001927983 */ /* 0x002ea20000300800 */
[----:B------:R-:W-:Y:S01]  /*d8e40*/  VIADD R15, R10, 0x1ca ;  /* 0x000001ca0a0f7836 */ /* 0x000fe20000000000 */
[----:B------:R-:W-:Y:S02]  /*d8e50*/  ISETP.LT.AND P5, PT, R12, UR6, !P1 ;  /* 0x000000060c007c0c */ /* 0x000fe4000cfa1270 */
[----:B------:R-:W-:Y:S02]  /*d8e60*/  ISETP.LT.AND P2, PT, R13, UR6, !P1 ;  /* 0x000000060d007c0c */ /* 0x000fe4000cf41270 */
[----:B------:R-:W-:-:S02]  /*d8e70*/  ISETP.LT.AND P1, PT, R14, UR6, !P1 ;  /* 0x000000060e007c0c */ /* 0x000fc4000cf21270 */
[----:B------:R-:W-:Y:S01]  /*d8e80*/  ISETP.GE.AND P3, PT, R15, UR7, PT ;  /* 0x000000070f007c0c */ /* 0x000fe2000bf66270 */
[----:B------:R-:W-:-:S03]  /*d8e90*/  IMAD.WIDE R20, R141, 0x4, R4 ;  /* 0x000000048d147825 */ /* 0x000fc600078e0204 */
[----:B------:R-:W-:Y:S01]  /*d8ea0*/  ISETP.LT.AND P6, PT, R11, UR6, !P3 ;  /* 0x000000060b007c0c */ /* 0x000fe2000dfc1270 */
[----:B------:R-:W-:Y:S01]  /*d8eb0*/  IMAD.WIDE R18, R141, 0x4, R6 ;  /* 0x000000048d127825 */ /* 0x000fe200078e0206 */
[----:B------:R-:W-:-:S03]  /*d8ec0*/  ISETP.LT.AND P4, PT, R12, UR6, !P3 ;  /* 0x000000060c007c0c */ /* 0x000fc6000df81270 */
[----:B------:R-:W-:Y:S02]  /*d8ed0*/  IMAD.WIDE R16, R141, 0x4, R8 ;  /* 0x000000048d107825 */ /* 0x000fe400078e0208 */
[----:B------:R-:W2:Y:S04]  /*d8ee0*/  LDL.LU R141, [R1+0x27e8] ;  /* 0x0027e800018d7983 */ /* 0x000ea80000300800 */
[----:B------:R-:W2:Y:S04]  /*d8ef0*/  LDL.LU R150, [R1+0x194] ;  /* 0x0001940001967983 */ /* 0x000ea80000300800 */
[----:B---3--:R1:W-:Y:S04]  /*d8f00*/  @P5 STG.E desc[UR4][R20.64], R144 ;  /* 0x0000009014005986 */ /* 0x0083e8000c101904 */
[----:B------:R-:W-:Y:S01]  /*d8f10*/  @P2 STG.E desc[UR4][R18.64], R151 ;  /* 0x0000009712002986 */ /* 0x000fe2000c101904 */
[----:B------:R-:W-:-:S03]  /*d8f20*/  ISETP.LT.AND P2, PT, R13, UR6, !P3 ;  /* 0x000000060d007c0c */ /* 0x000fc6000df41270 */
[----:B------:R3:W-:Y:S01]  /*d8f30*/  @P1 STG.E desc[UR4][R16.64], R147 ;  /* 0x0000009310001986 */ /* 0x0007e2000c101904 */
[----:B-1----:R-:W-:-:S03]  /*d8f40*/  IMAD.WIDE R20, R148, 0x4, R2 ;  /* 0x0000000494147825 */ /* 0x002fc600078e0202 */
[----:B------:R-:W2:Y:S01]  /*d8f50*/  LDL.LU R144, [R1+0x174] ;  /* 0x0001740001907983 */ /* 0x000ea20000300800 */
[----:B------:R-:W-:Y:S01]  /*d8f60*/  ISETP.LT.AND P3, PT, R14, UR6, !P3 ;  /* 0x000000060e007c0c */ /* 0x000fe2000df61270 */
[C---:B---3--:R-:W-:Y:S02]  /*d8f70*/  IMAD.WIDE R16, R148.reuse, 0x4, R4 ;  /* 0x0000000494107825 */ /* 0x048fe400078e0204 */
[----:B------:R-:W3:Y:S04]  /*d8f80*/  LDL.LU R147, [R1+0x134] ;  /* 0x0001340001937983 */ /* 0x000ee80000300800 */
[----:B------:R1:W-:Y:S01]  /*d8f90*/  @P6 STG.E desc[UR4][R20.64], R145 ;  /* 0x0000009114006986 */ /* 0x0003e2000c101904 */
[----:B------:R-:W-:-:S03]  /*d8fa0*/  IMAD.WIDE R18, R148, 0x4, R6 ;  /* 0x0000000494127825 */ /* 0x000fc600078e0206 */
[----:B-1----:R-:W3:Y:S04]  /*d8fb0*/  LDL.LU R145, [R1+0x114] ;  /* 0x0001140001917983 */ /* 0x002ee80000300800 */
[----:B----4-:R1:W-:Y:S04]  /*d8fc0*/  @P4 STG.E desc[UR4][R16.64], R143 ;  /* 0x0000008f10004986 */ /* 0x0103e8000c101904 */
[----:B-1----:R-:W4:Y:S01]  /*d8fd0*/  LDL.LU R143, [R1+0x278] ;  /* 0x00027800018f7983 */ /* 0x002f220000300800 */
[----:B------:R-:W-:-:S03]  /*d8fe0*/  IMAD.WIDE R16, R148, 0x4, R8 ;  /* 0x0000000494107825 */ /* 0x000fc600078e0208 */
[----:B------:R-:W4:Y:S04]  /*d8ff0*/  LDL.LU R148, [R1+0x27ec] ;  /* 0x0027ec0001947983 */ /* 0x000f280000300800 */
[----:B------:R-:W-:Y:S04]  /*d9000*/  @P2 STG.E desc[UR4][R18.64], R149 ;  /* 0x0000009512002986 */ /* 0x000fe8000c101904 */
[----:B------:R-:W4:Y:S04]  /*d9010*/  LDL.LU R244, [R1+0x238] ;  /* 0x0002380001f47983 */ /* 0x000f280000300800 */
[----:B------:R-:W4:Y:S04]  /*d9020*/  LDL.LU R151, [R1+0x218] ;  /* 0x0002180001977983 */ /* 0x000f280000300800 */
[----:B--2---:R1:W-:Y:S04]  /*d9030*/  @P3 STG.E desc[UR4][R16.64], R146 ;  /* 0x0000009210003986 */ /* 0x0043e8000c101904 */
[----:B-1----:R-:W2:Y:S01]  /*d9040*/  LDL.LU R146, [R1+0x1c8] ;  /* 0x0001c80001927983 */ /* 0x002ea20000300800 */
[----:B------:R-:W-:-:S02]  /*d9050*/  VIADD R0, R10, 0x1cb ;  /* 0x000001cb0a007836 */ /* 0x000fc40000000000 */
[----:B------:R-:W-:Y:S01]  /*d9060*/  VIADD R15, R10, 0x1cc ;  /* 0x000001cc0a0f7836 */ /* 0x000fe20000000000 */
[----:B------:R-:W2:Y:S02]  /*d9070*/  LDL.LU R149, [R1+0x198] ;  /* 0x0001980001957983 */ /* 0x000ea40000300800 */
[----:B------:R-:W-:-:S04]  /*d9080*/  ISETP.GE.AND P0, PT, R0, UR7, PT ;  /* 0x0000000700007c0c */ /* 0x000fc8000bf06270 */
[----:B------:R-:W-:Y:S02]  /*d9090*/  ISETP.LT.AND P5, PT, R11, UR6, !P0 ;  /* 0x000000060b007c0c */ /* 0x000fe4000c7a1270 */
[----:B------:R-:W-:Y:S02]  /*d90a0*/  ISETP.LT.AND P6, PT, R12, UR6, !P0 ;  /* 0x000000060c007c0c */ /* 0x000fe4000c7c1270 */
[----:B------:R-:W-:Y:S02]  /*d90b0*/  ISETP.GE.AND P1, PT, R15, UR7, PT ;  /* 0x000000070f007c0c */ /* 0x000fe4000bf26270 */
[----:B------:R-:W-:Y:S02]  /*d90c0*/  ISETP.LT.AND P2, PT, R13, UR6, !P0 ;  /* 0x000000060d007c0c */ /* 0x000fe4000c741270 */
[----:B------:R-:W-:Y:S01]  /*d90d0*/  ISETP.LT.AND P0, PT, R14, UR6, !P0 ;  /* 0x000000060e007c0c */ /* 0x000fe2000c701270 */
[----:B------:R-:W-:Y:S01]  /*d90e0*/  IMAD.WIDE R18, R142, 0x4, R2 ;  /* 0x000000048e127825 */ /* 0x000fe200078e0202 */
[----:B------:R-:W-:-:S03]  /*d90f0*/  ISETP.LT.AND P3, PT, R11, UR6, !P1 ;  /* 0x000000060b007c0c */ /* 0x000fc6000cf61270 */
[C---:B------:R-:W-:Y:S01]  /*d9100*/  IMAD.WIDE R20, R142.reuse, 0x4, R4 ;  /* 0x000000048e147825 */ /* 0x040fe200078e0204 */
[----:B------:R1:W-:Y:S03]  /*d9110*/  @P5 STG.E desc[UR4][R18.64], R150 ;  /* 0x0000009612005986 */ /* 0x0003e6000c101904 */
[C---:B------:R-:W-:Y:S01]  /*d9120*/  IMAD.WIDE R16, R142.reuse, 0x4, R6 ;  /* 0x000000048e107825 */ /* 0x040fe200078e0206 */
[----:B------:R-:W-:Y:S01]  /*d9130*/  ISETP.LT.AND P5, PT, R13, UR6, !P1 ;  /* 0x000000060d007c0c */ /* 0x000fe2000cfa1270 */
[----:B------:R3:W-:Y:S02]  /*d9140*/  @P6 STG.E desc[UR4][R20.64], R144 ;  /* 0x0000009014006986 */ /* 0x0007e4000c101904 */
[----:B-1----:R-:W-:Y:S02]  /*d9150*/  IMAD.WIDE R18, R142, 0x4, R8 ;  /* 0x000000048e127825 */ /* 0x002fe400078e0208 */
[----:B------:R-:W2:Y:S01]  /*d9160*/  LDL.LU R150, [R1+0x178] ;  /* 0x0001780001967983 */ /* 0x000ea20000300800 */
[----:B------:R-:W-:-:S03]  /*d9170*/  ISETP.LT.AND P6, PT, R12, UR6, !P1 ;  /* 0x000000060c007c0c */ /* 0x000fc6000cfc1270 */
[----:B------:R-:W2:Y:S01]  /*d9180*/  LDL.LU R142, [R1+0x23c] ;  /* 0x00023c00018e7983 */ /* 0x000ea20000300800 */
[----:B------:R-:W-:Y:S01]  /*d9190*/  ISETP.LT.AND P1, PT, R14, UR6, !P1 ;  /* 0x000000060e007c0c */ /* 0x000fe2000cf21270 */
[C---:B---3--:R-:W-:Y:S02]  /*d91a0*/  IMAD.WIDE R20, R141.reuse, 0x4, R2 ;  /* 0x000000048d147825 */ /* 0x048fe400078e0202 */
[----:B------:R-:W3:Y:S04]  /*d91b0*/  LDL.LU R144, [R1+0x27f4] ;  /* 0x0027f40001907983 */ /* 0x000ee80000300800 */
[----:B------:R1:W-:Y:S04]  /*d91c0*/  @P2 STG.E desc[UR4][R16.64], R147 ;  /* 0x0000009310002986 */ /* 0x0003e8000c101904 */
[----:B------:R1:W-:Y:S04]  /*d91d0*/  @P0 STG.E desc[UR4][R18.64], R145 ;  /* 0x0000009112000986 */ /* 0x0003e8000c101904 */
[----:B-1----:R-:W3:Y:S01]  /*d91e0*/  LDL.LU R147, [R1+0x138] ;  /* 0x0001380001937983 */ /* 0x002ee20000300800 */
[----:B------:R-:W-:-:S03]  /*d91f0*/  IMAD.WIDE R16, R141, 0x4, R4 ;  /* 0x000000048d107825 */ /* 0x000fc600078e0204 */
[----:B------:R-:W3:Y:S01]  /*d9200*/  LDL.LU R145, [R1+0x118] ;  /* 0x0001180001917983 */ /* 0x000ee20000300800 */
[----:B------:R-:W-:-:S03]  /*d9210*/  IMAD.WIDE R18, R141, 0x4, R6 ;  /* 0x000000048d127825 */ /* 0x000fc600078e0206 */
[----:B----4-:R1:W-:Y:S04]  /*d9220*/  @P3 STG.E desc[UR4][R20.64], R143 ;  /* 0x0000008f14003986 */ /* 0x0103e8000c101904 */
[----:B-1----:R-:W4:Y:S01]  /*d9230*/  LDL.LU R143, [R1+0x27c] ;  /* 0x00027c00018f7983 */ /* 0x002f220000300800 */
[----:B------:R-:W-:-:S03]  /*d9240*/  IMAD.WIDE R20, R141, 0x4, R8 ;  /* 0x000000048d147825 */ /* 0x000fc600078e0208 */
[----:B------:R-:W-:Y:S04]  /*d9250*/  @P6 STG.E desc[UR4][R16.64], R244 ;  /* 0x000000f410006986 */ /* 0x000fe8000c101904 */
[----:B------:R-:W-:Y:S04]  /*d9260*/  @P5 STG.E desc[UR4][R18.64], R151 ;  /* 0x0000009712005986 */ /* 0x000fe8000c101904 */
[----:B------:R-:W4:Y:S04]  /*d9270*/  LDL.LU R141, [R1+0x27fc] ;  /* 0x0027fc00018d7983 */ /* 0x000f280000300800 */
[----:B--2---:R1:W-:Y:S04]  /*d9280*/  @P1 STG.E desc[UR4][R20.64], R146 ;  /* 0x0000009214001986 */ /* 0x0043e8000c101904 */
        /* <DEDUP_REMOVED lines=8> */
[----:B------:R-:W-:Y:S02]  /*d9310*/  ISETP.LT.AND P3, PT, R12, UR6, !P4 ;  /* 0x000000060c007c0c */ /* 0x000fe4000e761270 */
[----:B------:R-:W-:-:S02]  /*d9320*/  ISETP.GE.AND P2, PT, R0, UR7, PT ;  /* 0x0000000700007c0c */ /* 0x000fc4000bf46270 */
[----:B------:R-:W-:Y:S02]  /*d9330*/  ISETP.LT.AND P1, PT, R13, UR6, !P4 ;  /* 0x000000060d007c0c */ /* 0x000fe4000e721270 */
[----:B------:R-:W-:Y:S01]  /*d9340*/  ISETP.LT.AND P4, PT, R14, UR6, !P4 ;  /* 0x000000060e007c0c */ /* 0x000fe2000e781270 */
[----:B------:R-:W-:Y:S01]  /*d9350*/  IMAD.WIDE R18, R148, 0x4, R4 ;  /* 0x0000000494127825 */ /* 0x000fe200078e0204 */
[----:B------:R-:W-:-:S03]  /*d9360*/  ISETP.LT.AND P6, PT, R11, UR6, !P2 ;  /* 0x000000060b007c0c */ /* 0x000fc6000d7c1270 */
[----:B------:R1:W-:Y:S01]  /*d9370*/  @P0 STG.E desc[UR4][R16.64], R149 ;  /* 0x0000009510000986 */ /* 0x0003e2000c101904 */
[----:B------:R-:W-:-:S03]  /*d9380*/  ISETP.LT.AND P5, PT, R12, UR6, !P2 ;  /* 0x000000060c007c0c */ /* 0x000fc6000d7a1270 */
[----:B------:R3:W-:Y:S01]  /*d9390*/  @P3 STG.E desc[UR4][R18.64], R150 ;  /* 0x0000009612003986 */ /* 0x0007e2000c101904 */
[----:B------:R-:W-:Y:S01]  /*d93a0*/  ISETP.LT.AND P3, PT, R13, UR6, !P2 ;  /* 0x000000060d007c0c */ /* 0x000fe2000d761270 */
[C---:B-1----:R-:W-:Y:S02]  /*d93b0*/  IMAD.WIDE R16, R148.reuse, 0x4, R6 ;  /* 0x0000000494107825 */ /* 0x042fe400078e0206 */
[----:B------:R-:W2:Y:S02]  /*d93c0*/  LDL.LU R149, [R1+0x17c] ;  /* 0x00017c0001957983 */ /* 0x000ea40000300800 */
[----:B---3--:R-:W-:Y:S02]  /*d93d0*/  IMAD.WIDE R18, R148, 0x4, R8 ;  /* 0x0000000494127825 */ /* 0x008fe400078e0208 */
[----:B------:R-:W3:Y:S02]  /*d93e0*/  LDL.LU R150, [R1+0x13c] ;  /* 0x00013c0001967983 */ /* 0x000ee40000300800 */
[----:B------:R-:W-:-:S02]  /*d93f0*/  IMAD.WIDE R20, R144, 0x4, R2 ;  /* 0x0000000490147825 */ /* 0x000fc400078e0202 */
[----:B------:R1:W-:Y:S02]  /*d9400*/  @P1 STG.E desc[UR4][R16.64], R147 ;  /* 0x0000009310001986 */ /* 0x0003e4000c101904 */
[C---:B------:R-:W-:Y:S02]  /*d9410*/  IMAD.WIDE R22, R144.reuse, 0x4, R4 ;  /* 0x0000000490167825 */ /* 0x040fe400078e0204 */
[----:B------:R1:W-:Y:S04]  /*d9420*/  @P4 STG.E desc[UR4][R18.64], R145 ;  /* 0x0000009112004986 */ /* 0x0003e8000c101904 */
[----:B-1----:R-:W3:Y:S01]  /*d9430*/  LDL.LU R147, [R1+0x11c] ;  /* 0x00011c0001937983 */ /* 0x002ee20000300800 */
[----:B------:R-:W-:-:S03]  /*d9440*/  IMAD.WIDE R16, R144, 0x4, R6 ;  /* 0x0000000490107825 */ /* 0x000fc600078e0206 */
[----:B------:R-:W3:Y:S04]  /*d9450*/  LDL.LU R145, [R1+0xd0] ;  /* 0x0000d00001917983 */ /* 0x000ee80000300800 */
[----:B----4-:R1:W-:Y:S04]  /*d9460*/  @P6 STG.E desc[UR4][R20.64], R143 ;  /* 0x0000008f14006986 */ /* 0x0103e8000c101904 */
[----:B------:R4:W-:Y:S04]  /*d9470*/  @P5 STG.E desc[UR4][R22.64], R142 ;  /* 0x0000008e16005986 */ /* 0x0009e8000c101904 */
[----:B-1----:R-:W3:Y:S04]  /*d9480*/  LDL.LU R143, [R1+0x280c] ;  /* 0x00280c00018f7983 */ /* 0x002ee80000300800 */
[----:B----4-:R-:W4:Y:S04]  /*d9490*/  LDL.LU R142, [R1+0x2818] ;  /* 0x00281800018e7983 */ /* 0x010f280000300800 */
[----:B------:R-:W4:Y:S04]  /*d94a0*/  LDL.LU R148, [R1+0xb0] ;  /* 0x0000b00001947983 */ /* 0x000f280000300800 */
[----:B--2---:R1:W-:Y:S02]  /*d94b0*/  @P3 STG.E desc[UR4][R16.64], R146 ;  /* 0x0000009210003986 */ /* 0x0043e4000c101904 */
[----:B-1----:R-:W-:-:S02]  /*d94c0*/  IMAD.WIDE R16, R144, 0x4, R8 ;  /* 0x0000000490107825 */ /* 0x002fc400078e0208 */
[----:B------:R-:W2:Y:S04]  /*d94d0*/  LDL.LU R146, [R1+0x80] ;  /* 0x0000800001927983 */ /* 0x000ea80000300800 */
[----:B------:R-:W2:Y:S01]  /*d94e0*/  LDL.LU R144, [R1+0x30] ;  /* 0x0000300001907983 */ /* 0x000ea20000300800 */
[----:B------:R-:W-:Y:S01]  /*d94f0*/  VIADD R0, R10, 0x1cf ;  /* 0x000001cf0a007836 */ /* 0x000fe20000000000 */
[----:B------:R-:W-:-:S04]  /*d9500*/  ISETP.LT.AND P2, PT, R14, UR6, !P2 ;  /* 0x000000060e007c0c */ /* 0x000fc8000d741270 */
[----:B------:R-:W-:Y:S01]  /*d9510*/  ISETP.GE.AND P0, PT, R0, UR7, PT ;  /* 0x0000000700007c0c */ /* 0x000fe2000bf06270 */
[----:B------:R-:W-:-:S03]  /*d9520*/  VIADD R0, R10, 0x1d0 ;  /* 0x000001d00a007836 */ /* 0x000fc60000000000 */
[----:B------:R-:W-:Y:S02]  /*d9530*/  ISETP.LT.AND P6, PT, R11, UR6, !P0 ;  /* 0x000000060b007c0c */ /* 0x000fe4000c7c1270 */
[----:B------:R-:W-:Y:S02]  /*d9540*/  ISETP.LT.AND P4, PT, R12, UR6, !P0 ;  /* 0x000000060c007c0c */ /* 0x000fe4000c781270 */
[----:B------:R-:W-:Y:S01]  /*d9550*/  ISETP.LT.AND P5, PT, R13, UR6, !P0 ;  /* 0x000000060d007c0c */ /* 0x000fe2000c7a1270 */
[C---:B------:R-:W-:Y:S01]  /*d9560*/  IMAD.WIDE R18, R141.reuse, 0x4, R2 ;  /* 0x000000048d127825 */ /* 0x040fe200078e0202 */
[----:B------:R-:W-:Y:S01]  /*d9570*/  ISETP.GE.AND P1, PT, R0, UR7, PT ;  /* 0x0000000700007c0c */ /* 0x000fe2000bf26270 */
[----:B------:R-:W-:Y:S01]  /*d9580*/  @P2 STG.E desc[UR4][R16.64], R244 ;  /* 0x000000f410002986 */ /* 0x000fe2000c101904 */
[----:B------:R-:W-:Y:S01]  /*d9590*/  ISETP.LT.AND P0, PT, R14, UR6, !P0 ;  /* 0x000000060e007c0c */ /* 0x000fe2000c701270 */
[----:B------:R-:W-:Y:S01]  /*d95a0*/  IMAD.WIDE R20, R141, 0x4, R4 ;  /* 0x000000048d147825 */ /* 0x000fe200078e0204 */
[----:B------:R-:W-:-:S03]  /*d95b0*/  ISETP.LT.AND P2, PT, R11, UR6, !P1 ;  /* 0x000000060b007c0c */ /* 0x000fc6000cf41270 */
[----:B------:R-:W-:Y:S01]  /*d95c0*/  IMAD.WIDE R22, R141, 0x4, R6 ;  /* 0x000000048d167825 */ /* 0x000fe200078e0206 */
[----:B------:R1:W-:Y:S04]  /*d95d0*/  @P6 STG.E desc[UR4][R18.64], R151 ;  /* 0x0000009712006986 */ /* 0x0003e8000c101904 */
[----:B------:R-:W-:Y:S01]  /*d95e0*/  @P4 STG.E desc[UR4][R20.64], R149 ;  /* 0x0000009514004986 */ /* 0x000fe2000c101904 */
[----:B------:R-:W-:-:S03]  /*d95f0*/  ISETP.LT.AND P4, PT, R13, UR6, !P1 ;  /* 0x000000060d007c0c */ /* 0x000fc6000cf81270 */
[----:B---3--:R-:W-:Y:S01]  /*d9600*/  @P5 STG.E desc[UR4][R22.64], R150 ;  /* 0x0000009616005986 */ /* 0x008fe2000c101904 */
[----:B------:R-:W-:Y:S02]  /*d9610*/  ISETP.LT.AND P5, PT, R12, UR6, !P1 ;  /* 0x000000060c007c0c */ /* 0x000fe4000cfa1270 */
[----:B------:R-:W-:Y:S01]  /*d9620*/  ISETP.LT.AND P1, PT, R14, UR6, !P1 ;  /* 0x000000060e007c0c */ /* 0x000fe2000cf21270 */
[----:B-1----:R-:W-:Y:S02]  /*d9630*/  IMAD.WIDE R18, R141, 0x4, R8 ;  /* 0x000000048d127825 */ /* 0x002fe400078e0208 */
[----:B------:R-:W3:Y:S04]  /*d9640*/  LDL.LU R141, [R1+0x281c] ;  /* 0x00281c00018d7983 */ /* 0x000ee80000300800 */
[----:B------:R1:W-:Y:S04]  /*d9650*/  @P0 STG.E desc[UR4][R18.64], R147 ;  /* 0x0000009312000986 */ /* 0x0003e8000c101904 */
[----:B-1----:R-:W3:Y:S01]  /*d9660*/  LDL.LU R147, [R1+0xd4] ;  /* 0x0000d40001937983 */ /* 0x002ee20000300800 */
[----:B------:R-:W-:-:S04]  /*d9670*/  IMAD.WIDE R16, R143, 0x4, R2 ;  /* 0x000000048f107825 */ /* 0x000fc800078e0202 */
[C---:B------:R-:W-:Y:S01]  /*d9680*/  IMAD.WIDE R18, R143.reuse, 0x4, R4 ;  /* 0x000000048f127825 */ /* 0x040fe200078e0204 */
[----:B------:R1:W-:Y:S03]  /*d9690*/  @P2 STG.E desc[UR4][R16.64], R145 ;  /* 0x0000009110002986 */ /* 0x0003e6000c101904 */
[C---:B------:R-:W-:Y:S01]  /*d96a0*/  IMAD.WIDE R20, R143.reuse, 0x4, R6 ;  /* 0x000000048f147825 */ /* 0x040fe200078e0206 */
[----:B----4-:R-:W-:Y:S04]  /*d96b0*/  @P5 STG.E desc[UR4][R18.64], R148 ;  /* 0x0000009412005986 */ /* 0x010fe8000c101904 */
[----:B-1----:R-:W4:Y:S01]  /*d96c0*/  LDL.LU R145, [R1+0xb4] ;  /* 0x0000b40001917983 */ /* 0x002f220000300800 */
[----:B------:R-:W-:-:S03]  /*d96d0*/  IMAD.WIDE R16, R143, 0x4, R8 ;  /* 0x000000048f107825 */ /* 0x000fc600078e0208 */
[----:B------:R-:W4:Y:S04]  /*d96e0*/  LDL.LU R143, [R1+0x2824] ;  /* 0x00282400018f7983 */ /* 0x000f280000300800 */
[----:B--2---:R1:W-:Y:S04]  /*d96f0*/  @P4 STG.E desc[UR4][R20.64], R146 ;  /* 0x0000009214004986 */ /* 0x0043e8000c101904 */
[----:B------:R2:W-:Y:S04]  /*d9700*/  @P1 STG.E desc[UR4][R16.64], R144 ;  /* 0x0000009010001986 */ /* 0x0005e8000c101904 */
[----:B-1----:R-:W4:Y:S04]  /*d9710*/  LDL.LU R146, [R1+0x84] ;  /* 0x0000840001927983 */ /* 0x002f280000300800 */
[----:B--2---:R-:W2:Y:S01]  /*d9720*/  LDL.LU R144, [R1+0x34] ;  /* 0x0000340001907983 */ /* 0x004ea20000300800 */
[----:B------:R-:W-:-:S05]  /*d9730*/  VIADD R15, R10, 0x1d1 ;  /* 0x000001d10a0f7836 */ /* 0x000fca0000000000 */
[----:B------:R-:W-:-:S04]  /*d9740*/  ISETP.GE.AND P3, PT, R15, UR7, PT ;  /* 0x000000070f007c0c */ /* 0x000fc8000bf66270 */
[----:B------:R-:W-:Y:S01]  /*d9750*/  ISETP.LT.AND P6, PT, R11, UR6, !P3 ;  /* 0x000000060b007c0c */ /* 0x000fe2000dfc1270 */
[----:B------:R-:W-:Y:S01]  /*d9760*/  VIADD R0, R10, 0x1d2 ;  /* 0x000001d20a007836 */ /* 0x000fe20000000000 */
[----:B------:R-:W-:Y:S02]  /*d9770*/  ISETP.LT.AND P2, PT, R12, UR6, !P3 ;  /* 0x000000060c007c0c */ /* 0x000fe4000df41270 */
[----:B------:R-:W-:Y:S01]  /*d9780*/  ISETP.LT.AND P4, PT, R13, UR6, !P3 ;  /* 0x000000060d007c0c */ /* 0x000fe2000df81270 */
[----:B------:R-:W-:Y:S01]  /*d9790*/  IMAD.WIDE R18, R142, 0x4, R2 ;  /* 0x000000048e127825 */ /* 0x000fe200078e0202 */
[----:B------:R-:W-:Y:S02]  /*d97a0*/  ISETP.GE.AND P0, PT, R0, UR7, PT ;  /* 0x0000000700007c0c */ /* 0x000fe4000bf06270 */
[----:B------:R-:W-:Y:S01]  /*d97b0*/  ISETP.LT.AND P3, PT, R14, UR6, !P3 ;  /* 0x000000060e007c0c */ /* 0x000fe2000df61270 */
[----:B------:R-:W-:Y:S01]  /*d97c0*/  IMAD.WIDE R16, R142, 0x4, R4 ;  /* 0x000000048e107825 */ /* 0x000fe200078e0204 */
[----:B------:R-:W-:-:S03]  /*d97d0*/  ISETP.LT.AND P5, PT, R11, UR6, !P0 ;  /* 0x000000060b007c0c */ /* 0x000fc6000c7a1270 */
[----:B------:R1:W-:Y:S01]  /*d97e0*/  @P6 STG.E desc[UR4][R18.64], R248 ;  /* 0x000000f812006986 */ /* 0x0003e2000c101904 */
[----:B------:R-:W-:-:S03]  /*d97f0*/  ISETP.LT.AND P6, PT, R12, UR6, !P0 ;  /* 0x000000060c007c0c */ /* 0x000fc6000c7c1270 */
[----:B------:R1:W-:Y:S02]  /*d9800*/  @P2 STG.E desc[UR4][R16.64], R236 ;  /* 0x000000ec10002986 */ /* 0x0003e4000c101904 */
[----:B-1----:R-:W-:-:S04]  /*d9810*/  IMAD.WIDE R18, R142, 0x4, R6 ;  /* 0x000000048e127825 */ /* 0x002fc800078e0206 */
[----:B------:R-:W-:Y:S01]  /*d9820*/  IMAD.WIDE R16, R142, 0x4, R8 ;  /* 0x000000048e107825 */ /* 0x000fe200078e0208 */
[----:B------:R1:W-:Y:S01]  /*d9830*/  @P4 STG.E desc[UR4][R18.64], R232 ;  /* 0x000000e812004986 */ /* 0x0003e2000c101904 */
[----:B------:R-:W-:Y:S02]  /*d9840*/  ISETP.LT.AND P4, PT, R13, UR6, !P0 ;  /* 0x000000060d007c0c */ /* 0x000fe4000c781270 */
[----:B------:R-:W-:Y:S01]  /*d9850*/  ISETP.LT.AND P0, PT, R14, UR6, !P0 ;  /* 0x000000060e007c0c */ /* 0x000fe2000c701270 */
[C---:B---3--:R-:W-:Y:S01]  /*d9860*/  IMAD.WIDE R20, R141.reuse, 0x4, R4 ;  /* 0x000000048d147825 */ /* 0x048fe200078e0204 */
[----:B------:R-:W3:Y:S03]  /*d9870*/  LDL.LU R142, [R1+0x2830] ;  /* 0x00283000018e7983 */ /* 0x000ee60000300800 */
[C---:B-1----:R-:W-:Y:S01]  /*d9880*/  IMAD.WIDE R18, R141.reuse, 0x4, R2 ;  /* 0x000000048d127825 */ /* 0x042fe200078e0202 */
[----:B------:R1:W-:Y:S04]  /*d9890*/  @P3 STG.E desc[UR4][R16.64], R228 ;  /* 0x000000e410003986 */ /* 0x0003e8000c101904 */
[----:B------:R1:W-:Y:S02]  /*d98a0*/  @P5 STG.E desc[UR4][R18.64], R147 ;  /* 0x0000009312005986 */ /* 0x0003e4000c101904 */
[----:B-1----:R-:W-:-:S04]  /*d98b0*/  IMAD.WIDE R16, R141, 0x4, R6 ;  /* 0x000000048d107825 */ /* 0x002fc800078e0206 */
[----:B------:R-:W-:Y:S01]  /*d98c0*/  IMAD.WIDE R18, R141, 0x4, R8 ;  /* 0x000000048d127825 */ /* 0x000fe200078e0208 */
[----:B----4-:R1:W-:Y:S04]  /*d98d0*/  @P6 STG.E desc[UR4][R20.64], R145 ;  /* 0x0000009114006986 */ /* 0x0103e8000c101904 */
[----:B-1----:R-:W4:Y:S04]  /*d98e0*/  LDL.LU R145, [R1+0xd8] ;  /* 0x0000d80001917983 */ /* 0x002f280000300800 */
[----:B------:R-:W4:Y:S04]  /*d98f0*/  LDL.LU R141, [R1+0xb8] ;  /* 0x0000b800018d7983 */ /* 0x000f280000300800 */
[----:B------:R-:W4:Y:S04]  /*d9900*/  LDL.LU R148, [R1+0x283c] ;  /* 0x00283c0001947983 */ /* 0x000f280000300800 */
[----:B------:R-:W4:Y:S04]  /*d9910*/  LDL.LU R150, [R1+0x88] ;  /* 0x0000880001967983 */ /* 0x000f280000300800 */
[----:B------:R-:W-:Y:S04]  /*d9920*/  @P4 STG.E desc[UR4][R16.64], R146 ;  /* 0x0000009210004986 */ /* 0x000fe8000c101904 */
[----:B--2---:R1:W-:Y:S04]  /*d9930*/  @P0 STG.E desc[UR4][R18.64], R144 ;  /* 0x0000009012000986 */ /* 0x0043e8000c101904 */
[----:B-1----:R-:W2:Y:S01]  /*d9940*/  LDL.LU R144, [R1+0x38] ;  /* 0x0000380001907983 */ /* 0x002ea20000300800 */
[C---:B------:R-:W-:Y:S01]  /*d9950*/  IADD3 R15, R10.reuse, 0x1d3, RZ ;  /* 0x000001d30a0f7810 */ /* 0x040fe20007ffe0ff */
[----:B------:R-:W-:-:S02]  /*d9960*/  VIADD R0, R10, 0x1d4 ;  /* 0x000001d40a007836 */ /* 0x000fc40000000000 */
[----:B------:R-:W-:Y:S01]  /*d9970*/  IMAD.WIDE R20, R143, 0x4, R2 ;  /* 0x000000048f147825 */ /* 0x000fe200078e0202 */
[----:B------:R-:W-:Y:S01]  /*d9980*/  ISETP.GE.AND P1, PT, R15, UR7, PT ;  /* 0x000000070f007c0c */ /* 0x000fe2000bf26270 */
[----:B------:R-:W2:Y:S03]  /*d9990*/  LDL.LU R146, [R1+0x8c] ;  /* 0x00008c0001927983 */ /* 0x000ea60000300800 */
[----:B------:R-:W-:Y:S02]  /*d99a0*/  ISETP.LT.AND P3, PT, R11, UR6, !P1 ;  /* 0x000000060b007c0c */ /* 0x000fe4000cf61270 */
[----:B------:R-:W-:Y:S02]  /*d99b0*/  ISETP.LT.AND P6, PT, R12, UR6, !P1 ;  /* 0x000000060c007c0c */ /* 0x000fe4000cfc1270 */
[----:B------:R-:W-:Y:S02]  /*d99c0*/  ISETP.LT.AND P5, PT, R13, UR6, !P1 ;  /* 0x000000060d007c0c */ /* 0x000fe4000cfa1270 */
[----:B------:R-:W-:-:S02]  /*d99d0*/  ISETP.LT.AND P1, PT, R14, UR6, !P1 ;  /* 0x000000060e007c0c */ /* 0x000fc4000cf21270 */
[----:B------:R-:W-:Y:S01]  /*d99e0*/  ISETP.GE.AND P2, PT, R0, UR7, PT ;  /* 0x0000000700007c0c */ /* 0x000fe2000bf46270 */
[----:B------:R-:W-:-:S03]  /*d99f0*/  IMAD.WIDE R16, R143, 0x4, R4 ;  /* 0x000000048f107825 */ /* 0x000fc600078e0204 */
[----:B------:R-:W-:Y:S01]  /*d9a00*/  ISETP.LT.AND P0, PT, R11, UR6, !P2 ;  /* 0x000000060b007c0c */ /* 0x000fe2000d701270 */
[----:B------:R1:W-:Y:S01]  /*d9a10*/  @P3 STG.E desc[UR4][R20.64], R249 ;  /* 0x000000f914003986 */ /* 0x0003e2000c101904 */
[C---:B------:R-:W-:Y:S01]  /*d9a20*/  IMAD.WIDE R18, R143.reuse, 0x4, R6 ;  /* 0x000000048f127825 */ /* 0x040fe200078e0206 */
[----:B------:R-:W-:Y:S02]  /*d9a30*/  ISETP.LT.AND P3, PT, R12, UR6, !P2 ;  /* 0x000000060c007c0c */ /* 0x000fe4000d761270 */
[----:B------:R3:W-:Y:S04]  /*d9a40*/  @P6 STG.E desc[UR4][R16.64], R237 ;  /* 0x000000ed10006986 */ /* 0x0007e8000c101904 */
[----:B------:R3:W-:Y:S01]  /*d9a50*/  @P5 STG.E desc[UR4][R18.64], R233 ;  /* 0x000000e912005986 */ /* 0x0007e2000c101904 */
[----:B-1----:R-:W-:-:S03]  /*d9a60*/  IMAD.WIDE R20, R143, 0x4, R8 ;  /* 0x000000048f147825 */ /* 0x002fc600078e0208 */
[----:B------:R-:W2:Y:S04]  /*d9a70*/  LDL.LU R143, [R1+0x2844] ;  /* 0x00284400018f7983 */ /* 0x000ea80000300800 */
[----:B------:R-:W-:Y:S01]  /*d9a80*/  @P1 STG.E desc[UR4][R20.64], R229 ;  /* 0x000000e514001986 */ /* 0x000fe2000c101904 */
[----:B------:R-:W-:Y:S01]  /*d9a90*/  ISETP.LT.AND P1, PT, R13, UR6, !P2 ;  /* 0x000000060d007c0c */ /* 0x000fe2000d721270 */
[----:B---3--:R-:W-:Y:S01]  /*d9aa0*/  IMAD.WIDE R16, R142, 0x4, R2 ;  /* 0x000000048e107825 */ /* 0x008fe200078e0202 */
[----:B------:R-:W-:Y:S01]  /*d9ab0*/  ISETP.LT.AND P2, PT, R14, UR6, !P2 ;  /* 0x000000060e007c0c */ /* 0x000fe2000d741270 */
[----:B------:R-:W3:Y:S02]  /*d9ac0*/  LDL.LU R147, [R1+0xdc] ;  /* 0x0000dc0001937983 */ /* 0x000ee40000300800 */
[----:B------:R-:W-:-:S02]  /*d9ad0*/  IMAD.WIDE R18, R142, 0x4, R4 ;  /* 0x000000048e127825 */ /* 0x000fc400078e0204 */
[----:B----4-:R1:W-:Y:S04]  /*d9ae0*/  @P0 STG.E desc[UR4][R16.64], R145 ;  /* 0x0000009110000986 */ /* 0x0103e8000c101904 */
[----:B------:R4:W-:Y:S01]  /*d9af0*/  @P3 STG.E desc[UR4][R18.64], R141 ;  /* 0x0000008d12003986 */ /* 0x0009e2000c101904 */
[----:B-1----:R-:W-:-:S03]  /*d9b00*/  IMAD.WIDE R16, R142, 0x4, R6 ;  /* 0x000000048e107825 */ /* 0x002fc600078e0206 */
[----:B------:R-:W3:Y:S01]  /*d9b10*/  LDL.LU R145, [R1+0xbc] ;  /* 0x0000bc0001917983 */ /* 0x000ee20000300800 */
[----:B----4-:R-:W-:-:S03]  /*d9b20*/  IMAD.WIDE R18, R142, 0x4, R8 ;  /* 0x000000048e127825 */ /* 0x010fc600078e0208 */
[----:B------:R-:W4:Y:S04]  /*d9b30*/  LDL.LU R141, [R1+0x2854] ;  /* 0x00285400018d7983 */ /* 0x000f280000300800 */
[----:B------:R-:W-:Y:S04]  /*d9b40*/  @P1 STG.E desc[UR4][R16.64], R150 ;  /* 0x0000009610001986 */ /* 0x000fe8000c101904 */
[----:B------:R-:W4:Y:S04]  /*d9b50*/  LDL.LU R142, [R1+0x2858] ;  /* 0x00285800018e7983 */ /* 0x000f280000300800 */
[----:B--2---:R1:W-:Y:S04]  /*d9b60*/  @P2 STG.E desc[UR4][R18.64], R144 ;  /* 0x0000009012002986 */ /* 0x0043e8000c101904 */
[----:B-1----:R-:W2:Y:S01]  /*d9b70*/  LDL.LU R144, [R1+0x3c] ;  /* 0x00003c0001907983 */ /* 0x002ea20000300800 */
[----:B------:R-:W-:-:S05]  /*d9b80*/  VIADD R0, R10, 0x1d5 ;  /* 0x000001d50a007836 */ /* 0x000fca0000000000 */
[----:B------:R-:W-:-:S04]  /*d9b90*/  ISETP.GE.AND P4, PT, R0, UR7, PT ;  /* 0x0000000700007c0c */ /* 0x000fc8000bf86270 */
[----:B------:R-:W-:Y:S02]  /*d9ba0*/  ISETP.LT.AND P6, PT, R11, UR6, !P4 ;  /* 0x000000060b007c0c */ /* 0x000fe4000e7c1270 */
[----:B------:R-:W-:Y:S02]  /*d9bb0*/  ISETP.LT.AND P5, PT, R12, UR6, !P4 ;  /* 0x000000060c007c0c */ /* 0x000fe4000e7a1270 */
[----:B------:R-:W-:Y:S01]  /*d9bc0*/  ISETP.LT.AND P3, PT, R13, UR6, !P4 ;  /* 0x000000060d007c0c */ /* 0x000fe2000e761270 */
[----:B------:R-:W-:Y:S01]  /*d9bd0*/  VIADD R0, R10, 0x1d6 ;  /* 0x000001d60a007836 */ /* 0x000fe20000000000 */
[----:B------:R-:W-:Y:S01]  /*d9be0*/  ISETP.LT.AND P4, PT, R14, UR6, !P4 ;  /* 0x000000060e007c0c */ /* 0x000fe2000e781270 */
[----:B------:R-:W-:-:S04]  /*d9bf0*/  IMAD.WIDE R20, R148, 0x4, R2 ;  /* 0x0000000494147825 */ /* 0x000fc800078e0202 */
[----:B------:R-:W-:Y:S01]  /*d9c00*/  IMAD.WIDE R22, R148, 0x4, R4 ;  /* 0x0000000494167825 */ /* 0x000fe200078e0204 */
[----:B------:R-:W-:-:S03]  /*d9c10*/  ISETP.GE.AND P0, PT, R0, UR7, PT ;  /* 0x0000000700007c0c */ /* 0x000fc6000bf06270 */
[----:B------:R-:W-:Y:S01]  /*d9c20*/  IMAD.WIDE R16, R148, 0x4, R6 ;  /* 0x0000000494107825 */ /* 0x000fe200078e0206 */
[----:B------:R-:W-:Y:S03]  /*d9c30*/  @P6 STG.E desc[UR4][R20.64], R250 ;  /* 0x000000fa14006986 */ /* 0x000fe6000c101904 */
[----:B------:R-:W-:Y:S01]  /*d9c40*/  VIADD R15, R10, 0x1d7 ;  /* 0x000001d70a0f7836 */ /* 0x000fe20000000000 */
[----:B------:R-:W-:Y:S01]  /*d9c50*/  @P5 STG.E desc[UR4][R22.64], R238 ;  /* 0x000000ee16005986 */ /* 0x000fe2000c101904 */
[----:B------:R-:W-:-:S03]  /*d9c60*/  ISETP.LT.AND P6, PT, R11, UR6, !P0 ;  /* 0x000000060b007c0c */ /* 0x000fc6000c7c1270 */
[----:B------:R1:W-:Y:S01]  /*d9c70*/  @P3 STG.E desc[UR4][R16.64], R234 ;  /* 0x000000ea10003986 */ /* 0x0003e2000c101904 */
[----:B------:R-:W-:Y:S02]  /*d9c80*/  ISETP.LT.AND P2, PT, R12, UR6, !P0 ;  /* 0x000000060c007c0c */ /* 0x000fe4000c741270 */
[----:B------:R-:W-:Y:S02]  /*d9c90*/  ISETP.GE.AND P1, PT, R15, UR7, PT ;  /* 0x000000070f007c0c */ /* 0x000fe4000bf26270 */
[----:B------:R-:W-:Y:S02]  /*d9ca0*/  ISETP.LT.AND P5, PT, R13, UR6, !P0 ;  /* 0x000000060d007c0c */ /* 0x000fe4000c7a1270 */
[----:B------:R-:W-:Y:S01]  /*d9cb0*/  ISETP.LT.AND P0, PT, R14, UR6, !P0 ;  /* 0x000000060e007c0c */ /* 0x000fe2000c701270 */
[----:B-1----:R-:W-:-:S05]  /*d9cc0*/  IMAD.WIDE R16, R148, 0x4, R8 ;  /* 0x0000000494107825 */ /* 0x002fca00078e0208 */
[----:B------:R1:W-:Y:S01]  /*d9cd0*/  @P4 STG.E desc[UR4][R16.64], R230 ;  /* 0x000000e610004986 */ /* 0x0003e2000c101904 */
[----:B------:R-:W-:Y:S01]  /*d9ce0*/  ISETP.LT.AND P4, PT, R11, UR6, !P1 ;  /* 0x000000060b007c0c */ /* 0x000fe2000cf81270 */
[----:B------:R-:W-:-:S04]  /*d9cf0*/  IMAD.WIDE R18, R143, 0x4, R2 ;  /* 0x000000048f127825 */ /* 0x000fc800078e0202 */
[----:B------:R-:W-:-:S04]  /*d9d00*/  IMAD.WIDE R20, R143, 0x4, R4 ;  /* 0x000000048f147825 */ /* 0x000fc800078e0204 */
[----:B------:R-:W-:-:S04]  /*d9d10*/  IMAD.WIDE R22, R143, 0x4, R6 ;  /* 0x000000048f167825 */ /* 0x000fc800078e0206 */
[----:B-1----:R-:W-:Y:S02]  /*d9d20*/  IMAD.WIDE R16, R143, 0x4, R8 ;  /* 0x000000048f107825 */ /* 0x002fe400078e0208 */
[----:B------:R-:W2:Y:S02]  /*d9d30*/  LDL.LU R143, [R1+0x285c] ;  /* 0x00285c00018f7983 */ /* 0x000ea40000300800 */
[----:B------:R-:W-:Y:S02]  /*d9d40*/  VIADD R0, R10, 0x1d8 ;  /* 0x000001d80a007836 */ /* 0x000fe40000000000 */
[----:B---3--:R4:W-:Y:S03]  /*d9d50*/  @P6 STG.E desc[UR4][R18.64], R147 ;  /* 0x0000009312006986 */ /* 0x0089e6000c101904 */
[----:B------:R-:W-:Y:S01]  /*d9d60*/  ISETP.GE.AND P3, PT, R0, UR7, PT ;  /* 0x0000000700007c0c */ /* 0x000fe2000bf66270 */
[----:B------:R1:W-:Y:S01]  /*d9d70*/  @P2 STG.E desc[UR4][R20.64], R145 ;  /* 0x0000009114002986 */ /* 0x0003e2000c101904 */
[----:B------:R-:W-:Y:S01]  /*d9d80*/  ISETP.LT.AND P2, PT, R13, UR6, !P1 ;  /* 0x000000060d007c0c */ /* 0x000fe2000cf41270 */
[----:B----4-:R-:W-:-:S02]  /*d9d90*/  IMAD.WIDE R18, R141, 0x4, R2 ;  /* 0x000000048d127825 */ /* 0x010fc400078e0202 */
[----:B------:R-:W-:Y:S01]  /*d9da0*/  @P5 STG.E desc[UR4][R22.64], R146 ;  /* 0x0000009216005986 */ /* 0x000fe2000c101904 */
[----:B------:R-:W-:Y:S02]  /*d9db0*/  ISETP.LT.AND P5, PT, R12, UR6, !P1 ;  /* 0x000000060c007c0c */ /* 0x000fe4000cfa1270 */
[----:B------:R-:W-:Y:S01]  /*d9dc0*/  ISETP.LT.AND P1, PT, R14, UR6, !P1 ;  /* 0x000000060e007c0c */ /* 0x000fe2000cf21270 */
[----:B-1----:R-:W-:Y:S01]  /*d9dd0*/  IMAD.WIDE R20, R141, 0x4, R8 ;  /* 0x000000048d147825 */ /* 0x002fe200078e0208 */
[----:B------:R-:W-:Y:S01]  /*d9de0*/  ISETP.LT.AND P6, PT, R11, UR6, !P3 ;  /* 0x000000060b007c0c */ /* 0x000fe2000dfc1270 */
[----:B--2---:R1:W-:Y:S04]  /*d9df0*/  @P0 STG.E desc[UR4][R16.64], R144 ;  /* 0x0000009010000986 */ /* 0x0043e8000c101904 */
[----:B------:R2:W-:Y:S01]  /*d9e00*/  @P4 STG.E desc[UR4][R18.64], R251 ;  /* 0x000000fb12004986 */ /* 0x0005e2000c101904 */
[----:B------:R-:W-:Y:S01]  /*d9e10*/  ISETP.LT.AND P4, PT, R12, UR6, !P3 ;  /* 0x000000060c007c0c */ /* 0x000fe2000df81270 */
[----:B-1----:R-:W-:-:S04]  /*d9e20*/  IMAD.WIDE R16, R141, 0x4, R4 ;  /* 0x000000048d107825 */ /* 0x002fc800078e0204 */
[----:B--2---:R-:W-:Y:S02]  /*d9e30*/  IMAD.WIDE R18, R141, 0x4, R6 ;  /* 0x000000048d127825 */ /* 0x004fe400078e0206 */
[----:B------:R-:W2:Y:S04]  /*d9e40*/  LDL.LU R141, [R1+0x2864] ;  /* 0x00286400018d7983 */ /* 0x000ea80000300800 */
[----:B------:R1:W-:Y:S04]  /*d9e50*/  @P5 STG.E desc[UR4][R16.64], R239 ;  /* 0x000000ef10005986 */ /* 0x0003e8000c101904 */
[----:B------:R3:W-:Y:S04]  /*d9e60*/  @P2 STG.E desc[UR4][R18.64], R235 ;  /* 0x000000eb12002986 */ /* 0x0007e8000c101904 */
[----:B------:R-:W-:Y:S01]  /*d9e70*/  @P1 STG.E desc[UR4][R20.64], R231 ;  /* 0x000000e714001986 */ /* 0x000fe2000c101904 */
[----:B-1----:R-:W-:-:S04]  /*d9e80*/  IMAD.WIDE R16, R142, 0x4, R2 ;  /* 0x000000048e107825 */ /* 0x002fc800078e0202 */
[C---:B---3--:R-:W-:Y:S01]  /*d9e90*/  IMAD.WIDE R18, R142.reuse, 0x4, R4 ;  /* 0x000000048e127825 */ /* 0x048fe200078e0204 */
[----:B------:R1:W-:Y:S04]  /*d9ea0*/  @P6 STG.E desc[UR4][R16.64], R224 ;  /* 0x000000e010006986 */ /* 0x0003e8000c101904 */
[----:B------:R3:W-:Y:S01]  /*d9eb0*/  @P4 STG.E desc[UR4][R18.64], R220 ;  /* 0x000000dc12004986 */ /* 0x0007e2000c101904 */
[----:B-1----:R-:W-:-:S04]  /*d9ec0*/  IMAD.WIDE R16, R142, 0x4, R6 ;  /* 0x000000048e107825 */ /* 0x002fc800078e0206 */
[----:B---3--:R-:W-:Y:S02]  /*d9ed0*/  IMAD.WIDE R18, R142, 0x4, R8 ;  /* 0x000000048e127825 */ /* 0x008fe400078e0208 */
[----:B------:R-:W3:Y:S02]  /*d9ee0*/  LDL.LU R142, [R1+0x2868] ;  /* 0x00286800018e7983 */ /* 0x000ee40000300800 */
[----:B------:R-:W-:Y:S01]  /*d9ef0*/  VIADD R0, R10, 0x1d9 ;  /* 0x000001d90a007836 */ /* 0x000fe20000000000 */
[----:B------:R-:W-:Y:S01]  /*d9f00*/  ISETP.LT.AND P2, PT, R13, UR6, !P3 ;  /* 0x000000060d007c0c */ /* 0x000fe2000df41270 */
[----:B------:R-:W4:Y:S01]  /*d9f10*/  LDL.LU R144, [R1+0x2860] ;  /* 0x0028600001907983 */ /* 0x000f220000300800 */
[----:B------:R-:W-:Y:S02]  /*d9f20*/  ISETP.LT.AND P3, PT, R14, UR6, !P3 ;  /* 0x000000060e007c0c */ /* 0x000fe4000df61270 */
[----:B------:R-:W-:Y:S01]  /*d9f30*/  ISETP.GE.AND P0, PT, R0, UR7, PT ;  /* 0x0000000700007c0c */ /* 0x000fe2000bf06270 */
[----:B------:R-:W-:-:S03]  /*d9f40*/  VIADD R15, R10, 0x1da ;  /* 0x000001da0a0f7836 */ /* 0x000fc60000000000 */
[----:B------:R-:W-:Y:S02]  /*d9f50*/  ISETP.LT.AND P5, PT, R11, UR6, !P0 ;  /* 0x000000060b007c0c */ /* 0x000fe4000c7a1270 */
[----:B------:R-:W-:Y:S02]  /*d9f60*/  ISETP.LT.AND P6, PT, R12, UR6, !P0 ;  /* 0x000000060c007c0c */ /* 0x000fe4000c7c1270 */
[----:B------:R-:W-:Y:S01]  /*d9f70*/  ISETP.GE.AND P1, PT, R15, UR7, PT ;  /* 0x000000070f007c0c */ /* 0x000fe2000bf26270 */
[----:B------:R1:W-:Y:S01]  /*d9f80*/  @P2 STG.E desc[UR4][R16.64], R216 ;  /* 0x000000d810002986 */ /* 0x0003e2000c101904 */
[----:B------:R-:W-:Y:S02]  /*d9f90*/  ISETP.LT.AND P2, PT, R13, UR6, !P0 ;  /* 0x000000060d007c0c */ /* 0x000fe4000c741270 */
[----:B------:R-:W-:Y:S01]  /*d9fa0*/  ISETP.LT.AND P0, PT, R14, UR6, !P0 ;  /* 0x000000060e007c0c */ /* 0x000fe2000c701270 */
[----:B------:R1:W-:Y:S01]  /*d9fb0*/  @P3 STG.E desc[UR4][R18.64], R212 ;  /* 0x000000d412003986 */ /* 0x0003e2000c101904 */
[----:B------:R-:W-:Y:S01]  /*d9fc0*/  ISETP.LT.AND P3, PT, R11, UR6, !P1 ;  /* 0x000000060b007c0c */ /* 0x000fe2000cf61270 */
[----:B------:R-:W-:-:S04]  /*d9fd0*/  IMAD.WIDE R20, R143, 0x4, R4 ;  /* 0x000000048f147825 */ /* 0x000fc800078e0204 */
[----:B-1----:R-:W-:-:S04]  /*d9fe0*/  IMAD.WIDE R16, R143, 0x4, R2 ;  /* 0x000000048f107825 */ /* 0x002fc800078e0202 */
[C---:B------:R-:W-:Y:S01]  /*d9ff0*/  IMAD.WIDE R18, R143.reuse, 0x4, R8 ;  /* 0x000000048f127825 */ /* 0x040fe200078e0208 */
[----:B------:R1:W-:Y:S04]  /*da000*/  @P5 STG.E desc[UR4][R16.64], R208 ;  /* 0x000000d010005986 */ /* 0x0003e8000c101904 */
[----:B------:R2:W-:Y:S01]  /*da010*/  @P6 STG.E desc[UR4][R20.64], R204 ;  /* 0x000000cc14006986 */ /* 0x0005e2000c101904 */
[----:B-1----:R-:W-:-:S03]  /*da020*/  IMAD.WIDE R16, R143, 0x4, R6 ;  /* 0x000000048f107825 */ /* 0x002fc600078e0206 */
[----:B------:R-:W4:Y:S01]  /*da030*/  LDL.LU R143, [R1+0x2850] ;  /* 0x00285000018f7983 */ /* 0x000f220000300800 */
[----:B------:R-:W-:Y:S02]  /*da040*/  ISETP.LT.AND P6, PT, R12, UR6, !P1 ;  /* 0x000000060c007c0c */ /* 0x000fe4000cfc1270 */
[----:B------:R-:W-:Y:S01]  /*da050*/  ISETP.LT.AND P5, PT, R13, UR6, !P1 ;  /* 0x000000060d007c0c */ /* 0x000fe2000cfa1270 */
[----:B------:R1:W-:Y:S04]  /*da060*/  @P2 STG.E desc[UR4][R16.64], R200 ;  /* 0x000000c810002986 */ /* 0x0003e8000c101904 */
[----:B------:R1:W-:Y:S01]  /*da070*/  @P0 STG.E desc[UR4][R18.64], R196 ;  /* 0x000000c412000986 */ /* 0x0003e2000c101904 */
[----:B--2---:R-:W-:-:S04]  /*da080*/  IMAD.WIDE R20, R141, 0x4, R2 ;  /* 0x000000048d147825 */ /* 0x004fc800078e0202 */
[C---:B-1----:R-:W-:Y:S01]  /*da090*/  IMAD.WIDE R16, R141.reuse, 0x4, R4 ;  /* 0x000000048d107825 */ /* 0x042fe200078e0204 */
[----:B------:R1:W-:Y:S03]  /*da0a0*/  @P3 STG.E desc[UR4][R20.64], R225 ;  /* 0x000000e114003986 */ /* 0x0003e6000c101904 */
[----:B------:R-:W-:-:S04]  /*da0b0*/  IMAD.WIDE R18, R141, 0x4, R6 ;  /* 0x000000048d127825 */ /* 0x000fc800078e0206 */
[----:B-1----:R-:W-:Y:S02]  /*da0c0*/  IMAD.WIDE R20, R141, 0x4, R8 ;  /* 0x000000048d147825 */ /* 0x002fe400078e0208 */
[----:B------:R-:W2:Y:S04]  /*da0d0*/  LDL.LU R141, [R1+0x284c] ;  /* 0x00284c00018d7983 */ /* 0x000ea80000300800 */
[----:B------:R1:W-:Y:S04]  /*da0e0*/  @P6 STG.E desc[UR4][R16.64], R221 ;  /* 0x000000dd10006986 */ /* 0x0003e8000c101904 */
[----:B------:R1:W-:Y:S01]  /*da0f0*/  @P5 STG.E desc[UR4][R18.64], R217 ;  /* 0x000000d912005986 */ /* 0x0003e2000c101904 */
[----:B---3--:R-:W-:-:S04]  /*da100*/  IMAD.WIDE R22, R142, 0x4, R2 ;  /* 0x000000048e167825 */ /* 0x008fc800078e0202 */
[----:B------:R-:W-:-:S04]  /*da110*/  IMAD.WIDE R24, R142, 0x4, R4 ;  /* 0x000000048e187825 */ /* 0x000fc800078e0204 */
[----:B-1----:R-:W-:-:S04]  /*da120*/  IMAD.WIDE R16, R142, 0x4, R6 ;  /* 0x000000048e107825 */ /* 0x002fc800078e0206 */
[----:B------:R-:W-:Y:S02]  /*da130*/  IMAD.WIDE R18, R142, 0x4, R8 ;  /* 0x000000048e127825 */ /* 0x000fe400078e0208 */
[----:B------:R-:W3:Y:S01]  /*da140*/  LDL.LU R142, [R1+0x2848] ;  /* 0x00284800018e7983 */ /* 0x000ee20000300800 */
[----:B------:R-:W-:Y:S01]  /*da150*/  ISETP.LT.AND P1, PT, R14, UR6, !P1 ;  /* 0x000000060e007c0c */ /* 0x000fe2000cf21270 */
[----:B------:R-:W-:-:S05]  /*da160*/  VIADD R0, R10, 0x1db ;  /* 0x000001db0a007836 */ /* 0x000fca0000000000 */
[----:B------:R-:W-:Y:S01]  /*da170*/  ISETP.GE.AND P4, PT, R0, UR7, PT ;  /* 0x0000000700007c0c */ /* 0x000fe2000bf86270 */
[----:B------:R-:W-:-:S03]  /*da180*/  VIADD R0, R10, 0x1dc ;  /* 0x000001dc0a007836 */ /* 0x000fc60000000000 */
[----:B------:R-:W-:Y:S02]  /*da190*/  ISETP.LT.AND P0, PT, R11, UR6, !P4 ;  /* 0x000000060b007c0c */ /* 0x000fe4000e701270 */
[----:B------:R-:W-:Y:S01]  /*da1a0*/  ISETP.LT.AND P3, PT, R12, UR6, !P4 ;  /* 0x000000060c007c0c */ /* 0x000fe2000e761270 */
[----:B------:R4:W-:Y:S01]  /*da1b0*/  @P1 STG.E desc[UR4][R20.64], R213 ;  /* 0x000000d514001986 */ /* 0x0009e2000c101904 */
[----:B------:R-:W-:Y:S02]  /*da1c0*/  ISETP.GE.AND P2, PT, R0, UR7, PT ;  /* 0x0000000700007c0c */ /* 0x000fe4000bf46270 */
[----:B------:R-:W-:Y:S02]  /*da1d0*/  ISETP.LT.AND P1, PT, R13, UR6, !P4 ;  /* 0x000000060d007c0c */ /* 0x000fe4000e721270 */
[----:B------:R-:W-:Y:S02]  /*da1e0*/  ISETP.LT.AND P4, PT, R14, UR6, !P4 ;  /* 0x000000060e007c0c */ /* 0x000fe4000e781270 */
[----:B------:R-:W-:-:S02]  /*da1f0*/  ISETP.LT.AND P6, PT, R11, UR6, !P2 ;  /* 0x000000060b007c0c */ /* 0x000fc4000d7c1270 */
[----:B------:R-:W-:Y:S01]  /*da200*/  ISETP.LT.AND P5, PT, R12, UR6, !P2 ;  /* 0x000000060c007c0c */ /* 0x000fe2000d7a1270 */
[----:B------:R-:W-:Y:S01]  /*da210*/  VIADD R0, R10, 0x1dd ;  /* 0x000001dd0a007836 */ /* 0x000fe20000000000 */
[----:B------:R1:W-:Y:S01]  /*da220*/  @P0 STG.E desc[UR4][R22.64], R209 ;  /* 0x000000d116000986 */ /* 0x0003e2000c101904 */
[----:B----4-:R-:W-:-:S03]  /*da230*/  IMAD.WIDE R20, R144, 0x4, R2 ;  /* 0x0000000490147825 */ /* 0x010fc600078e0202 */
[----:B------:R-:W-:Y:S01]  /*da240*/  @P3 STG.E desc[UR4][R24.64], R205 ;  /* 0x000000cd18003986 */ /* 0x000fe2000c101904 */
[----:B------:R-:W-:Y:S01]  /*da250*/  ISETP.LT.AND P3, PT, R13, UR6, !P2 ;  /* 0x000000060d007c0c */ /* 0x000fe2000d761270 */
[----:B------:R-:W-:Y:S01]  /*da260*/  IMAD.WIDE R26, R144, 0x4, R4 ;  /* 0x00000004901a7825 */ /* 0x000fe200078e0204 */
[----:B------:R-:W-:Y:S01]  /*da270*/  ISETP.GE.AND P0, PT, R0, UR7, PT ;  /* 0x0000000700007c0c */ /* 0x000fe2000bf06270 */
[----:B------:R4:W-:Y:S01]  /*da280*/  @P1 STG.E desc[UR4][R16.64], R201 ;  /* 0x000000c910001986 */ /* 0x0009e2000c101904 */
[----:B------:R-:W-:-:S03]  /*da290*/  ISETP.LT.AND P2, PT, R14, UR6, !P2 ;  /* 0x000000060e007c0c */ /* 0x000fc6000d741270 */
[----:B------:R4:W-:Y:S01]  /*da2a0*/  @P4 STG.E desc[UR4][R18.64], R197 ;  /* 0x000000c512004986 */ /* 0x0009e2000c101904 */
[----:B------:R-:W-:-:S03]  /*da2b0*/  ISETP.LT.AND P4, PT, R12, UR6, !P0 ;  /* 0x000000060c007c0c */ /* 0x000fc6000c781270 */
[----:B------:R4:W-:Y:S01]  /*da2c0*/  @P6 STG.E desc[UR4][R20.64], R226 ;  /* 0x000000e214006986 */ /* 0x0009e2000c101904 */
[----:B------:R-:W-:Y:S01]  /*da2d0*/  ISETP.LT.AND P6, PT, R11, UR6, !P0 ;  /* 0x000000060b007c0c */ /* 0x000fe2000c7c1270 */
[----:B-1----:R-:W-:Y:S02]  /*da2e0*/  IMAD.WIDE R22, R144, 0x4, R6 ;  /* 0x0000000490167825 */ /* 0x002fe400078e0206 */
[----:B------:R-:W-:Y:S01]  /*da2f0*/  @P5 STG.E desc[UR4][R26.64], R222 ;  /* 0x000000de1a005986 */ /* 0x000fe2000c101904 */
[----:B------:R-:W-:Y:S01]  /*da300*/  ISETP.LT.AND P5, PT, R13, UR6, !P0 ;  /* 0x000000060d007c0c */ /* 0x000fe2000c7a1270 */
[----:B------:R-:W-:Y:S02]  /*da310*/  VIADD R15, R10, 0x1de ;  /* 0x000001de0a0f7836 */ /* 0x000fe40000000000 */
[----:B------:R1:W-:Y:S01]  /*da320*/  @P3 STG.E desc[UR4][R22.64], R218 ;  /* 0x000000da16003986 */ /* 0x0003e2000c101904 */
[----:B----4-:R-:W-:-:S04]  /*da330*/  IMAD.WIDE R16, R144, 0x4, R8 ;  /* 0x0000000490107825 */ /* 0x010fc800078e0208 */
[----:B------:R-:W-:Y:S01]  /*da340*/  IMAD.WIDE R18, R143, 0x4, R2 ;  /* 0x000000048f127825 */ /* 0x000fe200078e0202 */
[----:B------:R-:W-:-:S03]  /*da350*/  ISETP.GE.AND P1, PT, R15, UR7, PT ;  /* 0x000000070f007c0c */ /* 0x000fc6000bf26270 */
[----:B------:R-:W-:-:S04]  /*da360*/  IMAD.WIDE R20, R143, 0x4, R4 ;  /* 0x000000048f147825 */ /* 0x000fc800078e0204 */
[----:B------:R-:W-:-:S04]  /*da370*/  IMAD.WIDE R24, R143, 0x4, R6 ;  /* 0x000000048f187825 */ /* 0x000fc800078e0206 */
[----:B-1----:R-:W-:Y:S02]  /*da380*/  IMAD.WIDE R22, R143, 0x4, R8 ;  /* 0x000000048f167825 */ /* 0x002fe400078e0208 */
[----:B------:R-:W4:Y:S01]  /*da390*/  LDL.LU R143, [R1+0x2840] ;  /* 0x00284000018f7983 */ /* 0x000f220000300800 */
[----:B------:R-:W-:-:S03]  /*da3a0*/  ISETP.LT.AND P0, PT, R14, UR6, !P0 ;  /* 0x000000060e007c0c */ /* 0x000fc6000c701270 */
[----:B------:R1:W-:Y:S01]  /*da3b0*/  @P2 STG.E desc[UR4][R16.64], R214 ;  /* 0x000000d610002986 */ /* 0x0003e2000c101904 */
[----:B------:R-:W-:-:S03]  /*da3c0*/  ISETP.LT.AND P2, PT, R11, UR6, !P1 ;  /* 0x000000060b007c0c */ /* 0x000fc6000cf41270 */
[----:B------:R1:W-:Y:S04]  /*da3d0*/  @P6 STG.E desc[UR4][R18.64], R210 ;  /* 0x000000d212006986 */ /* 0x0003e8000c101904 */
[----:B------:R1:W-:Y:S01]  /*da3e0*/  @P4 STG.E desc[UR4][R20.64], R206 ;  /* 0x000000ce14004986 */ /* 0x0003e2000c101904 */
[----:B------:R-:W-:-:S03]  /*da3f0*/  ISETP.LT.AND P4, PT, R13, UR6, !P1 ;  /* 0x000000060d007c0c */ /* 0x000fc6000cf81270 */
[----:B------:R3:W-:Y:S01]  /*da400*/  @P5 STG.E desc[UR4][R24.64], R202 ;  /* 0x000000ca18005986 */ /* 0x0007e2000c101904 */
[----:B------:R-:W-:-:S03]  /*da410*/  ISETP.LT.AND P5, PT, R12, UR6, !P1 ;  /* 0x000000060c007c0c */ /* 0x000fc6000cfa1270 */
[----:B------:R3:W-:Y:S01]  /*da420*/  @P0 STG.E desc[UR4][R22.64], R198 ;  /* 0x000000c616000986 */ /* 0x0007e2000c101904 */
[----:B--2---:R-:W-:-:S04]  /*da430*/  IMAD.WIDE R26, R141, 0x4, R2 ;  /* 0x000000048d1a7825 */ /* 0x004fc800078e0202 */
[----:B-1----:R-:W-:-:S04]  /*da440*/  IMAD.WIDE R16, R141, 0x4, R4 ;  /* 0x000000048d107825 */ /* 0x002fc800078e0204 */
[----:B------:R-:W-:-:S04]  /*da450*/  IMAD.WIDE R18, R141, 0x4, R6 ;  /* 0x000000048d127825 */ /* 0x000fc800078e0206 */
[----:B------:R-:W-:Y:S02]  /*da460*/  IMAD.WIDE R20, R141, 0x4, R8 ;  /* 0x000000048d147825 */ /* 0x000fe400078e0208 */
[----:B------:R-:W2:Y:S04]  /*da470*/  LDL.LU R141, [R1+0x2838] ;  /* 0x00283800018d7983 */ /* 0x000ea80000300800 */
[----:B------:R-:W-:Y:S04]  /*da480*/  @P2 STG.E desc[UR4][R26.64], R227 ;  /* 0x000000e31a002986 */ /* 0x000fe8000c101904 */
[----:B------:R1:W-:Y:S04]  /*da490*/  @P5 STG.E desc[UR4][R16.64], R223 ;  /* 0x000000df10005986 */ /* 0x0003e8000c101904 */
[----:B------:R1:W-:Y:S01]  /*da4a0*/  @P4 STG.E desc[UR4][R18.64], R219 ;  /* 0x000000db12004986 */ /* 0x0003e2000c101904 */
[----:B---3--:R-:W-:-:S04]  /*da4b0*/  IMAD.WIDE R24, R142, 0x4, R2 ;  /* 0x000000048e187825 */ /* 0x008fc800078e0202 */
[----:B------:R-:W-:-:S04]  /*da4c0*/  IMAD.WIDE R22, R142, 0x4, R4 ;  /* 0x000000048e167825 */ /* 0x000fc800078e0204 */
[----:B-1----:R-:W-:-:S04]  /*da4d0*/  IMAD.WIDE R16, R142, 0x4, R6 ;  /* 0x000000048e107825 */ /* 0x002fc800078e0206 */
[----:B------:R-:W-:Y:S02]  /*da4e0*/  IMAD.WIDE R18, R142, 0x4, R8 ;  /* 0x000000048e127825 */ /* 0x000fe400078e0208 */
[----:B------:R-:W3:Y:S02]  /*da4f0*/  LDL.LU R142, [R1+0x2834] ;  /* 0x00283400018e7983 */ /* 0x000ee40000300800 */
[----:B------:R-:W-:Y:S01]  /*da500*/  VIADD R0, R10, 0x1df ;  /* 0x000001df0a007836 */ /* 0x000fe20000000000 */
[----:B------:R-:W-:Y:S01]  /*da510*/  ISETP.LT.AND P1, PT, R14, UR6, !P1 ;  /* 0x000000060e007c0c */ /* 0x000fe2000cf21270 */
[----:B------:R-:W3:Y:S03]  /*da520*/  LDL.LU R144, [R1+0x282c] ;  /* 0x00282c0001907983 */ /* 0x000ee60000300800 */
[----:B------:R-:W-:-:S04]  /*da530*/  ISETP.GE.AND P3, PT, R0, UR7, PT ;  /* 0x0000000700007c0c */ /* 0x000fc8000bf66270 */
[----:B------:R-:W-:Y:S01]  /*da540*/  ISETP.LT.AND P6, PT, R11, UR6, !P3 ;  /* 0x000000060b007c0c */ /* 0x000fe2000dfc1270 */
[----:B------:R-:W-:Y:S01]  /*da550*/  VIADD R0, R10, 0x1e0 ;  /* 0x000001e00a007836 */ /* 0x000fe20000000000 */
[----:B------:R-:W-:Y:S02]  /*da560*/  ISETP.LT.AND P2, PT, R12, UR6, !P3 ;  /* 0x000000060c007c0c */ /* 0x000fe4000df41270 */
[----:B------:R-:W-:Y:S02]  /*da570*/  ISETP.LT.AND P4, PT, R13, UR6, !P3 ;  /* 0x000000060d007c0c */ /* 0x000fe4000df81270 */
[----:B------:R-:W-:Y:S01]  /*da580*/  ISETP.GE.AND P0, PT, R0, UR7, PT ;  /* 0x0000000700007c0c */ /* 0x000fe2000bf06270 */
[----:B------:R4:W-:Y:S01]  /*da590*/  @P1 STG.E desc[UR4][R20.64], R215 ;  /* 0x000000d714001986 */ /* 0x0009e2000c101904 */
[----:B------:R-:W-:Y:S02]  /*da5a0*/  ISETP.LT.AND P3, PT, R14, UR6, !P3 ;  /* 0x000000060e007c0c */ /* 0x000fe4000df61270 */
[----:B------:R-:W-:-:S03]  /*da5b0*/  ISETP.LT.AND P5, PT, R11, UR6, !P0 ;  /* 0x000000060b007c0c */ /* 0x000fc6000c7a1270 */
[----:B------:R1:W-:Y:S01]  /*da5c0*/  @P6 STG.E desc[UR4][R24.64], R211 ;  /* 0x000000d318006986 */ /* 0x0003e2000c101904 */
[----:B------:R-:W-:Y:S01]  /*da5d0*/  ISETP.LT.AND P6, PT, R12, UR6, !P0 ;  /* 0x000000060c007c0c */ /* 0x000fe2000c7c1270 */
[----:B------:R-:W-:Y:S02]  /*da5e0*/  VIADD R15, R10, 0x1e1 ;  /* 0x000001e10a0f7836 */ /* 0x000fe40000000000 */
[----:B------:R1:W-:Y:S04]  /*da5f0*/  @P2 STG.E desc[UR4][R22.64], R207 ;  /* 0x000000cf16002986 */ /* 0x0003e8000c101904 */
[----:B------:R1:W-:Y:S01]  /*da600*/  @P4 STG.E desc[UR4][R16.64], R203 ;  /* 0x000000cb10004986 */ /* 0x0003e2000c101904 */
[----:B------:R-:W-:Y:S02]  /*da610*/  ISETP.GE.AND P1, PT, R15, UR7, PT ;  /* 0x000000070f007c0c */ /* 0x000fe4000bf26270 */
[----:B------:R-:W-:Y:S01]  /*da620*/  ISETP.LT.AND P4, PT, R13, UR6, !P0 ;  /* 0x000000060d007c0c */ /* 0x000fe2000c781270 */
[----:B------:R2:W-:Y:S01]  /*da630*/  @P3 STG.E desc[UR4][R18.64], R199 ;  /* 0x000000c712003986 */ /* 0x0005e2000c101904 */
[----:B------:R-:W-:-:S02]  /*da640*/  ISETP.LT.AND P0, PT, R14, UR6, !P0 ;  /* 0x000000060e007c0c */ /* 0x000fc4000c701270 */
[----:B------:R-:W-:Y:S01]  /*da650*/  ISETP.LT.AND P3, PT, R11, UR6, !P1 ;  /* 0x000000060b007c0c */ /* 0x000fe2000cf61270 */
[----:B----4-:R-:W-:-:S04]  /*da660*/  IMAD.WIDE R20, R143, 0x4, R2 ;  /* 0x000000048f147825 */ /* 0x010fc800078e0202 */
[----:B-1----:R-:W-:-:S04]  /*da670*/  IMAD.WIDE R24, R143, 0x4, R4 ;  /* 0x000000048f187825 */ /* 0x002fc800078e0204 */
[----:B------:R-:W-:-:S04]  /*da680*/  IMAD.WIDE R22, R143, 0x4, R6 ;  /* 0x000000048f167825 */ /* 0x000fc800078e0206 */
[----:B------:R-:W-:Y:S02]  /*da690*/  IMAD.WIDE R16, R143, 0x4, R8 ;  /* 0x000000048f107825 */ /* 0x000fe400078e0208 */
[----:B------:R-:W4:Y:S04]  /*da6a0*/  LDL.LU R143, [R1+0x2828] ;  /* 0x00282800018f7983 */ /* 0x000f280000300800 */
[----:B------:R1:W-:Y:S04]  /*da6b0*/  @P5 STG.E desc[UR4][R20.64], R192 ;  /* 0x000000c014005986 */ /* 0x0003e8000c101904 */
[----:B------:R1:W-:Y:S01]  /*da6c0*/  @P6 STG.E desc[UR4][R24.64], R188 ;  /* 0x000000bc18006986 */ /* 0x0003e2000c101904 */
[----:B------:R-:W-:-:S03]  /*da6d0*/  ISETP.LT.AND P6, PT, R12, UR6, !P1 ;  /* 0x000000060c007c0c */ /* 0x000fc6000cfc1270 */
[----:B------:R-:W-:Y:S04]  /*da6e0*/  @P4 STG.E desc[UR4][R22.64], R184 ;  /* 0x000000b816004986 */ /* 0x000fe8000c101904 */
[----:B------:R3:W-:Y:S01]  /*da6f0*/  @P0 STG.E desc[UR4][R16.64], R180 ;  /* 0x000000b410000986 */ /* 0x0007e2000c101904 */
[----:B--2---:R-:W-:-:S04]  /*da700*/  IMAD.WIDE R18, R141, 0x4, R2 ;  /* 0x000000048d127825 */ /* 0x004fc800078e0202 */
[----:B-1----:R-:W-:-:S04]  /*da710*/  IMAD.WIDE R20, R141, 0x4, R4 ;  /* 0x000000048d147825 */ /* 0x002fc800078e0204 */
[----:B------:R-:W-:-:S04]  /*da720*/  IMAD.WIDE R24, R141, 0x4, R6 ;  /* 0x000000048d187825 */ /* 0x000fc800078e0206 */
[----:B------:R-:W-:Y:S02]  /*da730*/  IMAD.WIDE R26, R141, 0x4, R8 ;  /* 0x000000048d1a7825 */ /* 0x000fe400078e0208 */
        /* <DEDUP_REMOVED lines=8> */
[----:B------:R-:W-:Y:S02]  /*da7c0*/  ISETP.LT.AND P5, PT, R13, UR6, !P1 ;  /* 0x000000060d007c0c */ /* 0x000fe4000cfa1270 */
[----:B------:R-:W-:Y:S01]  /*da7d0*/  ISETP.LT.AND P1, PT, R14, UR6, !P1 ;  /* 0x000000060e007c0c */ /* 0x000fe2000cf21270 */
[----:B------:R-:W-:-:S05]  /*da7e0*/  VIADD R0, R10, 0x1e2 ;  /* 0x000001e20a007836 */ /* 0x000fca0000000000 */
[----:B------:R-:W-:Y:S02]  /*da7f0*/  ISETP.GE.AND P2, PT, R0, UR7, PT ;  /* 0x0000000700007c0c */ /* 0x000fe4000bf46270 */
[----:B------:R-:W-:Y:S02]  /*da800*/  IADD3 R0, R10, 0x1e3, RZ ;  /* 0x000001e30a007810 */ /* 0x000fe40007ffe0ff */
[----:B------:R-:W-:Y:S01]  /*da810*/  ISETP.LT.AND P0, PT, R11, UR6, !P2 ;  /* 0x000000060b007c0c */ /* 0x000fe2000d701270 */
[----:B------:R1:W-:Y:S01]  /*da820*/  @P5 STG.E desc[UR4][R24.64], R136 ;  /* 0x0000008818005986 */ /* 0x0003e2000c101904 */
[----:B------:R-:W-:Y:S02]  /*da830*/  ISETP.GE.AND P4, PT, R0, UR7, PT ;  /* 0x0000000700007c0c */ /* 0x000fe4000bf86270 */
[----:B------:R-:W-:Y:S01]  /*da840*/  ISETP.LT.AND P3, PT, R12, UR6, !P2 ;  /* 0x000000060c007c0c */ /* 0x000fe2000d761270 */
[----:B------:R1:W-:Y:S01]  /*da850*/  @P1 STG.E desc[UR4][R26.64], R132 ;  /* 0x000000841a001986 */ /* 0x0003e2000c101904 */
[----:B------:R-:W-:-:S02]  /*da860*/  ISETP.LT.AND P1, PT, R13, UR6, !P2 ;  /* 0x000000060d007c0c */ /* 0x000fc4000d721270 */
[----:B------:R-:W-:Y:S02]  /*da870*/  ISETP.LT.AND P2, PT, R14, UR6, !P2 ;  /* 0x000000060e007c0c */ /* 0x000fe4000d741270 */
[----:B------:R-:W-:Y:S02]  /*da880*/  ISETP.LT.AND P6, PT, R11, UR6, !P4 ;  /* 0x000000060b007c0c */ /* 0x000fe4000e7c1270 */
[----:B------:R-:W-:Y:S01]  /*da890*/  ISETP.LT.AND P5, PT, R12, UR6, !P4 ;  /* 0x000000060c007c0c */ /* 0x000fe2000e7a1270 */
[----:B------:R-:W-:Y:S01]  /*da8a0*/  VIADD R0, R10, 0x1e4 ;  /* 0x000001e40a007836 */ /* 0x000fe20000000000 */
[----:B------:R4:W-:Y:S01]  /*da8b0*/  @P0 STG.E desc[UR4][R16.64], R193 ;  /* 0x000000c110000986 */ /* 0x0009e2000c101904 */
[----:B-1----:R-:W-:-:S03]  /*da8c0*/  IMAD.WIDE R24, R144, 0x4, R2 ;  /* 0x0000000490187825 */ /* 0x002fc600078e0202 */
[----:B------:R-:W-:Y:S01]  /*da8d0*/  @P3 STG.E desc[UR4][R22.64], R189 ;  /* 0x000000bd16003986 */ /* 0x000fe2000c101904 */
[----:B------:R-:W-:Y:S01]  /*da8e0*/  ISETP.GE.AND P0, PT, R0, UR7, PT ;  /* 0x0000000700007c0c */ /* 0x000fe2000bf06270 */
[----:B------:R-:W-:Y:S01]  /*da8f0*/  IMAD.WIDE R26, R144, 0x4, R4 ;  /* 0x00000004901a7825 */ /* 0x000fe200078e0204 */
[----:B------:R-:W-:Y:S01]  /*da900*/  ISETP.LT.AND P3, PT, R13, UR6, !P4 ;  /* 0x000000060d007c0c */ /* 0x000fe2000e761270 */
[----:B------:R1:W-:Y:S01]  /*da910*/  @P1 STG.E desc[UR4][R18.64], R185 ;  /* 0x000000b912001986 */ /* 0x0003e2000c101904 */
[----:B------:R-:W-:-:S03]  /*da920*/  ISETP.LT.AND P4, PT, R14, UR6, !P4 ;  /* 0x000000060e007c0c */ /* 0x000fc6000e781270 */
[----:B------:R1:W-:Y:S01]  /*da930*/  @P2 STG.E desc[UR4][R20.64], R181 ;  /* 0x000000b514002986 */ /* 0x0003e2000c101904 */
[----:B------:R-:W-:-:S03]  /*da940*/  ISETP.LT.AND P2, PT, R12, UR6, !P0 ;  /* 0x000000060c007c0c */ /* 0x000fc6000c741270 */
[----:B------:R1:W-:Y:S01]  /*da950*/  @P6 STG.E desc[UR4][R24.64], R177 ;  /* 0x000000b118006986 */ /* 0x0003e2000c101904 */
[----:B------:R-:W-:-:S03]  /*da960*/  ISETP.LT.AND P6, PT, R11, UR6, !P0 ;  /* 0x000000060b007c0c */ /* 0x000fc6000c7c1270 */
[----:B------:R-:W-:Y:S01]  /*da970*/  @P5 STG.E desc[UR4][R26.64], R173 ;  /* 0x000000ad1a005986 */ /* 0x000fe2000c101904 */
[----:B------:R-:W-:Y:S01]  /*da980*/  ISETP.LT.AND P5, PT, R13, UR6, !P0 ;  /* 0x000000060d007c0c */ /* 0x000fe2000c7a1270 */
[----:B----4-:R-:W-:-:S04]  /*da990*/  IMAD.WIDE R16, R144, 0x4, R6 ;  /* 0x0000000490107825 */ /* 0x010fc800078e0206 */
[----:B------:R-:W-:Y:S02]  /*da9a0*/  VIADD R15, R10, 0x1e5 ;  /* 0x000001e50a0f7836 */ /* 0x000fe40000000000 */
[----:B-1----:R-:W-:Y:S01]  /*da9b0*/  IMAD.WIDE R18, R144, 0x4, R8 ;  /* 0x0000000490127825 */ /* 0x002fe200078e0208 */
[----:B------:R1:W-:Y:S03]  /*da9c0*/  @P3 STG.E desc[UR4][R16.64], R137 ;  /* 0x0000008910003986 */ /* 0x0003e6000c101904 */
[----:B------:R-:W-:Y:S01]  /*da9d0*/  IMAD.WIDE R20, R143, 0x4, R2 ;  /* 0x000000048f147825 */ /* 0x000fe200078e0202 */
[----:B------:R-:W-:-:S03]  /*da9e0*/  ISETP.GE.AND P1, PT, R15, UR7, PT ;  /* 0x000000070f007c0c */ /* 0x000fc6000bf26270 */
[C---:B------:R-:W-:Y:S01]  /*da9f0*/  IMAD.WIDE R22, R143.reuse, 0x4, R4 ;  /* 0x000000048f167825 */ /* 0x040fe200078e0204 */
[----:B------:R4:W-:Y:S03]  /*daa00*/  @P4 STG.E desc[UR4][R18.64], R133 ;  /* 0x0000008512004986 */ /* 0x0009e6000c101904 */
[C---:B------:R-:W-:Y:S01]  /*daa10*/  IMAD.WIDE R24, R143.reuse, 0x4, R6 ;  /* 0x000000048f187825 */ /* 0x040fe200078e0206 */
[----:B------:R4:W-:Y:S03]  /*daa20*/  @P6 STG.E desc[UR4][R20.64], R194 ;  /* 0x000000c214006986 */ /* 0x0009e6000c101904 */
[----:B-1----:R-:W-:Y:S02]  /*daa30*/  IMAD.WIDE R16, R143, 0x4, R8 ;  /* 0x000000048f107825 */ /* 0x002fe400078e0208 */
[----:B------:R-:W3:Y:S01]  /*daa40*/  LDL.LU R143, [R1+0x2810] ;  /* 0x00281000018f7983 */ /* 0x000ee20000300800 */
[----:B------:R-:W-:-:S02]  /*daa50*/  ISETP.LT.AND P0, PT, R14, UR6, !P0 ;  /* 0x000000060e007c0c */ /* 0x000fc4000c701270 */
[----:B------:R-:W-:Y:S01]  /*daa60*/  ISETP.LT.AND P4, PT, R11, UR6, !P1 ;  /* 0x000000060b007c0c */ /* 0x000fe2000cf81270 */
[----:B------:R1:W-:Y:S01]  /*daa70*/  @P2 STG.E desc[UR4][R22.64], R190 ;  /* 0x000000be16002986 */ /* 0x0003e2000c101904 */
[----:B------:R-:W-:-:S03]  /*daa80*/  ISETP.LT.AND P2, PT, R13, UR6, !P1 ;  /* 0x000000060d007c0c */ /* 0x000fc6000cf41270 */
[----:B------:R3:W-:Y:S01]  /*daa90*/  @P5 STG.E desc[UR4][R24.64], R186 ;  /* 0x000000ba18005986 */ /* 0x0007e2000c101904 */
[----:B------:R-:W-:-:S05]  /*daaa0*/  ISETP.LT.AND P5, PT, R12, UR6, !P1 ;  /* 0x000000060c007c0c */ /* 0x000fca000cfa1270 */
[----:B------:R3:W-:Y:S01]  /*daab0*/  @P0 STG.E desc[UR4][R16.64], R182 ;  /* 0x000000b610000986 */ /* 0x0007e2000c101904 */
[----:B--2---:R-:W-:-:S04]  /*daac0*/  IMAD.WIDE R26, R141, 0x4, R2 ;  /* 0x000000048d1a7825 */ /* 0x004fc800078e0202 */
[----:B----4-:R-:W-:-:S04]  /*daad0*/  IMAD.WIDE R18, R141, 0x4, R4 ;  /* 0x000000048d127825 */ /* 0x010fc800078e0204 */
[----:B------:R-:W-:-:S04]  /*daae0*/  IMAD.WIDE R20, R141, 0x4, R6 ;  /* 0x000000048d147825 */ /* 0x000fc800078e0206 */
[----:B-1----:R-:W-:Y:S02]  /*daaf0*/  IMAD.WIDE R22, R141, 0x4, R8 ;  /* 0x000000048d167825 */ /* 0x002fe400078e0208 */
[----:B------:R-:W2:Y:S04]  /*dab00*/  LDL.LU R141, [R1+0x2808] ;  /* 0x00280800018d7983 */ /* 0x000ea80000300800 */
[----:B------:R-:W-:Y:S04]  /*dab10*/  @P4 STG.E desc[UR4][R26.64], R178 ;  /* 0x000000b21a004986 */ /* 0x000fe8000c101904 */
[----:B------:R1:W-:Y:S04]  /*dab20*/  @P5 STG.E desc[UR4][R18.64], R174 ;  /* 0x000000ae12005986 */ /* 0x0003e8000c101904 */
[----:B------:R4:W-:Y:S01]  /*dab30*/  @P2 STG.E desc[UR4][R20.64], R138 ;  /* 0x0000008a14002986 */ /* 0x0009e2000c101904 */
[----:B---3--:R-:W-:-:S04]  /*dab40*/  IMAD.WIDE R24, R142, 0x4, R2 ;  /* 0x000000048e187825 */ /* 0x008fc800078e0202 */
[----:B------:R-:W-:-:S04]  /*dab50*/  IMAD.WIDE R16, R142, 0x4, R4 ;  /* 0x000000048e107825 */ /* 0x000fc800078e0204 */
[----:B-1----:R-:W-:-:S04]  /*dab60*/  IMAD.WIDE R18, R142, 0x4, R6 ;  /* 0x000000048e127825 */ /* 0x002fc800078e0206 */
[----:B----4-:R-:W-:Y:S02]  /*dab70*/  IMAD.WIDE R20, R142, 0x4, R8 ;  /* 0x000000048e147825 */ /* 0x010fe400078e0208 */
[----:B------:R-:W3:Y:S02]  /*dab80*/  LDL.LU R142, [R1+0x2804] ;  /* 0x00280400018e7983 */ /* 0x000ee40000300800 */
[----:B------:R-:W-:Y:S01]  /*dab90*/  VIADD R0, R10, 0x1e6 ;  /* 0x000001e60a007836 */ /* 0x000fe20000000000 */
[----:B------:R-:W-:Y:S01]  /*daba0*/  ISETP.LT.AND P1, PT, R14, UR6, !P1 ;  /* 0x000000060e007c0c */ /* 0x000fe2000cf21270 */
[----:B------:R-:W-:Y:S01]  /*dabb0*/  VIADD R15, R10, 0x1e8 ;  /* 0x000001e80a0f7836 */ /* 0x000fe20000000000 */
[----:B------:R-:W4:Y:S02]  /*dabc0*/  LDL.LU R144, [R1+0x2800] ;  /* 0x0028000001907983 */ /* 0x000f240000300800 */
        /* <DEDUP_REMOVED lines=10> */
[----:B------:R-:W-:Y:S02]  /*dac70*/  ISETP.LT.AND P6, PT, R12, UR6, !P0 ;  /* 0x000000060c007c0c */ /* 0x000fe4000c7c1270 */
[----:B------:R-:W-:Y:S01]  /*dac80*/  ISETP.GE.AND P1, PT, R15, UR7, PT ;  /* 0x000000070f007c0c */ /* 0x000fe2000bf26270 */
[----:B------:R1:W-:Y:S04]  /*dac90*/  @P4 STG.E desc[UR4][R16.64], R191 ;  /* 0x000000bf10004986 */ /* 0x0003e8000c101904 */
[----:B------:R1:W-:Y:S01]  /*daca0*/  @P2 STG.E desc[UR4][R18.64], R187 ;  /* 0x000000bb12002986 */ /* 0x0003e2000c101904 */
[----:B------:R-:W-:Y:S02]  /*dacb0*/  ISETP.LT.AND P2, PT, R13, UR6, !P0 ;  /* 0x000000060d007c0c */ /* 0x000fe4000c741270 */
[----:B------:R-:W-:Y:S01]  /*dacc0*/  ISETP.LT.AND P0, PT, R14, UR6, !P0 ;  /* 0x000000060e007c0c */ /* 0x000fe2000c701270 */
[----:B------:R2:W-:Y:S01]  /*dacd0*/  @P3 STG.E desc[UR4][R20.64], R183 ;  /* 0x000000b714003986 */ /* 0x0005e2000c101904 */
[----:B------:R-:W-:Y:S01]  /*dace0*/  ISETP.LT.AND P3, PT, R11, UR6, !P1 ;  /* 0x000000060b007c0c */ /* 0x000fe2000cf61270 */
[----:B-1----:R-:W-:-:S04]  /*dacf0*/  IMAD.WIDE R22, R143, 0x4, R2 ;  /* 0x000000048f167825 */ /* 0x002fc800078e0202 */
[C---:B------:R-:W-:Y:S01]  /*dad00*/  IMAD.WIDE R24, R143.reuse, 0x4, R4 ;  /* 0x000000048f187825 */ /* 0x040fe200078e0204 */
[----:B------:R1:W-:Y:S04]  /*dad10*/  @P5 STG.E desc[UR4][R22.64], R179 ;  /* 0x000000b316005986 */ /* 0x0003e8000c101904 */
[----:B------:R1:W-:Y:S01]  /*dad20*/  @P6 STG.E desc[UR4][R24.64], R175 ;  /* 0x000000af18006986 */ /* 0x0003e2000c101904 */
[----:B------:R-:W-:Y:S01]  /*dad30*/  ISETP.LT.AND P6, PT, R12, UR6, !P1 ;  /* 0x000000060c007c0c */ /* 0x000fe2000cfc1270 */
[----:B------:R-:W-:-:S04]  /*dad40*/  IMAD.WIDE R16, R143, 0x4, R6 ;  /* 0x000000048f107825 */ /* 0x000fc800078e0206 */
[----:B------:R-:W-:Y:S01]  /*dad50*/  IMAD.WIDE R18, R143, 0x4, R8 ;  /* 0x000000048f127825 */ /* 0x000fe200078e0208 */
[----:B------:R3:W-:Y:S04]  /*dad60*/  @P2 STG.E desc[UR4][R16.64], R139 ;  /* 0x0000008b10002986 */ /* 0x0007e8000c101904 */
        /* <DEDUP_REMOVED lines=15> */
[----:B------:R-:W3:Y:S01]  /*dae60*/  LDL.LU R143, [R1+0x27e0] ;  /* 0x0027e000018f7983 */ /* 0x000ee20000300800 */
[----:B------:R-:W-:Y:S02]  /*dae70*/  ISETP.LT.AND P1, PT, R14, UR6, !P1 ;  /* 0x000000060e007c0c */ /* 0x000fe4000cf21270 */
[----:B------:R-:W-:Y:S01]  /*dae80*/  ISETP.GE.AND P4, PT, R0, UR7, PT ;  /* 0x0000000700007c0c */ /* 0x000fe2000bf86270 */
[----:B------:R-:W-:-:S03]  /*dae90*/  VIADD R0, R10, 0x1ea ;  /* 0x000001ea0a007836 */ /* 0x000fc60000000000 */
[----:B------:R-:W-:Y:S02]  /*daea0*/  ISETP.LT.AND P0, PT, R11, UR6, !P4 ;  /* 0x000000060b007c0c */ /* 0x000fe4000e701270 */
[----:B------:R-:W-:Y:S02]  /*daeb0*/  ISETP.LT.AND P3, PT, R12, UR6, !P4 ;  /* 0x000000060c007c0c */ /* 0x000fe4000e761270 */
[----:B------:R-:W-:Y:S01]  /*daec0*/  ISETP.GE.AND P2, PT, R0, UR7, PT ;  /* 0x0000000700007c0c */ /* 0x000fe2000bf46270 */
[----:B------:R4:W-:Y:S04]  /*daed0*/  @P5 STG.E desc[UR4][R24.64], R120 ;  /* 0x0000007818005986 */ /* 0x0009e8000c101904 */
[----:B------:R1:W-:Y:S01]  /*daee0*/  @P1 STG.E desc[UR4][R26.64], R116 ;  /* 0x000000741a001986 */ /* 0x0003e2000c101904 */
[----:B------:R-:W-:-:S02]  /*daef0*/  ISETP.LT.AND P1, PT, R13, UR6, !P4 ;  /* 0x000000060d007c0c */ /* 0x000fc4000e721270 */
[----:B------:R-:W-:Y:S01]  /*daf00*/  ISETP.LT.AND P4, PT, R14, UR6, !P4 ;  /* 0x000000060e007c0c */ /* 0x000fe2000e781270 */
[----:B------:R1:W-:Y:S01]  /*daf10*/  @P0 STG.E desc[UR4][R16.64], R112 ;  /* 0x0000007010000986 */ /* 0x0003e2000c101904 */
[----:B------:R-:W-:Y:S02]  /*daf20*/  ISETP.LT.AND P6, PT, R11, UR6, !P2 ;  /* 0x000000060b007c0c */ /* 0x000fe4000d7c1270 */
[----:B------:R-:W-:Y:S01]  /*daf30*/  ISETP.LT.AND P5, PT, R12, UR6, !P2 ;  /* 0x000000060c007c0c */ /* 0x000fe2000d7a1270 */
[----:B------:R1:W-:Y:S01]  /*daf40*/  @P3 STG.E desc[UR4][R18.64], R108 ;  /* 0x0000006c12003986 */ /* 0x0003e2000c101904 */
[----:B------:R-:W-:Y:S01]  /*daf50*/  ISETP.LT.AND P3, PT, R13, UR6, !P2 ;  /* 0x000000060d007c0c */ /* 0x000fe2000d761270 */
[----:B------:R-:W-:Y:S02]  /*daf60*/  VIADD R0, R10, 0x1eb ;  /* 0x000001eb0a007836 */ /* 0x000fe40000000000 */
[----:B----4-:R-:W-:Y:S02]  /*daf70*/  IMAD.WIDE R24, R144, 0x4, R2 ;  /* 0x0000000490187825 */ /* 0x010fe400078e0202 */
[----:B------:R2:W-:Y:S01]  /*daf80*/  @P1 STG.E desc[UR4][R20.64], R104 ;  /* 0x0000006814001986 */ /* 0x0005e2000c101904 */
[----:B------:R-:W-:Y:S01]  /*daf90*/  ISETP.GE.AND P0, PT, R0, UR7, PT ;  /* 0x0000000700007c0c */ /* 0x000fe2000bf06270 */
[----:B-1----:R-:W-:Y:S01]  /*dafa0*/  IMAD.WIDE R26, R144, 0x4, R4 ;  /* 0x00000004901a7825 */ /* 0x002fe200078e0204 */
[----:B------:R-:W-:Y:S01]  /*dafb0*/  ISETP.LT.AND P2, PT, R14, UR6, !P2 ;  /* 0x000000060e007c0c */ /* 0x000fe2000d741270 */
[----:B------:R1:W-:Y:S02]  /*dafc0*/  @P4 STG.E desc[UR4][R22.64], R100 ;  /* 0x0000006416004986 */ /* 0x0003e4000c101904 */
[----:B------:R-:W-:-:S02]  /*dafd0*/  IMAD.WIDE R16, R144, 0x4, R6 ;  /* 0x0000000490107825 */ /* 0x000fc400078e0206 */
[----:B------:R4:W-:Y:S01]  /*dafe0*/  @P6 STG.E desc[UR4][R24.64], R129 ;  /* 0x0000008118006986 */ /* 0x0009e2000c101904 */
[----:B------:R-:W-:Y:S02]  /*daff0*/  ISETP.LT.AND P6, PT, R11, UR6, !P0 ;  /* 0x000000060b007c0c */ /* 0x000fe4000c7c1270 */
[----:B------:R-:W-:Y:S01]  /*db000*/  ISETP.LT.AND P4, PT, R12, UR6, !P0 ;  /* 0x000000060c007c0c */ /* 0x000fe2000c781270 */
[----:B------:R-:W-:Y:S04]  /*db010*/  @P5 STG.E desc[UR4][R26.64], R125 ;  /* 0x0000007d1a005986 */ /* 0x000fe8000c101904 */
[----:B------:R4:W-:Y:S01]  /*db020*/  @P3 STG.E desc[UR4][R16.64], R121 ;  /* 0x0000007910003986 */ /* 0x0009e2000c101904 */
[----:B------:R-:W-:-:S05]  /*db030*/  IMAD.WIDE R18, R144, 0x4, R8 ;  /* 0x0000000490127825 */ /* 0x000fca00078e0208 */
[----:B------:R3:W-:Y:S01]  /*db040*/  @P2 STG.E desc[UR4][R18.64], R117 ;  /* 0x0000007512002986 */ /* 0x0007e2000c101904 */
[----:B--2---:R-:W-:-:S04]  /*db050*/  IMAD.WIDE R20, R141, 0x4, R2 ;  /* 0x000000048d147825 */ /* 0x004fc800078e0202 */
[----:B-1----:R-:W-:-:S04]  /*db060*/  IMAD.WIDE R22, R141, 0x4, R4 ;  /* 0x000000048d167825 */ /* 0x002fc800078e0204 */
[----:B----4-:R-:W-:-:S04]  /*db070*/  IMAD.WIDE R24, R141, 0x4, R6 ;  /* 0x000000048d187825 */ /* 0x010fc800078e0206 */
[----:B------:R-:W-:Y:S02]  /*db080*/  IMAD.WIDE R16, R141, 0x4, R8 ;  /* 0x000000048d107825 */ /* 0x000fe400078e0208 */
[----:B------:R-:W2:Y:S04]  /*db090*/  LDL.LU R141, [R1+0x27dc] ;  /* 0x0027dc00018d7983 */ /* 0x000ea80000300800 */
[----:B------:R1:W-:Y:S04]  /*db0a0*/  @P6 STG.E desc[UR4][R20.64], R113 ;  /* 0x0000007114006986 */ /* 0x0003e8000c101904 */
[----:B------:R4:W-:Y:S01]  /*db0b0*/  @P4 STG.E desc[UR4][R22.64], R109 ;  /* 0x0000006d16004986 */ /* 0x0009e2000c101904 */
[----:B---3--:R-:W-:-:S04]  /*db0c0*/  IMAD.WIDE R26, R142, 0x4, R2 ;  /* 0x000000048e1a7825 */ /* 0x008fc800078e0202 */
[----:B------:R-:W-:-:S04]  /*db0d0*/  IMAD.WIDE R18, R142, 0x4, R4 ;  /* 0x000000048e127825 */ /* 0x000fc800078e0204 */
[----:B-1----:R-:W-:-:S04]  /*db0e0*/  IMAD.WIDE R20, R142, 0x4, R6 ;  /* 0x000000048e147825 */ /* 0x002fc800078e0206 */
[----:B----4-:R-:W-:Y:S02]  /*db0f0*/  IMAD.WIDE R22, R142, 0x4, R8 ;  /* 0x000000048e167825 */ /* 0x010fe400078e0208 */
[----:B------:R-:W3:Y:S01]  /*db100*/  LDL.LU R142, [R1+0x27d8] ;  /* 0x0027d800018e7983 */ /* 0x000ee20000300800 */
[----:B------:R-:W-:Y:S01]  /*db110*/  ISETP.LT.AND P5, PT, R13, UR6, !P0 ;  /* 0x000000060d007c0c */ /* 0x000fe2000c7a1270 */
[----:B------:R-:W-:Y:S01]  /*db120*/  VIADD R15, R10, 0x1ec ;  /* 0x000001ec0a0f7836 */ /* 0x000fe20000000000 */
[----:B------:R-:W-:-:S04]  /*db130*/  ISETP.LT.AND P0, PT, R14, UR6, !P0 ;  /* 0x000000060e007c0c */ /* 0x000fc8000c701270 */
[----:B------:R-:W-:-:S04]  /*db140*/  ISETP.GE.AND P1, PT, R15, UR7, PT ;  /* 0x000000070f007c0c */ /* 0x000fc8000bf26270 */
[----:B------:R-:W-:-:S03]  /*db150*/  ISETP.LT.AND P2, PT, R11, UR6, !P1 ;  /* 0x000000060b007c0c */ /* 0x000fc6000cf41270 */
[----:B------:R1:W-:Y:S01]  /*db160*/  @P5 STG.E desc[UR4][R24.64], R105 ;  /* 0x0000006918005986 */ /* 0x0003e2000c101904 */
[----:B------:R-:W-:Y:S02]  /*db170*/  ISETP.LT.AND P5, PT, R12, UR6, !P1 ;  /* 0x000000060c007c0c */ /* 0x000fe4000cfa1270 */
[----:B------:R-:W-:Y:S01]  /*db180*/  ISETP.LT.AND P4, PT, R13, UR6, !P1 ;  /* 0x000000060d007c0c */ /* 0x000fe2000cf81270 */
[----:B------:R-:W-:Y:S01]  /*db190*/  VIADD R0, R10, 0x1ed ;  /* 0x000001ed0a007836 */ /* 0x000fe20000000000 */
[----:B------:R4:W-:Y:S01]  /*db1a0*/  @P0 STG.E desc[UR4][R16.64], R101 ;  /* 0x0000006510000986 */ /* 0x0009e2000c101904 */
[----:B------:R-:W-:-:S03]  /*db1b0*/  ISETP.LT.AND P1, PT, R14, UR6, !P1 ;  /* 0x000000060e007c0c */ /* 0x000fc6000cf21270 */
[----:B------:R-:W-:Y:S01]  /*db1c0*/  ISETP.GE.AND P3, PT, R0, UR7, PT ;  /* 0x0000000700007c0c */ /* 0x000fe2000bf66270 */
[----:B------:R-:W-:Y:S03]  /*db1d0*/  @P2 STG.E desc[UR4][R26.64], R130 ;  /* 0x000000821a002986 */ /* 0x000fe6000c101904 */
[----:B------:R-:W-:Y:S01]  /*db1e0*/  ISETP.LT.AND P6, PT, R11, UR6, !P3 ;  /* 0x000000060b007c0c */ /* 0x000fe2000dfc1270 */
[----:B------:R4:W-:Y:S01]  /*db1f0*/  @P5 STG.E desc[UR4][R18.64], R126 ;  /* 0x0000007e12005986 */ /* 0x0009e2000c101904 */
[----:B------:R-:W-:-:S03]  /*db200*/  ISETP.LT.AND P2, PT, R12, UR6, !P3 ;  /* 0x000000060c007c0c */ /* 0x000fc6000df41270 */
[----:B------:R4:W-:Y:S01]  /*db210*/  @P4 STG.E desc[UR4][R20.64], R122 ;  /* 0x0000007a14004986 */ /* 0x0009e2000c101904 */
[----:B------:R-:W-:Y:S01]  /*db220*/  ISETP.LT.AND P4, PT, R13, UR6, !P3 ;  /* 0x000000060d007c0c */ /* 0x000fe2000df81270 */
[----:B------:R-:W-:Y:S02]  /*db230*/  VIADD R0, R10, 0x1ee ;  /* 0x000001ee0a007836 */ /* 0x000fe40000000000 */
[----:B-1----:R-:W-:-:S04]  /*db240*/  IMAD.WIDE R24, R143, 0x4, R2 ;  /* 0x000000048f187825 */ /* 0x002fc800078e0202 */
[----:B----4-:R-:W-:-:S04]  /*db250*/  IMAD.WIDE R16, R143, 0x4, R4 ;  /* 0x000000048f107825 */ /* 0x010fc800078e0204 */
[----:B------:R-:W-:-:S04]  /*db260*/  IMAD.WIDE R18, R143, 0x4, R6 ;  /* 0x000000048f127825 */ /* 0x000fc800078e0206 */
[----:B------:R-:W-:Y:S02]  /*db270*/  IMAD.WIDE R20, R143, 0x4, R8 ;  /* 0x000000048f147825 */ /* 0x000fe400078e0208 */
[----:B------:R-:W4:Y:S01]  /*db280*/  LDL.LU R143, [R1+0x27d4] ;  /* 0x0027d400018f7983 */ /* 0x000f220000300800 */
[----:B------:R-:W-:Y:S02]  /*db290*/  ISETP.GE.AND P0, PT, R0, UR7, PT ;  /* 0x0000000700007c0c */ /* 0x000fe4000bf06270 */
[----:B------:R-:W-:Y:S01]  /*db2a0*/  ISETP.LT.AND P3, PT, R14, UR6, !P3 ;  /* 0x000000060e007c0c */ /* 0x000fe2000df61270 */
[----:B------:R2:W-:Y:S01]  /*db2b0*/  @P1 STG.E desc[UR4][R22.64], R118 ;  /* 0x0000007616001986 */ /* 0x0005e2000c101904 */
[----:B------:R-:W-:-:S03]  /*db2c0*/  ISETP.LT.AND P5, PT, R11, UR6, !P0 ;  /* 0x000000060b007c0c */ /* 0x000fc6000c7a1270 */
[----:B------:R1:W-:Y:S01]  /*db2d0*/  @P6 STG.E desc[UR4][R24.64], R114 ;  /* 0x0000007218006986 */ /* 0x0003e2000c101904 */
[----:B------:R-:W-:-:S03]  /*db2e0*/  ISETP.LT.AND P6, PT, R12, UR6, !P0 ;  /* 0x000000060c007c0c */ /* 0x000fc6000c7c1270 */
[----:B------:R1:W-:Y:S04]  /*db2f0*/  @P2 STG.E desc[UR4][R16.64], R110 ;  /* 0x0000006e10002986 */ /* 0x0003e8000c101904 */
        /* <DEDUP_REMOVED lines=15> */
[----:B------:R-:W-:-:S04]  /*db3f0*/  ISETP.LT.AND P4, PT, R13, UR6, !P0 ;  /* 0x000000060d007c0c */ /* 0x000fc8000c781270 */
[----:B------:R-:W-:Y:S02]  /*db400*/  ISETP.GE.AND P1, PT, R15, UR7, PT ;  /* 0x000000070f007c0c */ /* 0x000fe4000bf26270 */
[----:B------:R-:W-:Y:S02]  /*db410*/  ISETP.LT.AND P0, PT, R14, UR6, !P0 ;  /* 0x000000060e007c0c */ /* 0x000fe4000c701270 */
[----:B------:R-:W-:Y:S02]  /*db420*/  ISETP.LT.AND P3, PT, R11, UR6, !P1 ;  /* 0x000000060b007c0c */ /* 0x000fe4000cf61270 */
[----:B------:R-:W-:Y:S01]  /*db430*/  ISETP.LT.AND P5, PT, R12, UR6, !P1 ;  /* 0x000000060c007c0c */ /* 0x000fe2000cfa1270 */
[----:B------:R-:W-:Y:S01]  /*db440*/  VIADD R0, R10, 0x1f0 ;  /* 0x000001f00a007836 */ /* 0x000fe20000000000 */
[----:B------:R-:W-:Y:S01]  /*db450*/  ISETP.LT.AND P6, PT, R13, UR6, !P1 ;  /* 0x000000060d007c0c */ /* 0x000fe2000cfc1270 */
[----:B------:R4:W-:Y:S03]  /*db460*/  @P4 STG.E desc[UR4][R16.64], R123 ;  /* 0x0000007b10004986 */ /* 0x0009e6000c101904 */
[----:B------:R-:W-:-:S02]  /*db470*/  ISETP.GE.AND P2, PT, R0, UR7, PT ;  /* 0x0000000700007c0c */ /* 0x000fc4000bf46270 */
[----:B------:R-:W-:Y:S01]  /*db480*/  ISETP.LT.AND P1, PT, R14, UR6, !P1 ;  /* 0x000000060e007c0c */ /* 0x000fe2000cf21270 */
[----:B------:R1:W-:Y:S01]  /*db490*/  @P0 STG.E desc[UR4][R18.64], R119 ;  /* 0x0000007712000986 */ /* 0x0003e2000c101904 */
[----:B------:R-:W-:-:S03]  /*db4a0*/  ISETP.LT.AND P0, PT, R11, UR6, !P2 ;  /* 0x000000060b007c0c */ /* 0x000fc6000d701270 */
[----:B------:R1:W-:Y:S01]  /*db4b0*/  @P3 STG.E desc[UR4][R26.64], R115 ;  /* 0x000000731a003986 */ /* 0x0003e2000c101904 */
[----:B------:R-:W-:-:S03]  /*db4c0*/  ISETP.LT.AND P3, PT, R13, UR6, !P2 ;  /* 0x000000060d007c0c */ /* 0x000fc6000d761270 */
[----:B------:R1:W-:Y:S01]  /*db4d0*/  @P5 STG.E desc[UR4][R20.64], R111 ;  /* 0x0000006f14005986 */ /* 0x0003e2000c101904 */
[----:B------:R-:W-:Y:S01]  /*db4e0*/  ISETP.LT.AND P5, PT, R12, UR6, !P2 ;  /* 0x000000060c007c0c */ /* 0x000fe2000d7a1270 */
[----:B------:R-:W-:Y:S02]  /*db4f0*/  VIADD R0, R10, 0x1f1 ;  /* 0x000001f10a007836 */ /* 0x000fe40000000000 */
[----:B----4-:R-:W-:-:S03]  /*db500*/  IMAD.WIDE R16, R143, 0x4, R2 ;  /* 0x000000048f107825 */ /* 0x010fc600078e0202 */
[----:B------:R-:W-:Y:S01]  /*db510*/  ISETP.GE.AND P4, PT, R0, UR7, PT ;  /* 0x0000000700007c0c */ /* 0x000fe2000bf86270 */
[----:B-1----:R-:W-:-:S04]  /*db520*/  IMAD.WIDE R18, R143, 0x4, R4 ;  /* 0x000000048f127825 */ /* 0x002fc800078e0204 */
[----:B------:R-:W-:-:S04]  /*db530*/  IMAD.WIDE R26, R143, 0x4, R6 ;  /* 0x000000048f1a7825 */ /* 0x000fc800078e0206 */
[----:B------:R-:W-:Y:S02]  /*db540*/  IMAD.WIDE R20, R143, 0x4, R8 ;  /* 0x000000048f147825 */ /* 0x000fe400078e0208 */
[----:B------:R-:W4:Y:S01]  /*db550*/  LDL.LU R143, [R1+0x27c0] ;  /* 0x0027c000018f7983 */ /* 0x000f220000300800 */
[----:B------:R-:W-:-:S03]  /*db560*/  ISETP.LT.AND P2, PT, R14, UR6, !P2 ;  /* 0x000000060e007c0c */ /* 0x000fc6000d741270 */
[----:B------:R2:W-:Y:S01]  /*db570*/  @P6 STG.E desc[UR4][R22.64], R107 ;  /* 0x0000006b16006986 */ /* 0x0005e2000c101904 */
[----:B------:R-:W-:-:S03]  /*db580*/  ISETP.LT.AND P6, PT, R12, UR6, !P4 ;  /* 0x000000060c007c0c */ /* 0x000fc6000e7c1270 */
[----:B------:R1:W-:Y:S01]  /*db590*/  @P1 STG.E desc[UR4][R24.64], R103 ;  /* 0x0000006718001986 */ /* 0x0003e2000c101904 */
[----:B------:R-:W-:-:S03]  /*db5a0*/  ISETP.LT.AND P1, PT, R11, UR6, !P4 ;  /* 0x000000060b007c0c */ /* 0x000fc6000e721270 */
[----:B------:R1:W-:Y:S04]  /*db5b0*/  @P0 STG.E desc[UR4][R16.64], R96 ;  /* 0x0000006010000986 */ /* 0x0003e8000c101904 */
[----:B------:R1:W-:Y:S04]  /*db5c0*/  @P5 STG.E desc[UR4][R18.64], R92 ;  /* 0x0000005c12005986 */ /* 0x0003e8000c101904 */
        /* <DEDUP_REMOVED lines=8> */
[----:B------:R1:W-:Y:S04]  /*db650*/  @P1 STG.E desc[UR4][R22.64], R64 ;  /* 0x0000004016001986 */ /* 0x0003e8000c101904 */
[----:B------:R-:W-:Y:S04]  /*db660*/  @P6 STG.E desc[UR4][R24.64], R32 ;  /* 0x0000002018006986 */ /* 0x000fe8000c101904 */
[----:B------:R1:W-:Y:S01]  /*db670*/  @P3 STG.E desc[UR4][R16.64], R44 ;  /* 0x0000002c10003986 */ /* 0x0003e2000c101904 */
[----:B---3--:R-:W-:-:S04]  /*db680*/  IMAD.WIDE R26, R142, 0x4, R2 ;  /* 0x000000048e1a7825 */ /* 0x008fc800078e0202 */
[----:B------:R-:W-:-:S04]  /*db690*/  IMAD.WIDE R20, R142, 0x4, R4 ;  /* 0x000000048e147825 */ /* 0x000fc800078e0204 */
[----:B-1----:R-:W-:-:S04]  /*db6a0*/  IMAD.WIDE R22, R142, 0x4, R6 ;  /* 0x000000048e167825 */ /* 0x002fc800078e0206 */
[----:B------:R-:W-:Y:S02]  /*db6b0*/  IMAD.WIDE R16, R142, 0x4, R8 ;  /* 0x000000048e107825 */ /* 0x000fe400078e0208 */
[----:B------:R-:W3:Y:S01]  /*db6c0*/  LDL.LU R142, [R1+0x27b0] ;  /* 0x0027b000018e7983 */ /* 0x000ee20000300800 */
[----:B------:R-:W-:-:S04]  /*db6d0*/  IADD3 R0, R10, 0x1f2, RZ ;  /* 0x000001f20a007810 */ /* 0x000fc80007ffe0ff */
[----:B------:R-:W-:Y:S02]  /*db6e0*/  ISETP.GE.AND P0, PT, R0, UR7, PT ;  /* 0x0000000700007c0c */ /* 0x000fe4000bf06270 */
[----:B------:R-:W-:Y:S02]  /*db6f0*/  ISETP.LT.AND P4, PT, R14, UR6, !P4 ;  /* 0x000000060e007c0c */ /* 0x000fe4000e781270 */
[----:B------:R-:W-:Y:S01]  /*db700*/  ISETP.LT.AND P5, PT, R11, UR6, !P0 ;  /* 0x000000060b007c0c */ /* 0x000fe2000c7a1270 */
[----:B------:R-:W-:Y:S01]  /*db710*/  VIADD R0, R10, 0x1f3 ;  /* 0x000001f30a007836 */ /* 0x000fe20000000000 */
[----:B------:R-:W-:Y:S02]  /*db720*/  ISETP.LT.AND P6, PT, R12, UR6, !P0 ;  /* 0x000000060c007c0c */ /* 0x000fe4000c7c1270 */
[----:B------:R-:W-:Y:S02]  /*db730*/  ISETP.LT.AND P2, PT, R13, UR6, !P0 ;  /* 0x000000060d007c0c */ /* 0x000fe4000c741270 */
[----:B------:R-:W-:-:S02]  /*db740*/  ISETP.GE.AND P1, PT, R0, UR7, PT ;  /* 0x0000000700007c0c */ /* 0x000fc4000bf26270 */
[----:B------:R-:W-:-:S03]  /*db750*/  ISETP.LT.AND P3, PT, R14, UR6, !P0 ;  /* 0x000000060e007c0c */ /* 0x000fc6000c761270 */
[----:B------:R4:W-:Y:S01]  /*db760*/  @P4 STG.E desc[UR4][R18.64], R48 ;  /* 0x0000003012004986 */ /* 0x0009e2000c101904 */
[----:B------:R-:W-:-:S03]  /*db770*/  ISETP.LT.AND P4, PT, R11, UR6, !P1 ;  /* 0x000000060b007c0c */ /* 0x000fc6000cf81270 */
[----:B------:R-:W-:Y:S01]  /*db780*/  @P5 STG.E desc[UR4][R26.64], R97 ;  /* 0x000000611a005986 */ /* 0x000fe2000c101904 */
[----:B------:R-:W-:Y:S01]  /*db790*/  ISETP.LT.AND P5, PT, R12, UR6, !P1 ;  /* 0x000000060c007c0c */ /* 0x000fe2000cfa1270 */
[----:B------:R-:W-:Y:S02]  /*db7a0*/  VIADD R0, R10, 0x1f4 ;  /* 0x000001f40a007836 */ /* 0x000fe40000000000 */
[----:B------:R1:W-:Y:S04]  /*db7b0*/  @P6 STG.E desc[UR4][R20.64], R93 ;  /* 0x0000005d14006986 */ /* 0x0003e8000c101904 */
[----:B------:R1:W-:Y:S01]  /*db7c0*/  @P2 STG.E desc[UR4][R22.64], R89 ;  /* 0x0000005916002986 */ /* 0x0003e2000c101904 */
[----:B----4-:R-:W-:-:S04]  /*db7d0*/  IMAD.WIDE R18, R143, 0x4, R2 ;  /* 0x000000048f127825 */ /* 0x010fc800078e0202 */
[----:B------:R-:W-:-:S04]  /*db7e0*/  IMAD.WIDE R24, R143, 0x4, R4 ;  /* 0x000000048f187825 */ /* 0x000fc800078e0204 */
[----:B-1----:R-:W-:-:S04]  /*db7f0*/  IMAD.WIDE R20, R143, 0x4, R6 ;  /* 0x000000048f147825 */ /* 0x002fc800078e0206 */
        /* <DEDUP_REMOVED lines=8> */
[----:B------:R1:W-:Y:S01]  /*db880*/  @P5 STG.E desc[UR4][R24.64], R33 ;  /* 0x0000002118005986 */ /* 0x0003e2000c101904 */
[----:B------:R-:W-:-:S03]  /*db890*/  ISETP.LT.AND P5, PT, R11, UR6, !P0 ;  /* 0x000000060b007c0c */ /* 0x000fc6000c7a1270 */
[----:B------:R3:W-:Y:S04]  /*db8a0*/  @P6 STG.E desc[UR4][R20.64], R45 ;  /* 0x0000002d14006986 */ /* 0x0007e8000c101904 */
[----:B------:R-:W-:Y:S01]  /*db8b0*/  @P1 STG.E desc[UR4][R22.64], R49 ;  /* 0x0000003116001986 */ /* 0x000fe2000c101904 */
        /* <DEDUP_REMOVED lines=8> */
[----:B-1----:R-:W-:-:S04]  /*db940*/  IMAD.WIDE R16, R142, 0x4, R4 ;  /* 0x000000048e107825 */ /* 0x002fc800078e0204 */
[----:B------:R-:W-:-:S04]  /*db950*/  IMAD.WIDE R18, R142, 0x4, R6 ;  /* 0x000000048e127825 */ /* 0x000fc800078e0206 */
[----:B------:R-:W-:Y:S02]  /*db960*/  IMAD.WIDE R22, R142, 0x4, R8 ;  /* 0x000000048e167825 */ /* 0x000fe400078e0208 */
[----:B------:R-:W3:Y:S01]  /*db970*/  LDL.LU R142, [R1+0x279c] ;  /* 0x00279c00018e7983 */ /* 0x000ee20000300800 */
[----:B------:R-:W-:Y:S01]  /*db980*/  ISETP.LT.AND P4, PT, R13, UR6, !P0 ;  /* 0x000000060d007c0c */ /* 0x000fe2000c781270 */
[----:B------:R-:W-:Y:S01]  /*db990*/  VIADD R0, R10, 0x1f5 ;  /* 0x000001f50a007836 */ /* 0x000fe20000000000 */
[----:B------:R-:W-:-:S04]  /*db9a0*/  ISETP.LT.AND P0, PT, R14, UR6, !P0 ;  /* 0x000000060e007c0c */ /* 0x000fc8000c701270 */
[----:B------:R-:W-:-:S04]  /*db9b0*/  ISETP.GE.AND P2, PT, R0, UR7, PT ;  /* 0x0000000700007c0c */ /* 0x000fc8000bf46270 */
[----:B------:R-:W-:Y:S02]  /*db9c0*/  ISETP.LT.AND P1, PT, R11, UR6, !P2 ;  /* 0x000000060b007c0c */ /* 0x000fe4000d721270 */
[----:B------:R-:W-:Y:S01]  /*db9d0*/  ISETP.LT.AND P3, PT, R12, UR6, !P2 ;  /* 0x000000060c007c0c */ /* 0x000fe2000d761270 */
[----:B------:R4:W-:Y:S01]  /*db9e0*/  @P4 STG.E desc[UR4][R24.64], R90 ;  /* 0x0000005a18004986 */ /* 0x0009e2000c101904 */
[----:B------:R-:W-:Y:S01]  /*db9f0*/  ISETP.LT.AND P4, PT, R13, UR6, !P2 ;  /* 0x000000060d007c0c */ /* 0x000fe2000d781270 */
[----:B------:R-:W-:Y:S01]  /*dba00*/  VIADD R0, R10, 0x1f6 ;  /* 0x000001f60a007836 */ /* 0x000fe20000000000 */
[----:B------:R-:W-:Y:S01]  /*dba10*/  ISETP.LT.AND P2, PT, R14, UR6, !P2 ;  /* 0x000000060e007c0c */ /* 0x000fe2000d741270 */
[----:B------:R-:W-:Y:S03]  /*dba20*/  @P0 STG.E desc[UR4][R26.64], R74 ;  /* 0x0000004a1a000986 */ /* 0x000fe6000c101904 */
[----:B------:R-:W-:-:S03]  /*dba30*/  ISETP.GE.AND P6, PT, R0, UR7, PT ;  /* 0x0000000700007c0c */ /* 0x000fc6000bfc6270 */
[----:B------:R1:W-:Y:S01]  /*dba40*/  @P1 STG.E desc[UR4][R20.64], R66 ;  /* 0x0000004214001986 */ /* 0x0003e2000c101904 */
[----:B------:R-:W-:-:S03]  /*dba50*/  ISETP.LT.AND P5, PT, R11, UR6, !P6 ;  /* 0x000000060b007c0c */ /* 0x000fc6000f7a1270 */
[----:B------:R1:W-:Y:S01]  /*dba60*/  @P3 STG.E desc[UR4][R16.64], R34 ;  /* 0x0000002210003986 */ /* 0x0003e2000c101904 */
[----:B------:R-:W-:-:S03]  /*dba70*/  ISETP.LT.AND P3, PT, R12, UR6, !P6 ;  /* 0x000000060c007c0c */ /* 0x000fc6000f761270 */
[----:B------:R2:W-:Y:S01]  /*dba80*/  @P4 STG.E desc[UR4][R18.64], R46 ;  /* 0x0000002e12004986 */ /* 0x0005e2000c101904 */
[----:B------:R-:W-:Y:S01]  /*dba90*/  ISETP.LT.AND P4, PT, R13, UR6, !P6 ;  /* 0x000000060d007c0c */ /* 0x000fe2000f781270 */
[----:B------:R-:W-:Y:S02]  /*dbaa0*/  VIADD R15, R10, 0x1f7 ;  /* 0x000001f70a0f7836 */ /* 0x000fe40000000000 */
[----:B----4-:R-:W-:-:S04]  /*dbab0*/  IMAD.WIDE R24, R143, 0x4, R2 ;  /* 0x000000048f187825 */ /* 0x010fc800078e0202 */
[----:B-1----:R-:W-:-:S04]  /*dbac0*/  IMAD.WIDE R20, R143, 0x4, R4 ;  /* 0x000000048f147825 */ /* 0x002fc800078e0204 */
[----:B------:R-:W-:-:S04]  /*dbad0*/  IMAD.WIDE R16, R143, 0x4, R6 ;  /* 0x000000048f107825 */ /* 0x000fc800078e0206 */
[----:B------:R-:W-:Y:S02]  /*dbae0*/  IMAD.WIDE R26, R143, 0x4, R8 ;  /* 0x000000048f1a7825 */ /* 0x000fe400078e0208 */
[----:B------:R-:W4:Y:S01]  /*dbaf0*/  LDL.LU R143, [R1+0x2798] ;  /* 0x00279800018f7983 */ /* 0x000f220000300800 */
[----:B------:R-:W-:Y:S02]  /*dbb00*/  ISETP.GE.AND P0, PT, R15, UR7, PT ;  /* 0x000000070f007c0c */ /* 0x000fe4000bf06270 */
[----:B------:R-:W-:Y:S01]  /*dbb10*/  ISETP.LT.AND P6, PT, R14, UR6, !P6 ;  /* 0x000000060e007c0c */ /* 0x000fe2000f7c1270 */
[----:B------:R1:W-:Y:S01]  /*dbb20*/  @P2 STG.E desc[UR4][R22.64], R50 ;  /* 0x0000003216002986 */ /* 0x0003e2000c101904 */
[----:B------:R-:W-:-:S03]  /*dbb30*/  ISETP.LT.AND P2, PT, R12, UR6, !P0 ;  /* 0x000000060c007c0c */ /* 0x000fc6000c741270 */
[----:B------:R-:W-:Y:S01]  /*dbb40*/  @P5 STG.E desc[UR4][R24.64], R99 ;  /* 0x0000006318005986 */ /* 0x000fe2000c101904 */
[----:B------:R-:W-:-:S03]  /*dbb50*/  ISETP.LT.AND P5, PT, R11, UR6, !P0 ;  /* 0x000000060b007c0c */ /* 0x000fc6000c7a1270 */
[----:B------:R1:W-:Y:S04]  /*dbb60*/  @P3 STG.E desc[UR4][R20.64], R95 ;  /* 0x0000005f14003986 */ /* 0x0003e8000c101904 */
        /* <DEDUP_REMOVED lines=13> */
[----:B------:R-:W3:Y:S02]  /*dbc40*/  LDL.LU R142, [R1+0x2788] ;  /* 0x00278800018e7983 */ /* 0x000ee40000300800 */
[----:B------:R-:W-:Y:S01]  /*dbc50*/  VIADD R0, R10, 0x1f8 ;  /* 0x000001f80a007836 */ /* 0x000fe20000000000 */
[----:B------:R-:W-:Y:S01]  /*dbc60*/  ISETP.LT.AND P4, PT, R13, UR6, !P0 ;  /* 0x000000060d007c0c */ /* 0x000fe2000c781270 */
[----:B------:R-:W3:Y:S03]  /*dbc70*/  LDL.LU R144, [R1+0x2784] ;  /* 0x0027840001907983 */ /* 0x000ee60000300800 */
[----:B------:R-:W-:Y:S02]  /*dbc80*/  ISETP.GE.AND P1, PT, R0, UR7, PT ;  /* 0x0000000700007c0c */ /* 0x000fe4000bf26270 */
[----:B------:R-:W-:-:S02]  /*dbc90*/  ISETP.LT.AND P0, PT, R14, UR6, !P0 ;  /* 0x000000060e007c0c */ /* 0x000fc4000c701270 */
[----:B------:R-:W-:Y:S02]  /*dbca0*/  ISETP.LT.AND P5, PT, R11, UR6, !P1 ;  /* 0x000000060b007c0c */ /* 0x000fe4000cfa1270 */
[----:B------:R-:W-:Y:S01]  /*dbcb0*/  ISETP.LT.AND P6, PT, R12, UR6, !P1 ;  /* 0x000000060c007c0c */ /* 0x000fe2000cfc1270 */
[----:B------:R-:W-:Y:S01]  /*dbcc0*/  VIADD R0, R10, 0x1f9 ;  /* 0x000001f90a007836 */ /* 0x000fe20000000000 */
[----:B------:R-:W-:Y:S01]  /*dbcd0*/  ISETP.LT.AND P2, PT, R13, UR6, !P1 ;  /* 0x000000060d007c0c */ /* 0x000fe2000cf41270 */
[----:B------:R-:W-:Y:S03]  /*dbce0*/  @P4 STG.E desc[UR4][R20.64], R47 ;  /* 0x0000002f14004986 */ /* 0x000fe6000c101904 */
[----:B------:R-:W-:Y:S02]  /*dbcf0*/  ISETP.GE.AND P3, PT, R0, UR7, PT ;  /* 0x0000000700007c0c */ /* 0x000fe4000bf66270 */
        /* <DEDUP_REMOVED lines=10> */
[----:B------:R-:W-:-:S04]  /*dbda0*/  IMAD.WIDE R20, R143, 0x4, R4 ;  /* 0x000000048f147825 */ /* 0x000fc800078e0204 */
[----:B-1----:R-:W-:-:S04]  /*dbdb0*/  IMAD.WIDE R24, R143, 0x4, R6 ;  /* 0x000000048f187825 */ /* 0x002fc800078e0206 */
        /* <DEDUP_REMOVED lines=27> */
[----:B------:R-:W-:Y:S01]  /*dbf70*/  ISETP.GE.AND P0, PT, R0, UR7, PT ;  /* 0x0000000700007c0c */ /* 0x000fe2000bf06270 */
[----:B------:R-:W-:-:S03]  /*dbf80*/  VIADD R0, R10, 0x1fc ;  /* 0x000001fc0a007836 */ /* 0x000fc60000000000 */
[----:B------:R-:W-:Y:S02]  /*dbf90*/  ISETP.LT.AND P6, PT, R11, UR6, !P0 ;  /* 0x000000060b007c0c */ /* 0x000fe4000c7c1270 */
[----:B------:R-:W-:Y:S02]  /*dbfa0*/  ISETP.LT.AND P3, PT, R12, UR6, !P0 ;  /* 0x000000060c007c0c */ /* 0x000fe4000c761270 */
[----:B------:R-:W-:Y:S01]  /*dbfb0*/  ISETP.GE.AND P1, PT, R0, UR7, PT ;  /* 0x0000000700007c0c */ /* 0x000fe2000bf26270 */
[----:B------:R1:W-:Y:S01]  /*dbfc0*/  @P4 STG.E desc[UR4][R20.64], R53 ;  /* 0x0000003514004986 */ /* 0x0003e2000c101904 */
[----:B------:R-:W-:Y:S02]  /*dbfd0*/  ISETP.LT.AND P2, PT, R13, UR6, !P0 ;  /* 0x000000060d007c0c */ /* 0x000fe4000c741270 */
[----:B------:R-:W-:Y:S02]  /*dbfe0*/  ISETP.LT.AND P4, PT, R14, UR6, !P0 ;  /* 0x000000060e007c0c */ /* 0x000fe4000c781270 */
[----:B------:R-:W-:Y:S01]  /*dbff0*/  ISETP.LT.AND P5, PT, R11, UR6, !P1 ;  /* 0x000000060b007c0c */ /* 0x000fe2000cfa1270 */
[----:B------:R-:W-:-:S02]  /*dc000*/  VIADD R0, R10, 0x1fd ;  /* 0x000001fd0a007836 */ /* 0x000fc40000000000 */
[----:B------:R4:W-:Y:S01]  /*dc010*/  @P6 STG.E desc[UR4][R24.64], R61 ;  /* 0x0000003d18006986 */ /* 0x0009e2000c101904 */
[----:B------:R-:W-:Y:S01]  /*dc020*/  ISETP.LT.AND P6, PT, R12, UR6, !P1 ;  /* 0x000000060c007c0c */ /* 0x000fe2000cfc1270 */
[----:B-1----:R-:W-:Y:S02]  /*dc030*/  IMAD.WIDE R20, R144, 0x4, R2 ;  /* 0x0000000490147825 */ /* 0x002fe400078e0202 */
[----:B------:R1:W-:Y:S01]  /*dc040*/  @P3 STG.E desc[UR4][R18.64], R69 ;  /* 0x0000004512003986 */ /* 0x0003e2000c101904 */
[----:B------:R-:W-:Y:S02]  /*dc050*/  ISETP.GE.AND P0, PT, R0, UR7, PT ;  /* 0x0000000700007c0c */ /* 0x000fe4000bf06270 */
[----:B------:R-:W-:Y:S01]  /*dc060*/  ISETP.LT.AND P3, PT, R13, UR6, !P1 ;  /* 0x000000060d007c0c */ /* 0x000fe2000cf61270 */
[----:B------:R1:W-:Y:S01]  /*dc070*/  @P2 STG.E desc[UR4][R22.64], R85 ;  /* 0x0000005516002986 */ /* 0x0003e2000c101904 */
[----:B------:R-:W-:-:S03]  /*dc080*/  ISETP.LT.AND P1, PT, R14, UR6, !P1 ;  /* 0x000000060e007c0c */ /* 0x000fc6000cf21270 */
[----:B------:R1:W-:Y:S01]  /*dc090*/  @P4 STG.E desc[UR4][R16.64], R153 ;  /* 0x0000009910004986 */ /* 0x0003e2000c101904 */
[----:B----4-:R-:W-:-:S03]  /*dc0a0*/  IMAD.WIDE R24, R144, 0x4, R4 ;  /* 0x0000000490187825 */ /* 0x010fc600078e0204 */
[----:B------:R4:W-:Y:S01]  /*dc0b0*/  @P5 STG.E desc[UR4][R20.64], R42 ;  /* 0x0000002a14005986 */ /* 0x0009e2000c101904 */
[----:B------:R-:W-:Y:S01]  /*dc0c0*/  ISETP.LT.AND P5, PT, R11, UR6, !P0 ;  /* 0x000000060b007c0c */ /* 0x000fe2000c7a1270 */
[----:B------:R-:W-:Y:S01]  /*dc0d0*/  VIADD R0, R10, 0x1fe ;  /* 0x000001fe0a007836 */ /* 0x000fe20000000000 */
[----:B------:R-:W-:Y:S01]  /*dc0e0*/  ISETP.LT.AND P4, PT, R12, UR6, !P0 ;  /* 0x000000060c007c0c */ /* 0x000fe2000c781270 */
[----:B-1----:R-:W-:Y:S01]  /*dc0f0*/  IMAD.WIDE R18, R144, 0x4, R6 ;  /* 0x0000000490127825 */ /* 0x002fe200078e0206 */
[----:B------:R1:W-:Y:S01]  /*dc100*/  @P6 STG.E desc[UR4][R24.64], R38 ;  /* 0x0000002618006986 */ /* 0x0003e2000c101904 */
[----:B------:R-:W-:Y:S02]  /*dc110*/  ISETP.LT.AND P6, PT, R13, UR6, !P0 ;  /* 0x000000060d007c0c */ /* 0x000fe4000c7c1270 */
[----:B------:R-:W-:Y:S02]  /*dc120*/  VIADD R10, R10, 0x1ff ;  /* 0x000001ff0a0a7836 */ /* 0x000fe40000000000 */
[----:B------:R-:W-:Y:S01]  /*dc130*/  IMAD.WIDE R22, R144, 0x4, R8 ;  /* 0x0000000490167825 */ /* 0x000fe200078e0208 */
[----:B------:R-:W-:-:S02]  /*dc140*/  ISETP.GE.AND P2, PT, R0, UR7, PT ;  /* 0x0000000700007c0c */ /* 0x000fc4000bf46270 */
[----:B------:R-:W-:Y:S01]  /*dc150*/  ISETP.LT.AND P0, PT, R14, UR6, !P0 ;  /* 0x000000060e007c0c */ /* 0x000fe2000c701270 */
[----:B------:R-:W-:Y:S01]  /*dc160*/  IMAD.WIDE R16, R143, 0x4, R2 ;  /* 0x000000048f107825 */ /* 0x000fe200078e0202 */
[----:B------:R2:W-:Y:S01]  /*dc170*/  @P3 STG.E desc[UR4][R18.64], R58 ;  /* 0x0000003a12003986 */ /* 0x0005e2000c101904 */
[----:B------:R-:W-:-:S03]  /*dc180*/  ISETP.GE.AND P3, PT, R10, UR7, PT ;  /* 0x000000070a007c0c */ /* 0x000fc6000bf66270 */
[----:B------:R-:W-:Y:S01]  /*dc190*/  @P1 STG.E desc[UR4][R22.64], R54 ;  /* 0x0000003616001986 */ /* 0x000fe2000c101904 */
[----:B------:R-:W-:Y:S01]  /*dc1a0*/  ISETP.LT.AND P1, PT, R11, UR6, !P2 ;  /* 0x000000060b007c0c */ /* 0x000fe2000d721270 */
[----:B----4-:R-:W-:Y:S02]  /*dc1b0*/  IMAD.WIDE R20, R143, 0x4, R4 ;  /* 0x000000048f147825 */ /* 0x010fe400078e0204 */
[----:B------:R4:W-:Y:S01]  /*dc1c0*/  @P5 STG.E desc[UR4][R16.64], R62 ;  /* 0x0000003e10005986 */ /* 0x0009e2000c101904 */
[----:B------:R-:W-:Y:S01]  /*dc1d0*/  ISETP.LT.AND P5, PT, R11, UR6, !P3 ;  /* 0x000000060b007c0c */ /* 0x000fe2000dfa1270 */
[----:B-1----:R-:W-:-:S04]  /*dc1e0*/  IMAD.WIDE R24, R143, 0x4, R6 ;  /* 0x000000048f187825 */ /* 0x002fc800078e0206 */
[----:B------:R-:W-:Y:S01]  /*dc1f0*/  IMAD.WIDE R10, R143, 0x4, R8 ;  /* 0x000000048f0a7825 */ /* 0x000fe200078e0208 */
[----:B------:R1:W-:Y:S01]  /*dc200*/  @P4 STG.E desc[UR4][R20.64], R70 ;  /* 0x0000004614004986 */ /* 0x0003e2000c101904 */
[----:B------:R-:W-:-:S03]  /*dc210*/  ISETP.LT.AND P4, PT, R12, UR6, !P2 ;  /* 0x000000060c007c0c */ /* 0x000fc6000d781270 */
[----:B------:R1:W-:Y:S04]  /*dc220*/  @P6 STG.E desc[UR4][R24.64], R86 ;  /* 0x0000005618006986 */ /* 0x0003e8000c101904 */
[----:B------:R1:W-:Y:S01]  /*dc230*/  @P0 STG.E desc[UR4][R10.64], R154 ;  /* 0x0000009a0a000986 */ /* 0x0003e2000c101904 */
[----:B------:R-:W-:Y:S02]  /*dc240*/  ISETP.LT.AND P0, PT, R13, UR6, !P2 ;  /* 0x000000060d007c0c */ /* 0x000fe4000d701270 */
[----:B------:R-:W-:Y:S02]  /*dc250*/  ISETP.LT.AND P2, PT, R14, UR6, !P2 ;  /* 0x000000060e007c0c */ /* 0x000fe4000d741270 */
[----:B------:R-:W-:Y:S01]  /*dc260*/  ISETP.LT.AND P6, PT, R12, UR6, !P3 ;  /* 0x000000060c007c0c */ /* 0x000fe2000dfc1270 */
[----:B--2---:R-:W-:-:S05]  /*dc270*/  IMAD.WIDE R18, R141, 0x4, R2 ;  /* 0x000000048d127825 */ /* 0x004fca00078e0202 */
[----:B------:R1:W-:Y:S01]  /*dc280*/  @P1 STG.E desc[UR4][R18.64], R43 ;  /* 0x0000002b12001986 */ /* 0x0003e2000c101904 */
[----:B------:R-:W-:Y:S02]  /*dc290*/  ISETP.LT.AND P1, PT, R13, UR6, !P3 ;  /* 0x000000060d007c0c */ /* 0x000fe4000df21270 */
[----:B------:R-:W-:Y:S01]  /*dc2a0*/  ISETP.LT.AND P3, PT, R14, UR6, !P3 ;  /* 0x000000060e007c0c */ /* 0x000fe2000df61270 */
[----:B------:R-:W-:-:S04]  /*dc2b0*/  IMAD.WIDE R12, R141, 0x4, R4 ;  /* 0x000000048d0c7825 */ /* 0x000fc800078e0204 */
[C---:B------:R-:W-:Y:S01]  /*dc2c0*/  IMAD.WIDE R14, R141.reuse, 0x4, R6 ;  /* 0x000000048d0e7825 */ /* 0x040fe200078e0206 */
[----:B------:R1:W-:Y:S03]  /*dc2d0*/  @P4 STG.E desc[UR4][R12.64], R39 ;  /* 0x000000270c004986 */ /* 0x0003e6000c101904 */
[----:B----4-:R-:W-:Y:S01]  /*dc2e0*/  IMAD.WIDE R16, R141, 0x4, R8 ;  /* 0x000000048d107825 */ /* 0x010fe200078e0208 */
[----:B------:R1:W-:Y:S04]  /*dc2f0*/  @P0 STG.E desc[UR4][R14.64], R59 ;  /* 0x0000003b0e000986 */ /* 0x0003e8000c101904 */
[----:B------:R1:W-:Y:S01]  /*dc300*/  @P2 STG.E desc[UR4][R16.64], R55 ;  /* 0x0000003710002986 */ /* 0x0003e2000c101904 */
[----:B---3--:R-:W-:-:S04]  /*dc310*/  IMAD.WIDE R2, R142, 0x4, R2 ;  /* 0x000000048e027825 */ /* 0x008fc800078e0202 */
[C---:B------:R-:W-:Y:S01]  /*dc320*/  IMAD.WIDE R4, R142.reuse, 0x4, R4 ;  /* 0x000000048e047825 */ /* 0x040fe200078e0204 */
[----:B------:R1:W-:Y:S03]  /*dc330*/  @P5 STG.E desc[UR4][R2.64], R63 ;  /* 0x0000003f02005986 */ /* 0x0003e6000c101904 */
[C---:B------:R-:W-:Y:S01]  /*dc340*/  IMAD.WIDE R6, R142.reuse, 0x4, R6 ;  /* 0x000000048e067825 */ /* 0x040fe200078e0206 */
[----:B------:R1:W-:Y:S04]  /*dc350*/  @P6 STG.E desc[UR4][R4.64], R71 ;  /* 0x0000004704006986 */ /* 0x0003e8000c101904 */
[----:B------:R1:W-:Y:S01]  /*dc360*/  @P1 STG.E desc[UR4][R6.64], R87 ;  /* 0x0000005706001986 */ /* 0x0003e2000c101904 */
[----:B------:R-:W-:Y:S01]  /*dc370*/  IMAD.WIDE R8, R142, 0x4, R8 ;  /* 0x000000048e087825 */ /* 0x000fe200078e0208 */
[----:B------:R-:W-:Y:S06]  /*dc380*/  @!P3 EXIT ;  /* 0x000000000000b94d */ /* 0x000fec0003800000 */
[----:B------:R-:W-:Y:S01]  /*dc390*/  STG.E desc[UR4][R8.64], R155 ;  /* 0x0000009b08007986 */ /* 0x000fe2000c101904 */
[----:B------:R-:W-:Y:S05]  /*dc3a0*/  EXIT ;  /* 0x000000000000794d */ /* 0x000fea0003800000 */
.L_x_2:
[----:B------:R-:W-:-:S00]  /*dc3b0*/  BRA `(.L_x_2) ;  /* 0xfffffffc00fc7947 */ /* 0x000fc0000383ffff */
[----:B------:R-:W-:-:S00]  /*dc3c0*/  NOP ;  /* 0x0000000000007918 */ /* 0x000fc00000000000 */
        /* <DEDUP_REMOVED lines=11> */
.L_x_3:


//--------------------- .nv.shared.matmul_kernel  --------------------------
	.section	.nv.shared.matmul_kernel,"aw",@nobits
	.sectionflags	@""
	.align	16
	.zero		1024


//--------------------- .nv.shared.reserved.0     --------------------------
	.section	.nv.shared.reserved.0,"aw",@nobits
	.weak		__nv_reservedSMEM_offset_0_alias
	.size		__nv_reservedSMEM_offset_0_alias, 0, 0
	.other		__nv_reservedSMEM_offset_0_alias,@"STO_CUDA_RESERVED_SHARED STV_DEFAULT"
__nv_reservedSMEM_offset_0_alias:
	.zero		0


//--------------------- .nv.constant0.matmul_kernel --------------------------
	.section	.nv.constant0.matmul_kernel,"a",@progbits
	.sectionflags	@""
	.align	4
.nv.constant0.matmul_kernel:
	.zero		608


//--------------------- SYMBOLS --------------------------

	.type		.nv.reservedSmem.offset0,@object
	.size		.nv.reservedSmem.offset0,0x4
